def matmul_kernel(
    a_ptr,
    b_ptr,
    c_ptr,
    M,
    N,
    K,
    stride_am,
    stride_ak,
    stride_bk,
    stride_bn,
    stride_cm,
    stride_cn,
    BLOCK_M: tl.constexpr,
    BLOCK_N: tl.constexpr,
    BLOCK_K: tl.constexpr,
    GROUP_M: tl.constexpr,
):
    pid = tl.program_id(axis=0)
    num_pid_m = tl.cdiv(M, BLOCK_M)
    num_pid_n = tl.cdiv(N, BLOCK_N)
    num_pid_in_group = GROUP_M * num_pid_n
    group_id = pid // num_pid_in_group
    first_pid_m = group_id * GROUP_M
    group_size_m = min(num_pid_m - first_pid_m, GROUP_M)
    pid_m = first_pid_m + ((pid % num_pid_in_group) % group_size_m)
    pid_n = (pid % num_pid_in_group) // group_size_m

    offs_am = (pid_m * BLOCK_M + tl.arange(0, BLOCK_M)) % M
    offs_bn = (pid_n * BLOCK_N + tl.arange(0, BLOCK_N)) % N
    offs_k = tl.arange(0, BLOCK_K)
    a_ptrs = a_ptr + offs_am[:, None] * stride_am + offs_k[None, :] * stride_ak
    b_ptrs = b_ptr + offs_k[:, None] * stride_bk + offs_bn[None, :] * stride_bn

    acc = tl.zeros((BLOCK_M, BLOCK_N), dtype=tl.float32)
    for kk in range(0, tl.cdiv(K, BLOCK_K)):
        a = tl.load(a_ptrs, mask=offs_k[None, :] < K - kk * BLOCK_K, other=0.0)
        b = tl.load(b_ptrs, mask=offs_k[:, None] < K - kk * BLOCK_K, other=0.0)
        acc = tl.dot(a, b, acc)
        a_ptrs += BLOCK_K * stride_ak
        b_ptrs += BLOCK_K * stride_bk

    c = acc.to(c_ptr.dtype.element_ty)
    offs_cm = pid_m * BLOCK_M + tl.arange(0, BLOCK_M)
    offs_cn = pid_n * BLOCK_N + tl.arange(0, BLOCK_N)
    c_ptrs = c_ptr + offs_cm[:, None] * stride_cm + offs_cn[None, :] * stride_cn
    mask = (offs_cm[:, None] < M) & (offs_cn[None, :] < N)
    tl.store(c_ptrs, c, mask=mask)

# config = {"BLOCK_K": 256, "BLOCK_M": 16, "BLOCK_N": 128, "GROUP_M": 8, "arch": "sm_100", "dtype": "fp8e4m3", "num_ctas": 1, "num_stages": 3, "num_warps": 4}
# arch = sm_100


// ===== COMPILED SASS (sm_100a) =====

	.target	sm_100a

	.elftype	@"ET_EXEC"


//--------------------- .note.nv.tkinfo           --------------------------
	.section	.note.nv.tkinfo,"",@"SHT_NOTE"
	.sectionflags	@"SHF_NOTE_NV_TKINFO"
	.tkinfo
        /*0018*/ 	.word	0x00000081
        /*0030*/ 	.string	""
        /*0030*/ 	.string	"ptxas-blackwell"
        /*0030*/ 	.string	"Cuda compilation tools, release 12.9, V12.9.86"
        /*0030*/ 	.string	"Build cuda_12.9.r12.9/compiler.36037853_0"
        /*0030*/ 	.string	"-v  -suppress-debug-info  -lineinfo  -arch sm_100a "



//--------------------- .note.nv.cuver            --------------------------
	.section	.note.nv.cuver,"",@"SHT_NOTE"
	.sectionflags	@"SHF_NOTE_NV_CUVER"
        /*0018*/ 	.short	0x0001
        /*001a*/ 	.short	0x0064
        /*001c*/ 	.short	0x0001
        /*001e*/ 	.short	0x0000
        /*0020*/ 	.short	0x0001
        /*0022*/ 	.short	0x0000


//--------------------- .nv.info                  --------------------------
	.section	.nv.info,"",@"SHT_CUDA_INFO"
	.align	4


	//----- nvinfo : EIATTR_REGCOUNT
	.align		4
        /*0000*/ 	.byte	0x04, 0x2f
        /*0002*/ 	.short	(.L_1 - .L_0)
	.align		4
.L_0:
        /*0004*/ 	.word	index@(matmul_kernel)
        /*0008*/ 	.word	0x00000020


	//----- nvinfo : EIATTR_FRAME_SIZE
	.align		4
.L_1:
        /*000c*/ 	.byte	0x04, 0x11
        /*000e*/ 	.short	(.L_3 - .L_2)
	.align		4
.L_2:
        /*0010*/ 	.word	index@(matmul_kernel)
        /*0014*/ 	.word	0x00001500


	//----- nvinfo : EIATTR_MIN_STACK_SIZE
	.align		4
.L_3:
        /*0018*/ 	.byte	0x04, 0x12
        /*001a*/ 	.short	(.L_5 - .L_4)
	.align		4
.L_4:
        /*001c*/ 	.word	index@(matmul_kernel)
        /*0020*/ 	.word	0x00001500
.L_5:


//--------------------- .nv.info.matmul_kernel    --------------------------
	.section	.nv.info.matmul_kernel,"",@"SHT_CUDA_INFO"
	.sectionflags	@""
	.align	4


	//----- nvinfo : EIATTR_CUDA_API_VERSION
	.align		4
        /*0000*/ 	.byte	0x04, 0x37
        /*0002*/ 	.short	(.L_7 - .L_6)
.L_6:
        /*0004*/ 	.word	0x00000081


	//----- nvinfo : EIATTR_KPARAM_INFO
	.align		4
.L_7:
        /*0008*/ 	.byte	0x04, 0x17
        /*000a*/ 	.short	(.L_9 - .L_8)
.L_8:
        /*000c*/ 	.word	0x00000000
        /*0010*/ 	.short	0x000d
        /*0012*/ 	.short	0x0048
        /*0014*/ 	.byte	0x00, 0xf4, 0x21, 0x00


	//----- nvinfo : EIATTR_KPARAM_INFO
	.align		4
.L_9:
        /*0018*/ 	.byte	0x04, 0x17
        /*001a*/ 	.short	(.L_11 - .L_10)
.L_10:
        /*001c*/ 	.word	0x00000000
        /*0020*/ 	.short	0x000c
        /*0022*/ 	.short	0x0040
        /*0024*/ 	.byte	0x00, 0xf4, 0x21, 0x00


	//----- nvinfo : EIATTR_KPARAM_INFO
	.align		4
.L_11:
        /*0028*/ 	.byte	0x04, 0x17
        /*002a*/ 	.short	(.L_13 - .L_12)
.L_12:
        /*002c*/ 	.word	0x00000000
        /*0030*/ 	.short	0x000b
        /*0032*/ 	.short	0x0038
        /*0034*/ 	.byte	0x00, 0xf0, 0x11, 0x00


	//----- nvinfo : EIATTR_KPARAM_INFO
	.align		4
.L_13:
        /*0038*/ 	.byte	0x04, 0x17
        /*003a*/ 	.short	(.L_15 - .L_14)
.L_14:
        /*003c*/ 	.word	0x00000000
        /*0040*/ 	.short	0x000a
        /*0042*/ 	.short	0x0034
        /*0044*/ 	.byte	0x00, 0xf0, 0x11, 0x00


	//----- nvinfo : EIATTR_KPARAM_INFO
	.align		4
.L_15:
        /*0048*/ 	.byte	0x04, 0x17
        /*004a*/ 	.short	(.L_17 - .L_16)
.L_16:
        /*004c*/ 	.word	0x00000000
        /*0050*/ 	.short	0x0009
        /*0052*/ 	.short	0x0030
        /*0054*/ 	.byte	0x00, 0xf0, 0x11, 0x00


	//----- nvinfo : EIATTR_KPARAM_INFO
	.align		4
.L_17:
        /*0058*/ 	.byte	0x04, 0x17
        /*005a*/ 	.short	(.L_19 - .L_18)
.L_18:
        /*005c*/ 	.word	0x00000000
        /*0060*/ 	.short	0x0008
        /*0062*/ 	.short	0x002c
        /*0064*/ 	.byte	0x00, 0xf0, 0x11, 0x00


	//----- nvinfo : EIATTR_KPARAM_INFO
	.align		4
.L_19:
        /*0068*/ 	.byte	0x04, 0x17
        /*006a*/ 	.short	(.L_21 - .L_20)
.L_20:
        /*006c*/ 	.word	0x00000000
        /*0070*/ 	.short	0x0007
        /*0072*/ 	.short	0x0028
        /*0074*/ 	.byte	0x00, 0xf0, 0x11, 0x00


	//----- nvinfo : EIATTR_KPARAM_INFO
	.align		4
.L_21:
        /*0078*/ 	.byte	0x04, 0x17
        /*007a*/ 	.short	(.L_23 - .L_22)
.L_22:
        /*007c*/ 	.word	0x00000000
        /*0080*/ 	.short	0x0006
        /*0082*/ 	.short	0x0024
        /*0084*/ 	.byte	0x00, 0xf0, 0x11, 0x00


	//----- nvinfo : EIATTR_KPARAM_INFO
	.align		4
.L_23:
        /*0088*/ 	.byte	0x04, 0x17
        /*008a*/ 	.short	(.L_25 - .L_24)
.L_24:
        /*008c*/ 	.word	0x00000000
        /*0090*/ 	.short	0x0005
        /*0092*/ 	.short	0x0020
        /*0094*/ 	.byte	0x00, 0xf0, 0x11, 0x00


	//----- nvinfo : EIATTR_KPARAM_INFO
	.align		4
.L_25:
        /*0098*/ 	.byte	0x04, 0x17
        /*009a*/ 	.short	(.L_27 - .L_26)
.L_26:
        /*009c*/ 	.word	0x00000000
        /*00a0*/ 	.short	0x0004
        /*00a2*/ 	.short	0x001c
        /*00a4*/ 	.byte	0x00, 0xf0, 0x11, 0x00


	//----- nvinfo : EIATTR_KPARAM_INFO
	.align		4
.L_27:
        /*00a8*/ 	.byte	0x04, 0x17
        /*00aa*/ 	.short	(.L_29 - .L_28)
.L_28:
        /*00ac*/ 	.word	0x00000000
        /*00b0*/ 	.short	0x0003
        /*00b2*/ 	.short	0x0018
        /*00b4*/ 	.byte	0x00, 0xf0, 0x11, 0x00


	//----- nvinfo : EIATTR_KPARAM_INFO
	.align		4
.L_29:
        /*00b8*/ 	.byte	0x04, 0x17
        /*00ba*/ 	.short	(.L_31 - .L_30)
.L_30:
        /*00bc*/ 	.word	0x00000000
        /*00c0*/ 	.short	0x0002
        /*00c2*/ 	.short	0x0010
        /*00c4*/ 	.byte	0x00, 0xf4, 0x21, 0x00


	//----- nvinfo : EIATTR_KPARAM_INFO
	.align		4
.L_31:
        /*00c8*/ 	.byte	0x04, 0x17
        /*00ca*/ 	.short	(.L_33 - .L_32)
.L_32:
        /*00cc*/ 	.word	0x00000000
        /*00d0*/ 	.short	0x0001
        /*00d2*/ 	.short	0x0008
        /*00d4*/ 	.byte	0x00, 0xf4, 0x21, 0x00


	//----- nvinfo : EIATTR_KPARAM_INFO
	.align		4
.L_33:
        /*00d8*/ 	.byte	0x04, 0x17
        /*00da*/ 	.short	(.L_35 - .L_34)
.L_34:
        /*00dc*/ 	.word	0x00000000
        /*00e0*/ 	.short	0x0000
        /*00e2*/ 	.short	0x0000
        /*00e4*/ 	.byte	0x00, 0xf4, 0x21, 0x00


	//----- nvinfo : EIATTR_SPARSE_MMA_MASK
	.align		4
.L_35:
        /*00e8*/ 	.byte	0x03, 0x50
        /*00ea*/ 	.short	0x0000


	//----- nvinfo : EIATTR_MAXREG_COUNT
	.align		4
        /*00ec*/ 	.byte	0x03, 0x1b
        /*00ee*/ 	.short	0x00ff


	//----- nvinfo : EIATTR_NUM_BARRIERS
	.align		4
        /*00f0*/ 	.byte	0x02, 0x4c
        /*00f2*/ 	.byte	0x01
	.zero		1


	//----- nvinfo : EIATTR_ANNOTATIONS
	.align		4
        /*00f4*/ 	.byte	0x04, 0x55
        /*00f6*/ 	.short	(.L_37 - .L_36)


	//   ....[0]....
.L_36:
        /*00f8*/ 	.word	0x00000001
        /*00fc*/ 	.byte	0xf0, 0x04, 0x00, 0x00, 0x01, 0x00, 0x00, 0x00, 0x00, 0x05, 0x00, 0x00, 0x01, 0x00, 0x00, 0x00
        /* <DEDUP_REMOVED lines=2582> */
        /*a26c*/ 	.byte	0x80, 0x9c, 0x02, 0x00


	//----- nvinfo : EIATTR_VRC_CTA_INIT_COUNT
	.align		4
.L_37:
        /*a270*/ 	.byte	0x02, 0x4a
	.zero		1
	.zero		1


	//----- nvinfo : EIATTR_EXIT_INSTR_OFFSETS
	.align		4
        /*a274*/ 	.byte	0x04, 0x1c
        /*a276*/ 	.short	(.L_39 - .L_38)


	//   ....[0]....
.L_38:
        /*a278*/ 	.word	0x0002a880


	//   ....[1]....
        /*a27c*/ 	.word	0x0002a8a0


	//----- nvinfo : EIATTR_REQNTID
	.align		4
.L_39:
        /*a280*/ 	.byte	0x04, 0x10
        /*a282*/ 	.short	(.L_41 - .L_40)
.L_40:
        /*a284*/ 	.word	0x00000080
        /*a288*/ 	.word	0x00000001
        /*a28c*/ 	.word	0x00000001


	//----- nvinfo : EIATTR_CBANK_PARAM_SIZE
	.align		4
.L_41:
        /*a290*/ 	.byte	0x03, 0x19
        /*a292*/ 	.short	0x0050


	//----- nvinfo : EIATTR_PARAM_CBANK
	.align		4
        /*a294*/ 	.byte	0x04, 0x0a
        /*a296*/ 	.short	(.L_43 - .L_42)
	.align		4
.L_42:
        /*a298*/ 	.word	index@(.nv.constant0.matmul_kernel)
        /*a29c*/ 	.short	0x0380
        /*a29e*/ 	.short	0x0050


	//----- nvinfo : EIATTR_SW_WAR
	.align		4
.L_43:
        /*a2a0*/ 	.byte	0x04, 0x36
        /*a2a2*/ 	.short	(.L_45 - .L_44)
.L_44:
        /*a2a4*/ 	.word	0x00000008
.L_45:


//--------------------- .nv.compat                --------------------------
	.section	.nv.compat,"",@"SHT_CUDA_COMPAT_INFO"
	.align	4
        /*0000*/ 	.byte	0x02, 0x02, 0x02, 0x00, 0x02, 0x05, 0x05, 0x00, 0x02, 0x03, 0x00, 0x00, 0x02, 0x06, 0x01, 0x00


//--------------------- .nv.callgraph             --------------------------
	.section	.nv.callgraph,"",@"SHT_CUDA_CALLGRAPH"
	.align	4
	.sectionentsize	8
	.align		4
        /*0000*/ 	.word	0x00000000
	.align		4
        /*0004*/ 	.word	0xffffffff
	.align		4
        /*0008*/ 	.word	0x00000000
	.align		4
        /*000c*/ 	.word	0xfffffffe
	.align		4
        /*0010*/ 	.word	0x00000000
	.align		4
        /*0014*/ 	.word	0xfffffffd
	.align		4
        /*0018*/ 	.word	0x00000000
	.align		4
        /*001c*/ 	.word	0xfffffffc


//--------------------- .text.matmul_kernel       --------------------------
	.section	.text.matmul_kernel,"ax",@progbits
	.align	128
        .global         matmul_kernel
        .type           matmul_kernel,@function
        .size           matmul_kernel,(.L_x_4 - matmul_kernel)
        .other          matmul_kernel,@"STO_CUDA_ENTRY STV_DEFAULT"
matmul_kernel:
.text.matmul_kernel:
[----:B------:R-:W0:Y:S08]  /*0000*/  LDC R1, c[0x0][0x37c] ;  /* 0x0000df00ff017b82 */ /* 0x000e300000000800 */
[----:B------:R-:W1:Y:S01]  /*0010*/  LDC.64 R2, c[0x0][0x398] ;  /* 0x0000e600ff027b82 */ /* 0x000e620000000a00 */
[----:B------:R-:W2:Y:S01]  /*0020*/  S2R R14, SR_TID.X ;  /* 0x00000000000e7919 */ /* 0x000ea20000002100 */
[----:B------:R-:W3:Y:S01]  /*0030*/  LDCU UR4, c[0x0][0x3a0] ;  /* 0x00007400ff0477ac */ /* 0x000ee20008000800 */
[----:B0-----:R-:W-:Y:S01]  /*0040*/  VIADD R1, R1, 0xffffeb00 ;  /* 0xffffeb0001017836 */ /* 0x001fe20000000000 */
[----:B------:R-:W0:Y:S01]  /*0050*/  LDCU.64 UR8, c[0x0][0x358] ;  /* 0x00006b00ff0877ac */ /* 0x000e220008000a00 */
[----:B---3--:R-:W-:Y:S01]  /*0060*/  UIADD3 UR4, UPT, UPT, UR4, 0xff, URZ ;  /* 0x000000ff04047890 */ /* 0x008fe2000fffe0ff */
[----:B-1----:R-:W-:-:S03]  /*0070*/  VIADD R0, R3, 0x7f ;  /* 0x0000007f03007836 */ /* 0x002fc60000000000 */
[----:B------:R-:W-:Y:S02]  /*0080*/  UISETP.GT.AND UP0, UPT, UR4, 0xff, UPT ;  /* 0x000000ff0400788c */ /* 0x000fe4000bf04270 */
[----:B------:R-:W-:-:S04]  /*0090*/  SHF.R.S32.HI R5, RZ, 0x1f, R0 ;  /* 0x0000001fff057819 */ /* 0x000fc80000011400 */
[----:B------:R-:W-:-:S04]  /*00a0*/  LEA.HI R5, R5, R0, RZ, 0x7 ;  /* 0x0000000005057211 */ /* 0x000fc800078f38ff */
[----:B------:R-:W-:Y:S02]  /*00b0*/  SHF.R.S32.HI R0, RZ, 0x7, R5 ;  /* 0x00000007ff007819 */ /* 0x000fe40000011405 */
[----:B------:R-:W1:Y:S03]  /*00c0*/  S2R R5, SR_CTAID.X ;  /* 0x0000000000057919 */ /* 0x000e660000002500 */
[----:B------:R-:W-:-:S05]  /*00d0*/  IMAD.SHL.U32 R0, R0, 0x8, RZ ;  /* 0x0000000800007824 */ /* 0x000fca00078e00ff */
[-C--:B------:R-:W-:Y:S02]  /*00e0*/  IABS R9, R0.reuse ;  /* 0x0000000000097213 */ /* 0x080fe40000000000 */
[----:B------:R-:W-:Y:S02]  /*00f0*/  IABS R12, R0 ;  /* 0x00000000000c7213 */ /* 0x000fe40000000000 */
[----:B------:R-:W3:Y:S08]  /*0100*/  I2F.RP R4, R9 ;  /* 0x0000000900047306 */ /* 0x000ef00000209400 */
[----:B---3--:R-:W3:Y:S01]  /*0110*/  MUFU.RCP R4, R4 ;  /* 0x0000000400047308 */ /* 0x008ee20000001000 */
[----:B-1----:R-:W-:Y:S01]  /*0120*/  IABS R10, R5 ;  /* 0x00000005000a7213 */ /* 0x002fe20000000000 */
[----:B---3--:R-:W-:-:S02]  /*0130*/  VIADD R6, R4, 0xffffffe ;  /* 0x0ffffffe04067836 */ /* 0x008fc40000000000 */
[----:B------:R-:W-:-:S04]  /*0140*/  IMAD.MOV R4, RZ, RZ, -R12 ;  /* 0x000000ffff047224 */ /* 0x000fc800078e0a0c */
[----:B------:R1:W3:Y:S02]  /*0150*/  F2I.FTZ.U32.TRUNC.NTZ R7, R6 ;  /* 0x0000000600077305 */ /* 0x0002e4000021f000 */
[----:B-1----:R-:W-:Y:S02]  /*0160*/  IMAD.MOV.U32 R6, RZ, RZ, RZ ;  /* 0x000000ffff067224 */ /* 0x002fe400078e00ff */
[----:B---3--:R-:W-:-:S04]  /*0170*/  IMAD.MOV R8, RZ, RZ, -R7 ;  /* 0x000000ffff087224 */ /* 0x008fc800078e0a07 */
[----:B------:R-:W-:Y:S02]  /*0180*/  IMAD R11, R8, R9, RZ ;  /* 0x00000009080b7224 */ /* 0x000fe400078e02ff */
[----:B------:R-:W-:Y:S02]  /*0190*/  IMAD.MOV.U32 R8, RZ, RZ, R10 ;  /* 0x000000ffff087224 */ /* 0x000fe400078e000a */
[----:B------:R-:W-:-:S06]  /*01a0*/  IMAD.HI.U32 R7, R7, R11, R6 ;  /* 0x0000000b07077227 */ /* 0x000fcc00078e0006 */
[----:B------:R-:W-:-:S04]  /*01b0*/  IMAD.HI.U32 R7, R7, R8, RZ ;  /* 0x0000000807077227 */ /* 0x000fc800078e00ff */
[----:B------:R-:W-:-:S05]  /*01c0*/  IMAD R4, R7, R4, R8 ;  /* 0x0000000407047224 */ /* 0x000fca00078e0208 */
[----:B------:R-:W-:-:S13]  /*01d0*/  ISETP.GT.U32.AND P1, PT, R9, R4, PT ;  /* 0x000000040900720c */ /* 0x000fda0003f24070 */
[----:B------:R-:W-:Y:S02]  /*01e0*/  @!P1 IMAD.IADD R4, R4, 0x1, -R9 ;  /* 0x0000000104049824 */ /* 0x000fe400078e0a09 */
[----:B------:R-:W-:Y:S01]  /*01f0*/  @!P1 VIADD R7, R7, 0x1 ;  /* 0x0000000107079836 */ /* 0x000fe20000000000 */
[----:B------:R-:W-:Y:S02]  /*0200*/  ISETP.NE.AND P1, PT, R0, RZ, PT ;  /* 0x000000ff0000720c */ /* 0x000fe40003f25270 */
[----:B------:R-:W-:Y:S02]  /*0210*/  ISETP.GE.U32.AND P0, PT, R4, R9, PT ;  /* 0x000000090400720c */ /* 0x000fe40003f06070 */
[----:B------:R-:W-:-:S04]  /*0220*/  LOP3.LUT R4, R5, R0, RZ, 0x3c, !PT ;  /* 0x0000000005047212 */ /* 0x000fc800078e3cff */
[----:B------:R-:W-:Y:S01]  /*0230*/  ISETP.GE.AND P2, PT, R4, RZ, PT ;  /* 0x000000ff0400720c */ /* 0x000fe20003f46270 */
[----:B------:R-:W-:-:S06]  /*0240*/  VIADD R4, R2, 0xf ;  /* 0x0000000f02047836 */ /* 0x000fcc0000000000 */
[----:B------:R-:W-:-:S04]  /*0250*/  @P0 VIADD R7, R7, 0x1 ;  /* 0x0000000107070836 */ /* 0x000fc80000000000 */
[----:B------:R-:W-:Y:S01]  /*0260*/  IMAD.MOV.U32 R6, RZ, RZ, R7 ;  /* 0x000000ffff067224 */ /* 0x000fe200078e0007 */
[----:B------:R-:W-:-:S03]  /*0270*/  SHF.R.S32.HI R7, RZ, 0x1f, R4 ;  /* 0x0000001fff077819 */ /* 0x000fc60000011404 */
[----:B------:R-:W-:Y:S01]  /*0280*/  @!P2 IMAD.MOV R6, RZ, RZ, -R6 ;  /* 0x000000ffff06a224 */ /* 0x000fe200078e0a06 */
[----:B------:R-:W-:Y:S02]  /*0290*/  @!P1 LOP3.LUT R6, RZ, R0, RZ, 0x33, !PT ;  /* 0x00000000ff069212 */ /* 0x000fe400078e33ff */
[----:B------:R-:W-:-:S03]  /*02a0*/  LEA.HI R7, R7, R4, RZ, 0x4 ;  /* 0x0000000407077211 */ /* 0x000fc600078f20ff */
[----:B------:R-:W-:Y:S02]  /*02b0*/  IMAD.SHL.U32 R4, R6, 0x8, RZ ;  /* 0x0000000806047824 */ /* 0x000fe400078e00ff */
[----:B------:R-:W-:-:S03]  /*02c0*/  IMAD.MOV R6, RZ, RZ, -R6 ;  /* 0x000000ffff067224 */ /* 0x000fc600078e0a06 */
[----:B------:R-:W-:Y:S01]  /*02d0*/  LEA.HI.SX32 R7, R7, -R4, 0x1c ;  /* 0x8000000407077211 */ /* 0x000fe200078fe2ff */
[----:B------:R-:W-:Y:S02]  /*02e0*/  IMAD R15, R0, R6, R5 ;  /* 0x00000006000f7224 */ /* 0x000fe400078e0205 */
[----:B------:R-:W-:Y:S01]  /*02f0*/  IMAD.MOV.U32 R6, RZ, RZ, RZ ;  /* 0x000000ffff067224 */ /* 0x000fe200078e00ff */
[----:B------:R-:W-:Y:S02]  /*0300*/  VIMNMX R8, PT, PT, R7, 0x8, PT ;  /* 0x0000000807087848 */ /* 0x000fe40003fe0100 */
[----:B------:R-:W-:Y:S02]  /*0310*/  IABS R13, R15 ;  /* 0x0000000f000d7213 */ /* 0x000fe40000000000 */
[----:B------:R-:W-:-:S04]  /*0320*/  IABS R11, R8 ;  /* 0x00000008000b7213 */ /* 0x000fc80000000000 */
[----:B------:R-:W1:Y:S08]  /*0330*/  I2F.RP R9, R11 ;  /* 0x0000000b00097306 */ /* 0x000e700000209400 */
[----:B-1----:R-:W1:Y:S02]  /*0340*/  MUFU.RCP R9, R9 ;  /* 0x0000000900097308 */ /* 0x002e640000001000 */
[----:B-1----:R-:W-:-:S06]  /*0350*/  VIADD R7, R9, 0xffffffe ;  /* 0x0ffffffe09077836 */ /* 0x002fcc0000000000 */
[----:B------:R-:W1:Y:S02]  /*0360*/  F2I.FTZ.U32.TRUNC.NTZ R7, R7 ;  /* 0x0000000700077305 */ /* 0x000e64000021f000 */
[----:B-1----:R-:W-:-:S04]  /*0370*/  IMAD.MOV R10, RZ, RZ, -R7 ;  /* 0x000000ffff0a7224 */ /* 0x002fc800078e0a07 */
[----:B------:R-:W-:-:S04]  /*0380*/  IMAD.MOV.U32 R0, RZ, RZ, R10 ;  /* 0x000000ffff007224 */ /* 0x000fc800078e000a */
[----:B------:R-:W-:Y:S01]  /*0390*/  IMAD R5, R0, R11, RZ ;  /* 0x0000000b00057224 */ /* 0x000fe200078e02ff */
[----:B------:R-:W-:-:S03]  /*03a0*/  IABS R0, R8 ;  /* 0x0000000800007213 */ /* 0x000fc60000000000 */
[----:B------:R-:W-:-:S04]  /*03b0*/  IMAD.HI.U32 R6, R7, R5, R6 ;  /* 0x0000000507067227 */ /* 0x000fc800078e0006 */
[----:B------:R-:W-:Y:S02]  /*03c0*/  IMAD.MOV R0, RZ, RZ, -R0 ;  /* 0x000000ffff007224 */ /* 0x000fe400078e0a00 */
        /* <DEDUP_REMOVED lines=8> */
[----:B------:R-:W-:Y:S02]  /*0450*/  ISETP.GE.AND P2, PT, R0, RZ, PT ;  /* 0x000000ff0000720c */ /* 0x000fe40003f46270 */
[----:B--2---:R-:W-:-:S05]  /*0460*/  LOP3.LUT R0, R14, 0xf, RZ, 0xc0, !PT ;  /* 0x0000000f0e007812 */ /* 0x004fca00078ec0ff */
[----:B------:R-:W-:-:S06]  /*0470*/  @P0 VIADD R6, R6, 0x1 ;  /* 0x0000000106060836 */ /* 0x000fcc0000000000 */
[----:B------:R-:W-:Y:S01]  /*0480*/  @!P2 IMAD.MOV R6, RZ, RZ, -R6 ;  /* 0x000000ffff06a224 */ /* 0x000fe200078e0a06 */
[----:B------:R-:W-:-:S05]  /*0490*/  @!P1 LOP3.LUT R6, RZ, R8, RZ, 0x33, !PT ;  /* 0x00000008ff069212 */ /* 0x000fca00078e33ff */
[----:B------:R-:W-:Y:S02]  /*04a0*/  IMAD.MOV R5, RZ, RZ, -R6 ;  /* 0x000000ffff057224 */ /* 0x000fe400078e0a06 */
[----:B------:R-:W-:Y:S02]  /*04b0*/  IMAD.SHL.U32 R25, R6, 0x80, RZ ;  /* 0x0000008006197824 */ /* 0x000fe400078e00ff */
[----:B------:R-:W-:-:S04]  /*04c0*/  IMAD R5, R8, R5, R15 ;  /* 0x0000000508057224 */ /* 0x000fc800078e020f */
[----:B------:R-:W-:-:S04]  /*04d0*/  IMAD.IADD R5, R4, 0x1, R5 ;  /* 0x0000000104057824 */ /* 0x000fc800078e0205 */
[----:B------:R-:W-:-:S05]  /*04e0*/  IMAD R16, R5, 0x10, R0 ;  /* 0x0000001005107824 */ /* 0x000fca00078e0200 */
[----:B------:R1:W-:Y:S04]  /*04f0*/  STL [R1+0xee0], R16 ;  /* 0x000ee01001007387 */ /* 0x0003e80000100800 */
[----:B------:R1:W-:Y:S01]  /*0500*/  STL [R1+0x164], R25 ;  /* 0x0001641901007387 */ /* 0x0003e20000100800 */
[----:B0-----:R-:W-:Y:S05]  /*0510*/  BRA.U UP0, `(.L_x_0) ;  /* 0x00000001004c7547 */ /* 0x001fea000b800000 */
[----:B------:R-:W-:Y:S01]  /*0520*/  IMAD.SHL.U32 R0, R14, 0x40, RZ ;  /* 0x000000400e007824 */ /* 0x000fe200078e00ff */
[----:B------:R2:W-:Y:S04]  /*0530*/  STL [R1+0x90], RZ ;  /* 0x000090ff01007387 */ /* 0x0005e80000100800 */
[----:B------:R2:W-:Y:S04]  /*0540*/  STL [R1+0xee4], R0 ;  /* 0x000ee40001007387 */ /* 0x0005e80000100800 */
[----:B------:R2:W-:Y:S04]  /*0550*/  STL [R1+0x94], RZ ;  /* 0x000094ff01007387 */ /* 0x0005e80000100800 */
        /* <DEDUP_REMOVED lines=13> */
[----:B------:R2:W-:Y:S01]  /*0630*/  STL [R1+0xac], RZ ;  /* 0x0000acff01007387 */ /* 0x0005e20000100800 */
[----:B------:R-:W-:Y:S05]  /*0640*/  BRA `(.L_x_1) ;  /* 0x0000029400347947 */ /* 0x000fea0003800000 */
.L_x_0:
[----:B------:R-:W-:Y:S01]  /*0650*/  IABS R0, R2 ;  /* 0x0000000200007213 */ /* 0x000fe20000000000 */
[C---:B------:R-:W-:Y:S01]  /*0660*/  VIADD R15, R25.reuse, 0x7a ;  /* 0x0000007a190f7836 */ /* 0x040fe20000000000 */
[----:B------:R-:W-:Y:S01]  /*0670*/  IABS R23, R3 ;  /* 0x0000000300177213 */ /* 0x000fe20000000000 */
[----:B------:R0:W-:Y:S01]  /*0680*/  STL [R1+0x104c], R3 ;  /* 0x00104c0301007387 */ /* 0x0001e20000100800 */
[----:B------:R-:W2:Y:S01]  /*0690*/  I2F.RP R7, R0 ;  /* 0x0000000000077306 */ /* 0x000ea20000209400 */
[----:B------:R-:W-:Y:S01]  /*06a0*/  IABS R10, R16 ;  /* 0x00000010000a7213 */ /* 0x000fe20000000000 */
[C---:B------:R-:W-:Y:S01]  /*06b0*/  VIADD R29, R25.reuse, 0xc ;  /* 0x0000000c191d7836 */ /* 0x040fe20000000000 */
[----:B------:R-:W-:Y:S01]  /*06c0*/  ISETP.GE.AND P5, PT, R16, RZ, PT ;  /* 0x000000ff1000720c */ /* 0x000fe20003fa6270 */
[C---:B------:R-:W-:Y:S01]  /*06d0*/  VIADD R28, R25.reuse, 0x5 ;  /* 0x00000005191c7836 */ /* 0x040fe20000000000 */
[----:B------:R-:W-:Y:S01]  /*06e0*/  ISETP.NE.AND P4, PT, R2, RZ, PT ;  /* 0x000000ff0200720c */ /* 0x000fe20003f85270 */
[----:B------:R-:W-:Y:S01]  /*06f0*/  VIADD R26, R25, 0xa ;  /* 0x0000000a191a7836 */ /* 0x000fe20000000000 */
[----:B------:R-:W3:Y:S01]  /*0700*/  LDCU UR7, c[0x0][0x3a8] ;  /* 0x00007500ff0777ac */ /* 0x000ee20008000800 */
[----:B------:R-:W4:Y:S01]  /*0710*/  I2F.RP R6, R23 ;  /* 0x0000001700067306 */ /* 0x000f220000209400 */
[----:B------:R-:W5:Y:S01]  /*0720*/  LDCU UR10, c[0x0][0x3a4] ;  /* 0x00007480ff0a77ac */ /* 0x000f620008000800 */
[----:B------:R-:W1:Y:S06]  /*0730*/  LDCU.64 UR12, c[0x0][0x380] ;  /* 0x00007000ff0c77ac */ /* 0x000e6c0008000a00 */
[----:B--2---:R-:W2:Y:S01]  /*0740*/  MUFU.RCP R7, R7 ;  /* 0x0000000700077308 */ /* 0x004ea20000001000 */
[----:B------:R-:W0:Y:S01]  /*0750*/  LDCU.64 UR4, c[0x0][0x388] ;  /* 0x00007100ff0477ac */ /* 0x000e220008000a00 */
[----:B------:R-:W0:Y:S06]  /*0760*/  LDCU UR6, c[0x0][0x3b0] ;  /* 0x00007600ff0677ac */ /* 0x000e2c0008000800 */
[----:B----4-:R-:W4:Y:S01]  /*0770*/  MUFU.RCP R6, R6 ;  /* 0x0000000600067308 */ /* 0x010f220000001000 */
[----:B------:R-:W0:Y:S01]  /*0780*/  LDCU UR11, c[0x0][0x3ac] ;  /* 0x00007580ff0b77ac */ /* 0x000e220008000800 */
[----:B------:R-:W0:Y:S01]  /*0790*/  LDCU UR16, c[0x0][0x3a8] ;  /* 0x00007500ff1077ac */ /* 0x000e220008000800 */
[----:B--2---:R-:W-:-:S05]  /*07a0*/  VIADD R4, R7, 0xffffffe ;  /* 0x0ffffffe07047836 */ /* 0x004fca0000000000 */
[----:B------:R2:W0:Y:S01]  /*07b0*/  F2I.FTZ.U32.TRUNC.NTZ R5, R4 ;  /* 0x0000000400057305 */ /* 0x000422000021f000 */
[----:B----4-:R-:W-:Y:S01]  /*07c0*/  VIADD R8, R6, 0xffffffe ;  /* 0x0ffffffe06087836 */ /* 0x010fe20000000000 */
[----:B------:R-:W-:-:S06]  /*07d0*/  IABS R6, R25 ;  /* 0x0000001900067213 */ /* 0x000fcc0000000000 */
[----:B------:R4:W1:Y:S01]  /*07e0*/  F2I.FTZ.U32.TRUNC.NTZ R9, R8 ;  /* 0x0000000800097305 */ /* 0x000862000021f000 */
[----:B--2---:R-:W-:Y:S02]  /*07f0*/  IMAD.MOV.U32 R4, RZ, RZ, RZ ;  /* 0x000000ffff047224 */ /* 0x004fe400078e00ff */
[----:B0-----:R-:W-:Y:S02]  /*0800*/  IMAD.MOV R11, RZ, RZ, -R5 ;  /* 0x000000ffff0b7224 */ /* 0x001fe400078e0a05 */
[----:B----4-:R-:W-:Y:S02]  /*0810*/  IMAD.MOV.U32 R8, RZ, RZ, RZ ;  /* 0x000000ffff087224 */ /* 0x010fe400078e00ff */
[----:B------:R-:W-:-:S04]  /*0820*/  IMAD R11, R11, R0, RZ ;  /* 0x000000000b0b7224 */ /* 0x000fc800078e02ff */
[----:B------:R-:W-:-:S04]  /*0830*/  IMAD.HI.U32 R5, R5, R11, R4 ;  /* 0x0000000b05057227 */ /* 0x000fc800078e0004 */
[----:B-1----:R-:W-:Y:S02]  /*0840*/  IMAD.MOV R4, RZ, RZ, -R9 ;  /* 0x000000ffff047224 */ /* 0x002fe400078e0a09 */
[----:B------:R-:W-:-:S04]  /*0850*/  IMAD.HI.U32 R5, R5, R10, RZ ;  /* 0x0000000a05057227 */ /* 0x000fc800078e00ff */
[----:B------:R-:W-:Y:S02]  /*0860*/  IMAD R7, R4, R23, RZ ;  /* 0x0000001704077224 */ /* 0x000fe400078e02ff */
[----:B------:R-:W-:Y:S02]  /*0870*/  IMAD.MOV R5, RZ, RZ, -R5 ;  /* 0x000000ffff057224 */ /* 0x000fe400078e0a05 */
[----:B------:R-:W-:-:S04]  /*0880*/  IMAD.HI.U32 R8, R9, R7, R8 ;  /* 0x0000000709087227 */ /* 0x000fc800078e0008 */
[----:B------:R-:W-:Y:S02]  /*0890*/  IMAD R7, R0, R5, R10 ;  /* 0x0000000500077224 */ /* 0x000fe400078e020a */
[----:B------:R-:W-:-:S03]  /*08a0*/  IMAD.HI.U32 R4, R8, R6, RZ ;  /* 0x0000000608047227 */ /* 0x000fc600078e00ff */
[----:B------:R-:W-:Y:S01]  /*08b0*/  ISETP.GT.U32.AND P0, PT, R0, R7, PT ;  /* 0x000000070000720c */ /* 0x000fe20003f04070 */
[----:B------:R-:W-:Y:S02]  /*08c0*/  IMAD.MOV R4, RZ, RZ, -R4 ;  /* 0x000000ffff047224 */ /* 0x000fe400078e0a04 */
[----:B------:R-:W-:Y:S02]  /*08d0*/  VIADD R10, R25, 0x7e ;  /* 0x0000007e190a7836 */ /* 0x000fe40000000000 */
[----:B------:R-:W-:Y:S02]  /*08e0*/  IMAD R6, R23, R4, R6 ;  /* 0x0000000417067224 */ /* 0x000fe400078e0206 */
[----:B------:R-:W-:Y:S01]  /*08f0*/  VIADD R5, R25, 0x7f ;  /* 0x0000007f19057836 */ /* 0x000fe20000000000 */
[----:B------:R-:W-:Y:S02]  /*0900*/  IABS R14, R10 ;  /* 0x0000000a000e7213 */ /* 0x000fe40000000000 */
[----:B------:R-:W-:-:S02]  /*0910*/  ISETP.GE.AND P1, PT, R10, RZ, PT ;  /* 0x000000ff0a00720c */ /* 0x000fc40003f26270 */
[----:B------:R-:W-:Y:S01]  /*0920*/  IABS R9, R5 ;  /* 0x0000000500097213 */ /* 0x000fe20000000000 */
[----:B------:R-:W-:Y:S01]  /*0930*/  @!P0 IMAD.IADD R7, R7, 0x1, -R0 ;  /* 0x0000000107078824 */ /* 0x000fe200078e0a00 */
[----:B------:R-:W-:Y:S02]  /*0940*/  ISETP.GT.U32.AND P0, PT, R23, R6, PT ;  /* 0x000000061700720c */ /* 0x000fe40003f04070 */
[----:B------:R-:W-:Y:S01]  /*0950*/  ISETP.GE.AND P3, PT, R5, RZ, PT ;  /* 0x000000ff0500720c */ /* 0x000fe20003f66270 */
[----:B------:R-:W-:Y:S01]  /*0960*/  IMAD.HI.U32 R5, R8, R14, RZ ;  /* 0x0000000e08057227 */ /* 0x000fe200078e00ff */
[----:B------:R-:W-:-:S03]  /*0970*/  ISETP.GT.U32.AND P2, PT, R0, R7, PT ;  /* 0x000000070000720c */ /* 0x000fc60003f44070 */
[----:B------:R-:W-:-:S04]  /*0980*/  IMAD.HI.U32 R4, R8, R9, RZ ;  /* 0x0000000908047227 */ /* 0x000fc800078e00ff */
[----:B------:R-:W-:Y:S02]  /*0990*/  IMAD.MOV R4, RZ, RZ, -R4 ;  /* 0x000000ffff047224 */ /* 0x000fe400078e0a04 */
[----:B------:R-:W-:Y:S01]  /*09a0*/  @!P0 IMAD.IADD R6, R6, 0x1, -R23 ;  /* 0x0000000106068824 */ /* 0x000fe200078e0a17 */
[----:B------:R-:W-:Y:S01]  /*09b0*/  ISETP.GE.AND P0, PT, R25, RZ, PT ;  /* 0x000000ff1900720c */ /* 0x000fe20003f06270 */
[----:B------:R-:W-:Y:S02]  /*09c0*/  IMAD R4, R23, R4, R9 ;  /* 0x0000000417047224 */ /* 0x000fe400078e0209 */
[----:B------:R-:W-:Y:S01]  /*09d0*/  @!P2 IMAD.IADD R7, R7, 0x1, -R0 ;  /* 0x000000010707a824 */ /* 0x000fe200078e0a00 */
[----:B------:R-:W-:Y:S01]  /*09e0*/  ISETP.GT.U32.AND P6, PT, R23, R6, PT ;  /* 0x000000061700720c */ /* 0x000fe20003fc4070 */
[----:B------:R-:W-:Y:S02]  /*09f0*/  IMAD.MOV R0, RZ, RZ, -R5 ;  /* 0x000000ffff007224 */ /* 0x000fe400078e0a05 */
[----:B------:R-:W-:-:S02]  /*0a00*/  VIADD R5, R25, 0x7d ;  /* 0x0000007d19057836 */ /* 0x000fc40000000000 */
[----:B------:R-:W-:Y:S02]  /*0a10*/  IMAD R14, R23, R0, R14 ;  /* 0x00000000170e7224 */ /* 0x000fe400078e020e */
[----:B------:R-:W-:Y:S01]  /*0a20*/  IMAD.MOV.U32 R0, RZ, RZ, R7 ;  /* 0x000000ffff007224 */ /* 0x000fe200078e0007 */
[----:B------:R-:W-:Y:S01]  /*0a30*/  ISETP.GE.AND P2, PT, R5, RZ, PT ;  /* 0x000000ff0500720c */ /* 0x000fe20003f46270 */
[----:B------:R-:W-:Y:S01]  /*0a40*/  VIADD R7, R25, 0x7b ;  /* 0x0000007b19077836 */ /* 0x000fe20000000000 */
[----:B------:R-:W-:Y:S01]  /*0a50*/  IABS R20, R5 ;  /* 0x0000000500147213 */ /* 0x000fe20000000000 */
[----:B------:R-:W-:Y:S01]  /*0a60*/  @!P5 IMAD.MOV R0, RZ, RZ, -R0 ;  /* 0x000000ffff00d224 */ /* 0x000fe200078e0a00 */
[----:B------:R-:W-:Y:S01]  /*0a70*/  ISETP.GT.U32.AND P5, PT, R23, R4, PT ;  /* 0x000000041700720c */ /* 0x000fe20003fa4070 */
[----:B------:R-:W-:Y:S01]  /*0a80*/  VIADD R5, R25, 0x7c ;  /* 0x0000007c19057836 */ /* 0x000fe20000000000 */
[----:B------:R-:W-:Y:S01]  /*0a90*/  @!P4 LOP3.LUT R0, RZ, R2, RZ, 0x33, !PT ;  /* 0x00000002ff00c212 */ /* 0x000fe200078e33ff */
[----:B------:R-:W-:Y:S01]  /*0aa0*/  @!P6 IMAD.IADD R6, R6, 0x1, -R23 ;  /* 0x000000010606e824 */ /* 0x000fe200078e0a17 */
[----:B------:R-:W-:-:S02]  /*0ab0*/  ISETP.GT.U32.AND P6, PT, R23, R14, PT ;  /* 0x0000000e1700720c */ /* 0x000fc40003fc4070 */
[----:B------:R-:W-:Y:S01]  /*0ac0*/  ISETP.GE.AND P4, PT, R5, RZ, PT ;  /* 0x000000ff0500720c */ /* 0x000fe20003f86270 */
[----:B------:R-:W-:Y:S01]  /*0ad0*/  IMAD.MOV.U32 R2, RZ, RZ, R6 ;  /* 0x000000ffff027224 */ /* 0x000fe200078e0006 */
[----:B------:R-:W-:Y:S01]  /*0ae0*/  IABS R12, R5 ;  /* 0x00000005000c7213 */ /* 0x000fe20000000000 */
[----:B------:R-:W-:Y:S01]  /*0af0*/  IMAD.HI.U32 R5, R8, R20, RZ ;  /* 0x0000001408057227 */ /* 0x000fe200078e00ff */
[----:B------:R-:W-:Y:S01]  /*0b00*/  IABS R10, R7 ;  /* 0x00000007000a7213 */ /* 0x000fe20000000000 */
[----:B------:R0:W-:Y:S02]  /*0b10*/  STL [R1+0xfb8], R0 ;  /* 0x000fb80001007387 */ /* 0x0001e40000100800 */
[----:B------:R-:W-:Y:S02]  /*0b20*/  @!P5 IMAD.IADD R4, R4, 0x1, -R23 ;  /* 0x000000010404d824 */ /* 0x000fe400078e0a17 */
[----:B------:R-:W-:Y:S02]  /*0b30*/  IMAD.MOV R6, RZ, RZ, -R5 ;  /* 0x000000ffff067224 */ /* 0x000fe400078e0a05 */
[----:B------:R-:W-:Y:S01]  /*0b40*/  IMAD.HI.U32 R5, R8, R12, RZ ;  /* 0x0000000c08057227 */ /* 0x000fe200078e00ff */
[----:B------:R-:W-:-:S03]  /*0b50*/  ISETP.GT.U32.AND P5, PT, R23, R4, PT ;  /* 0x000000041700720c */ /* 0x000fc60003fa4070 */
[----:B------:R-:W-:Y:S01]  /*0b60*/  @!P0 IMAD.MOV R2, RZ, RZ, -R2 ;  /* 0x000000ffff028224 */ /* 0x000fe200078e0a02 */
[----:B------:R-:W-:Y:S01]  /*0b70*/  ISETP.GE.AND P0, PT, R7, RZ, PT ;  /* 0x000000ff0700720c */ /* 0x000fe20003f06270 */
[----:B------:R-:W-:Y:S02]  /*0b80*/  @!P6 IMAD.IADD R14, R14, 0x1, -R23 ;  /* 0x000000010e0ee824 */ /* 0x000fe400078e0a17 */
[----:B------:R-:W-:Y:S02]  /*0b90*/  IMAD.MOV R7, RZ, RZ, -R5 ;  /* 0x000000ffff077224 */ /* 0x000fe400078e0a05 */
[C---:B------:R-:W-:Y:S01]  /*0ba0*/  IMAD R20, R23.reuse, R6, R20 ;  /* 0x0000000617147224 */ /* 0x040fe200078e0214 */
[----:B------:R-:W-:Y:S01]  /*0bb0*/  IABS R6, R15 ;  /* 0x0000000f00067213 */ /* 0x000fe20000000000 */
[C---:B------:R-:W-:Y:S01]  /*0bc0*/  IMAD R12, R23.reuse, R7, R12 ;  /* 0x00000007170c7224 */ /* 0x040fe200078e020c */
[----:B------:R-:W-:Y:S01]  /*0bd0*/  ISETP.GT.U32.AND P6, PT, R23, R14, PT ;  /* 0x0000000e1700720c */ /* 0x000fe20003fc4070 */
[----:B------:R-:W-:-:S04]  /*0be0*/  IMAD.HI.U32 R7, R8, R10, RZ ;  /* 0x0000000a08077227 */ /* 0x000fc800078e00ff */
[----:B------:R-:W-:Y:S01]  /*0bf0*/  @!P5 IMAD.IADD R4, R4, 0x1, -R23 ;  /* 0x000000010404d824 */ /* 0x000fe200078e0a17 */
[----:B------:R-:W-:Y:S01]  /*0c00*/  ISETP.GT.U32.AND P5, PT, R23, R20, PT ;  /* 0x000000141700720c */ /* 0x000fe20003fa4070 */
[----:B------:R-:W-:Y:S02]  /*0c10*/  VIADD R5, R25, 0x79 ;  /* 0x0000007919057836 */ /* 0x000fe40000000000 */
[----:B------:R-:W-:-:S03]  /*0c20*/  IMAD.HI.U32 R9, R8, R6, RZ ;  /* 0x0000000608097227 */ /* 0x000fc600078e00ff */
[----:B------:R-:W-:Y:S01]  /*0c30*/  IABS R13, R5 ;  /* 0x00000005000d7213 */ /* 0x000fe20000000000 */
[----:B------:R-:W-:Y:S02]  /*0c40*/  IMAD.MOV R11, RZ, RZ, -R7 ;  /* 0x000000ffff0b7224 */ /* 0x000fe400078e0a07 */
[----:B------:R-:W-:Y:S02]  /*0c50*/  IMAD.MOV R9, RZ, RZ, -R9 ;  /* 0x000000ffff097224 */ /* 0x000fe400078e0a09 */
[C---:B------:R-:W-:Y:S02]  /*0c60*/  IMAD R10, R23.reuse, R11, R10 ;  /* 0x0000000b170a7224 */ /* 0x040fe400078e020a */
[C---:B------:R-:W-:Y:S02]  /*0c70*/  IMAD R6, R23.reuse, R9, R6 ;  /* 0x0000000917067224 */ /* 0x040fe400078e0206 */
[----:B------:R-:W-:Y:S01]  /*0c80*/  @!P6 IMAD.IADD R14, R14, 0x1, -R23 ;  /* 0x000000010e0ee824 */ /* 0x000fe200078e0a17 */
[----:B------:R-:W-:Y:S01]  /*0c90*/  ISETP.GT.U32.AND P6, PT, R23, R10, PT ;  /* 0x0000000a1700720c */ /* 0x000fe20003fc4070 */
[----:B------:R-:W-:-:S02]  /*0ca0*/  IMAD.MOV.U32 R7, RZ, RZ, R13 ;  /* 0x000000ffff077224 */ /* 0x000fc400078e000d */
[----:B------:R-:W-:Y:S02]  /*0cb0*/  IMAD.MOV.U32 R3, RZ, RZ, R4 ;  /* 0x000000ffff037224 */ /* 0x000fe400078e0004 */
[----:B------:R-:W-:Y:S01]  /*0cc0*/  @!P5 IMAD.IADD R20, R20, 0x1, -R23 ;  /* 0x000000011414d824 */ /* 0x000fe200078e0a17 */
[----:B------:R-:W-:Y:S01]  /*0cd0*/  ISETP.GT.U32.AND P5, PT, R23, R6, PT ;  /* 0x000000061700720c */ /* 0x000fe20003fa4070 */
[----:B------:R-:W-:-:S04]  /*0ce0*/  IMAD.HI.U32 R4, R8, R7, RZ ;  /* 0x0000000708047227 */ /* 0x000fc800078e00ff */
[----:B------:R-:W-:Y:S01]  /*0cf0*/  @!P3 IMAD.MOV R3, RZ, RZ, -R3 ;  /* 0x000000ffff03b224 */ /* 0x000fe200078e0a03 */
[----:B------:R-:W-:Y:S01]  /*0d00*/  ISETP.GT.U32.AND P3, PT, R23, R12, PT ;  /* 0x0000000c1700720c */ /* 0x000fe20003f64070 */
[----:B------:R-:W-:Y:S02]  /*0d10*/  IMAD.MOV R4, RZ, RZ, -R4 ;  /* 0x000000ffff047224 */ /* 0x000fe400078e0a04 */
[----:B------:R-:W-:Y:S01]  /*0d20*/  VIADD R13, R25, 0x78 ;  /* 0x00000078190d7836 */ /* 0x000fe20000000000 */
[----:B------:R1:W-:Y:S01]  /*0d30*/  STL [R1+0x108], R3 ;  /* 0x0001080301007387 */ /* 0x0003e20000100800 */
[----:B------:R-:W-:Y:S02]  /*0d40*/  IMAD R4, R23, R4, R7 ;  /* 0x0000000417047224 */ /* 0x000fe400078e0207 */
[--C-:B------:R-:W-:Y:S01]  /*0d50*/  @!P6 IMAD.IADD R10, R10, 0x1, -R23.reuse ;  /* 0x000000010a0ae824 */ /* 0x100fe200078e0a17 */
[----:B------:R-:W-:Y:S01]  /*0d60*/  IABS R7, R13 ;  /* 0x0000000d00077213 */ /* 0x000fe20000000000 */
[----:B------:R-:W-:-:S02]  /*0d70*/  @!P5 IMAD.IADD R6, R6, 0x1, -R23 ;  /* 0x000000010606d824 */ /* 0x000fc400078e0a17 */
[----:B0-----:R-:W-:Y:S01]  /*0d80*/  IMAD.MOV.U32 R0, RZ, RZ, R14 ;  /* 0x000000ffff007224 */ /* 0x001fe200078e000e */
[----:B------:R-:W-:Y:S01]  /*0d90*/  ISETP.GT.U32.AND P5, PT, R23, R10, PT ;  /* 0x0000000a1700720c */ /* 0x000fe20003fa4070 */
[----:B------:R-:W-:-:S04]  /*0da0*/  IMAD.HI.U32 R14, R8, R7, RZ ;  /* 0x00000007080e7227 */ /* 0x000fc800078e00ff */
[----:B------:R-:W-:Y:S01]  /*0db0*/  @!P3 IMAD.IADD R12, R12, 0x1, -R23 ;  /* 0x000000010c0cb824 */ /* 0x000fe200078e0a17 */
[----:B------:R-:W-:Y:S01]  /*0dc0*/  ISETP.GT.U32.AND P3, PT, R23, R20, PT ;  /* 0x000000141700720c */ /* 0x000fe20003f64070 */
[----:B------:R-:W-:Y:S02]  /*0dd0*/  IMAD.MOV R14, RZ, RZ, -R14 ;  /* 0x000000ffff0e7224 */ /* 0x000fe400078e0a0e */
[----:B------:R-:W-:Y:S01]  /*0de0*/  VIADD R9, R25, 0x76 ;  /* 0x0000007619097836 */ /* 0x000fe20000000000 */
[C---:B------:R-:W-:Y:S01]  /*0df0*/  ISETP.GT.U32.AND P6, PT, R23.reuse, R12, PT ;  /* 0x0000000c1700720c */ /* 0x040fe20003fc4070 */
[C---:B------:R-:W-:Y:S02]  /*0e00*/  IMAD R14, R23.reuse, R14, R7 ;  /* 0x0000000e170e7224 */ /* 0x040fe400078e0207 */
[--C-:B------:R-:W-:Y:S01]  /*0e10*/  @!P5 IMAD.IADD R10, R10, 0x1, -R23.reuse ;  /* 0x000000010a0ad824 */ /* 0x100fe200078e0a17 */
[----:B------:R-:W-:Y:S01]  /*0e20*/  IABS R17, R9 ;  /* 0x0000000900117213 */ /* 0x000fe20000000000 */
[----:B------:R-:W-:Y:S01]  /*0e30*/  @!P1 IMAD.MOV R0, RZ, RZ, -R0 ;  /* 0x000000ffff009224 */ /* 0x000fe200078e0a00 */
[----:B------:R-:W-:Y:S01]  /*0e40*/  ISETP.GT.U32.AND P5, PT, R23, R14, PT ;  /* 0x0000000e1700720c */ /* 0x000fe20003fa4070 */
[----:B------:R-:W-:Y:S01]  /*0e50*/  VIADD R11, R25, 0x77 ;  /* 0x00000077190b7836 */ /* 0x000fe20000000000 */
[C---:B------:R-:W-:Y:S01]  /*0e60*/  ISETP.GT.U32.AND P1, PT, R23.reuse, R6, PT ;  /* 0x000000061700720c */ /* 0x040fe20003f24070 */
[--C-:B------:R-:W-:Y:S01]  /*0e70*/  @!P3 IMAD.IADD R20, R20, 0x1, -R23.reuse ;  /* 0x000000011414b824 */ /* 0x100fe200078e0a17 */
[----:B------:R-:W-:Y:S01]  /*0e80*/  ISETP.GT.U32.AND P3, PT, R23, R4, PT ;  /* 0x000000041700720c */ /* 0x000fe20003f64070 */
[----:B------:R-:W-:Y:S01]  /*0e90*/  VIADD R7, R25, 0x75 ;  /* 0x0000007519077836 */ /* 0x000fe20000000000 */
[----:B------:R0:W-:Y:S01]  /*0ea0*/  STL [R1+0x104], R0 ;  /* 0x0001040001007387 */ /* 0x0001e20000100800 */
[----:B------:R-:W-:Y:S01]  /*0eb0*/  @!P6 IMAD.IADD R12, R12, 0x1, -R23 ;  /* 0x000000010c0ce824 */ /* 0x000fe200078e0a17 */
[----:B------:R-:W-:Y:S01]  /*0ec0*/  ISETP.GE.AND P6, PT, R15, RZ, PT ;  /* 0x000000ff0f00720c */ /* 0x000fe20003fc6270 */
[----:B-1----:R-:W-:Y:S01]  /*0ed0*/  IMAD.MOV.U32 R3, RZ, RZ, R20 ;  /* 0x000000ffff037224 */ /* 0x002fe200078e0014 */
[----:B------:R-:W-:Y:S01]  /*0ee0*/  IABS R18, R11 ;  /* 0x0000000b00127213 */ /* 0x000fe20000000000 */
[----:B------:R-:W-:Y:S01]  /*0ef0*/  IMAD.HI.U32 R22, R8, R17, RZ ;  /* 0x0000001108167227 */ /* 0x000fe200078e00ff */
[----:B------:R-:W-:-:S03]  /*0f00*/  IABS R16, R7 ;  /* 0x0000000700107213 */ /* 0x000fc60000000000 */
[----:B------:R-:W-:Y:S02]  /*0f10*/  @!P5 IMAD.IADD R14, R14, 0x1, -R23 ;  /* 0x000000010e0ed824 */ /* 0x000fe400078e0a17 */
[----:B0-----:R-:W-:Y:S02]  /*0f20*/  IMAD.MOV.U32 R0, RZ, RZ, R12 ;  /* 0x000000ffff007224 */ /* 0x001fe400078e000c */
[----:B------:R-:W-:Y:S01]  /*0f30*/  @!P2 IMAD.MOV R3, RZ, RZ, -R3 ;  /* 0x000000ffff03a224 */ /* 0x000fe200078e0a03 */
[----:B------:R-:W-:Y:S01]  /*0f40*/  ISETP.GT.U32.AND P5, PT, R23, R14, PT ;  /* 0x0000000e1700720c */ /* 0x000fe20003fa4070 */
[----:B------:R-:W-:Y:S02]  /*0f50*/  @!P4 IMAD.MOV R0, RZ, RZ, -R0 ;  /* 0x000000ffff00c224 */ /* 0x000fe400078e0a00 */
[--C-:B------:R-:W-:Y:S01]  /*0f60*/  @!P1 IMAD.IADD R6, R6, 0x1, -R23.reuse ;  /* 0x0000000106069824 */ /* 0x100fe200078e0a17 */
[----:B------:R-:W-:Y:S01]  /*0f70*/  STL [R1+0x100], R3 ;  /* 0x0001000301007387 */ /* 0x000fe20000100800 */
[----:B------:R-:W-:Y:S01]  /*0f80*/  IMAD.MOV R22, RZ, RZ, -R22 ;  /* 0x000000ffff167224 */ /* 0x000fe200078e0a16 */
[----:B------:R-:W-:Y:S01]  /*0f90*/  ISETP.GE.AND P1, PT, R5, RZ, PT ;  /* 0x000000ff0500720c */ /* 0x000fe20003f26270 */
[----:B------:R-:W-:Y:S01]  /*0fa0*/  @!P3 IMAD.IADD R4, R4, 0x1, -R23 ;  /* 0x000000010404b824 */ /* 0x000fe200078e0a17 */
[----:B------:R-:W-:Y:S01]  /*0fb0*/  ISETP.GE.AND P3, PT, R13, RZ, PT ;  /* 0x000000ff0d00720c */ /* 0x000fe20003f66270 */
[C---:B------:R-:W-:Y:S01]  /*0fc0*/  IMAD.HI.U32 R15, R8.reuse, R18, RZ ;  /* 0x00000012080f7227 */ /* 0x040fe200078e00ff */
[----:B------:R0:W-:Y:S02]  /*0fd0*/  STL [R1+0xfc], R0 ;  /* 0x0000fc0001007387 */ /* 0x0001e40000100800 */
[----:B------:R-:W-:Y:S01]  /*0fe0*/  ISETP.GT.U32.AND P2, PT, R23, R4, PT ;  /* 0x000000041700720c */ /* 0x000fe20003f44070 */
[----:B------:R-:W-:-:S04]  /*0ff0*/  IMAD.HI.U32 R13, R8, R16, RZ ;  /* 0x00000010080d7227 */ /* 0x000fc800078e00ff */
[C---:B------:R-:W-:Y:S02]  /*1000*/  IMAD R17, R23.reuse, R22, R17 ;  /* 0x0000001617117224 */ /* 0x040fe400078e0211 */
[----:B------:R-:W-:Y:S02]  /*1010*/  IMAD.MOV R5, RZ, RZ, -R15 ;  /* 0x000000ffff057224 */ /* 0x000fe400078e0a0f */
[----:B0-----:R-:W-:Y:S02]  /*1020*/  IMAD.MOV.U32 R0, RZ, RZ, R6 ;  /* 0x000000ffff007224 */ /* 0x001fe400078e0006 */
[----:B------:R-:W-:Y:S02]  /*1030*/  IMAD.MOV R13, RZ, RZ, -R13 ;  /* 0x000000ffff0d7224 */ /* 0x000fe400078e0a0d */
[----:B------:R-:W-:Y:S01]  /*1040*/  @!P6 IMAD.MOV R0, RZ, RZ, -R0 ;  /* 0x000000ffff00e224 */ /* 0x000fe200078e0a00 */
[C---:B------:R-:W-:Y:S01]  /*1050*/  ISETP.GT.U32.AND P6, PT, R23.reuse, R17, PT ;  /* 0x000000111700720c */ /* 0x040fe20003fc4070 */
[----:B------:R-:W-:-:S02]  /*1060*/  IMAD R18, R23, R5, R18 ;  /* 0x0000000517127224 */ /* 0x000fc400078e0212 */
[C---:B------:R-:W-:Y:S02]  /*1070*/  IMAD R16, R23.reuse, R13, R16 ;  /* 0x0000000d17107224 */ /* 0x040fe400078e0210 */
[----:B------:R-:W-:Y:S01]  /*1080*/  IMAD.MOV.U32 R3, RZ, RZ, R10 ;  /* 0x000000ffff037224 */ /* 0x000fe200078e000a */
[C---:B------:R-:W-:Y:S01]  /*1090*/  ISETP.GT.U32.AND P4, PT, R23.reuse, R18, PT ;  /* 0x000000121700720c */ /* 0x040fe20003f84070 */
[----:B------:R-:W-:Y:S01]  /*10a0*/  @!P5 IMAD.IADD R14, R14, 0x1, -R23 ;  /* 0x000000010e0ed824 */ /* 0x000fe200078e0a17 */
[----:B------:R-:W-:Y:S01]  /*10b0*/  ISETP.GT.U32.AND P5, PT, R23, R16, PT ;  /* 0x000000101700720c */ /* 0x000fe20003fa4070 */
[----:B------:R-:W-:Y:S01]  /*10c0*/  @!P0 IMAD.MOV R3, RZ, RZ, -R3 ;  /* 0x000000ffff038224 */ /* 0x000fe200078e0a03 */
[----:B------:R-:W-:Y:S01]  /*10d0*/  ISETP.GE.AND P0, PT, R11, RZ, PT ;  /* 0x000000ff0b00720c */ /* 0x000fe20003f06270 */
[--C-:B------:R-:W-:Y:S01]  /*10e0*/  @!P2 IMAD.IADD R4, R4, 0x1, -R23.reuse ;  /* 0x000000010404a824 */ /* 0x100fe200078e0a17 */
[----:B------:R-:W-:Y:S01]  /*10f0*/  ISETP.GE.AND P2, PT, R9, RZ, PT ;  /* 0x000000ff0900720c */ /* 0x000fe20003f46270 */
[----:B------:R-:W-:Y:S01]  /*1100*/  @!P6 IMAD.IADD R17, R17, 0x1, -R23 ;  /* 0x000000011111e824 */ /* 0x000fe200078e0a17 */
[----:B------:R0:W-:Y:S01]  /*1110*/  STL [R1+0x128], R3 ;  /* 0x0001280301007387 */ /* 0x0001e20000100800 */
[----:B------:R-:W-:-:S02]  /*1120*/  VIADD R6, R25, 0x73 ;  /* 0x0000007319067836 */ /* 0x000fc40000000000 */
[----:B------:R-:W-:Y:S01]  /*1130*/  VIADD R5, R25, 0x74 ;  /* 0x0000007419057836 */ /* 0x000fe20000000000 */
[----:B------:R1:W-:Y:S01]  /*1140*/  STL [R1+0x12c], R0 ;  /* 0x00012c0001007387 */ /* 0x0003e20000100800 */
[--C-:B------:R-:W-:Y:S01]  /*1150*/  @!P4 IMAD.IADD R18, R18, 0x1, -R23.reuse ;  /* 0x000000011212c824 */ /* 0x100fe200078e0a17 */
[----:B------:R-:W-:Y:S01]  /*1160*/  ISETP.GE.AND P4, PT, R7, RZ, PT ;  /* 0x000000ff0700720c */ /* 0x000fe20003f86270 */
[----:B------:R-:W-:Y:S01]  /*1170*/  @!P5 IMAD.IADD R16, R16, 0x1, -R23 ;  /* 0x000000011010d824 */ /* 0x000fe200078e0a17 */
[----:B------:R-:W-:Y:S01]  /*1180*/  IABS R7, R6 ;  /* 0x0000000600077213 */ /* 0x000fe20000000000 */
[----:B------:R-:W-:Y:S01]  /*1190*/  VIADD R10, R25, 0x72 ;  /* 0x00000072190a7836 */ /* 0x000fe20000000000 */
[----:B------:R-:W-:Y:S01]  /*11a0*/  IABS R13, R5 ;  /* 0x00000005000d7213 */ /* 0x000fe20000000000 */
[----:B0-----:R-:W-:Y:S01]  /*11b0*/  IMAD.MOV.U32 R3, RZ, RZ, R14 ;  /* 0x000000ffff037224 */ /* 0x001fe200078e000e */
[C---:B------:R-:W-:Y:S01]  /*11c0*/  ISETP.GT.U32.AND P5, PT, R23.reuse, R16, PT ;  /* 0x000000101700720c */ /* 0x040fe20003fa4070 */
[----:B------:R-:W-:Y:S01]  /*11d0*/  IMAD.HI.U32 R11, R8, R7, RZ ;  /* 0x00000007080b7227 */ /* 0x000fe200078e00ff */
[----:B------:R-:W-:-:S02]  /*11e0*/  ISETP.GT.U32.AND P6, PT, R23, R18, PT ;  /* 0x000000121700720c */ /* 0x000fc40003fc4070 */
[----:B------:R-:W-:Y:S01]  /*11f0*/  IABS R15, R10 ;  /* 0x0000000a000f7213 */ /* 0x000fe20000000000 */
[----:B-1----:R-:W-:Y:S02]  /*1200*/  IMAD.MOV.U32 R0, RZ, RZ, R4 ;  /* 0x000000ffff007224 */ /* 0x002fe400078e0004 */
[----:B------:R-:W-:Y:S02]  /*1210*/  IMAD.MOV R11, RZ, RZ, -R11 ;  /* 0x000000ffff0b7224 */ /* 0x000fe400078e0a0b */
[----:B------:R-:W-:Y:S01]  /*1220*/  @!P1 IMAD.MOV R0, RZ, RZ, -R0 ;  /* 0x000000ffff009224 */ /* 0x000fe200078e0a00 */
[----:B------:R-:W-:Y:S01]  /*1230*/  ISETP.GT.U32.AND P1, PT, R23, R17, PT ;  /* 0x000000111700720c */ /* 0x000fe20003f24070 */
[----:B------:R-:W-:-:S03]  /*1240*/  IMAD.HI.U32 R9, R8, R13, RZ ;  /* 0x0000000d08097227 */ /* 0x000fc600078e00ff */
[----:B------:R0:W-:Y:S01]  /*1250*/  STL [R1+0x134], R0 ;  /* 0x0001340001007387 */ /* 0x0001e20000100800 */
[----:B------:R-:W-:Y:S02]  /*1260*/  IMAD.MOV R9, RZ, RZ, -R9 ;  /* 0x000000ffff097224 */ /* 0x000fe400078e0a09 */
[----:B------:R-:W-:Y:S02]  /*1270*/  @!P5 IMAD.IADD R16, R16, 0x1, -R23 ;  /* 0x000000011010d824 */ /* 0x000fe400078e0a17 */
[----:B------:R-:W-:Y:S02]  /*1280*/  IMAD R13, R23, R9, R13 ;  /* 0x00000009170d7224 */ /* 0x000fe400078e020d */
[--C-:B------:R-:W-:Y:S02]  /*1290*/  @!P6 IMAD.IADD R18, R18, 0x1, -R23.reuse ;  /* 0x000000011212e824 */ /* 0x100fe400078e0a17 */
[----:B------:R-:W-:Y:S01]  /*12a0*/  @!P1 IMAD.IADD R17, R17, 0x1, -R23 ;  /* 0x0000000111119824 */ /* 0x000fe200078e0a17 */
[----:B------:R-:W-:Y:S01]  /*12b0*/  ISETP.GE.AND P1, PT, R5, RZ, PT ;  /* 0x000000ff0500720c */ /* 0x000fe20003f26270 */
[C---:B------:R-:W-:Y:S01]  /*12c0*/  IMAD R5, R23.reuse, R11, R7 ;  /* 0x0000000b17057224 */ /* 0x040fe200078e0207 */
[----:B------:R-:W-:Y:S01]  /*12d0*/  ISETP.GT.U32.AND P6, PT, R23, R13, PT ;  /* 0x0000000d1700720c */ /* 0x000fe20003fc4070 */
[----:B------:R-:W-:-:S02]  /*12e0*/  VIADD R7, R25, 0x70 ;  /* 0x0000007019077836 */ /* 0x000fc40000000000 */
[----:B------:R-:W-:Y:S01]  /*12f0*/  VIADD R4, R25, 0x71 ;  /* 0x0000007119047836 */ /* 0x000fe20000000000 */
[----:B------:R-:W-:Y:S01]  /*1300*/  ISETP.GT.U32.AND P5, PT, R23, R5, PT ;  /* 0x000000051700720c */ /* 0x000fe20003fa4070 */
[----:B------:R-:W-:Y:S01]  /*1310*/  @!P3 IMAD.MOV R3, RZ, RZ, -R3 ;  /* 0x000000ffff03b224 */ /* 0x000fe200078e0a03 */
[----:B------:R-:W-:Y:S01]  /*1320*/  IABS R12, R7 ;  /* 0x00000007000c7213 */ /* 0x000fe20000000000 */
[----:B0-----:R-:W-:Y:S01]  /*1330*/  IMAD.MOV.U32 R0, RZ, RZ, R18 ;  /* 0x000000ffff007224 */ /* 0x001fe200078e0012 */
[----:B------:R-:W-:Y:S01]  /*1340*/  IABS R9, R4 ;  /* 0x0000000400097213 */ /* 0x000fe20000000000 */
[----:B------:R-:W-:Y:S01]  /*1350*/  IMAD.HI.U32 R19, R8, R15, RZ ;  /* 0x0000000f08137227 */ /* 0x000fe200078e00ff */
[----:B------:R0:W-:Y:S03]  /*1360*/  STL [R1+0x140], R3 ;  /* 0x0001400301007387 */ /* 0x0001e60000100800 */
[----:B------:R-:W-:Y:S01]  /*1370*/  @!P6 IMAD.IADD R13, R13, 0x1, -R23 ;  /* 0x000000010d0de824 */ /* 0x000fe200078e0a17 */
[----:B------:R-:W-:Y:S01]  /*1380*/  ISETP.GE.AND P6, PT, R6, RZ, PT ;  /* 0x000000ff0600720c */ /* 0x000fe20003fc6270 */
[----:B------:R-:W-:-:S03]  /*1390*/  IMAD.HI.U32 R14, R8, R12, RZ ;  /* 0x0000000c080e7227 */ /* 0x000fc600078e00ff */
[----:B------:R-:W-:Y:S01]  /*13a0*/  ISETP.GT.U32.AND P3, PT, R23, R13, PT ;  /* 0x0000000d1700720c */ /* 0x000fe20003f64070 */
[----:B------:R-:W-:Y:S02]  /*13b0*/  @!P5 IMAD.IADD R5, R5, 0x1, -R23 ;  /* 0x000000010505d824 */ /* 0x000fe400078e0a17 */
[----:B0-----:R-:W-:Y:S02]  /*13c0*/  IMAD.MOV.U32 R3, RZ, RZ, R17 ;  /* 0x000000ffff037224 */ /* 0x001fe400078e0011 */
[----:B------:R-:W-:Y:S01]  /*13d0*/  IMAD.MOV R14, RZ, RZ, -R14 ;  /* 0x000000ffff0e7224 */ /* 0x000fe200078e0a0e */
[----:B------:R-:W-:Y:S01]  /*13e0*/  ISETP.GT.U32.AND P5, PT, R23, R5, PT ;  /* 0x000000051700720c */ /* 0x000fe20003fa4070 */
[----:B------:R-:W-:Y:S02]  /*13f0*/  @!P0 IMAD.MOV R0, RZ, RZ, -R0 ;  /* 0x000000ffff008224 */ /* 0x000fe400078e0a00 */
[----:B------:R-:W-:-:S03]  /*1400*/  IMAD.HI.U32 R11, R8, R9, RZ ;  /* 0x00000009080b7227 */ /* 0x000fc600078e00ff */
[----:B------:R0:W-:Y:S01]  /*1410*/  STL [R1+0x144], R0 ;  /* 0x0001440001007387 */ /* 0x0001e20000100800 */
[----:B------:R-:W-:Y:S02]  /*1420*/  IMAD.MOV R19, RZ, RZ, -R19 ;  /* 0x000000ffff137224 */ /* 0x000fe400078e0a13 */
[----:B------:R-:W-:Y:S01]  /*1430*/  @!P2 IMAD.MOV R3, RZ, RZ, -R3 ;  /* 0x000000ffff03a224 */ /* 0x000fe200078e0a03 */
[----:B------:R-:W-:Y:S01]  /*1440*/  ISETP.GE.AND P2, PT, R10, RZ, PT ;  /* 0x000000ff0a00720c */ /* 0x000fe20003f46270 */
[C---:B------:R-:W-:Y:S02]  /*1450*/  IMAD R10, R23.reuse, R14, R12 ;  /* 0x0000000e170a7224 */ /* 0x040fe400078e020c */
[----:B------:R-:W-:Y:S01]  /*1460*/  IMAD.MOV R11, RZ, RZ, -R11 ;  /* 0x000000ffff0b7224 */ /* 0x000fe200078e0a0b */
[----:B------:R-:W-:Y:S01]  /*1470*/  STL [R1+0x148], R3 ;  /* 0x0001480301007387 */ /* 0x000fe20000100800 */
[----:B------:R-:W-:Y:S02]  /*1480*/  IMAD R15, R23, R19, R15 ;  /* 0x00000013170f7224 */ /* 0x000fe400078e020f */
[----:B0-----:R-:W-:-:S02]  /*1490*/  IMAD.MOV.U32 R0, RZ, RZ, R16 ;  /* 0x000000ffff007224 */ /* 0x001fc400078e0010 */
[----:B------:R-:W-:Y:S01]  /*14a0*/  @!P5 IMAD.IADD R5, R5, 0x1, -R23 ;  /* 0x000000010505d824 */ /* 0x000fe200078e0a17 */
[C---:B------:R-:W-:Y:S01]  /*14b0*/  ISETP.GT.U32.AND P5, PT, R23.reuse, R10, PT ;  /* 0x0000000a1700720c */ /* 0x040fe20003fa4070 */
[C---:B------:R-:W-:Y:S01]  /*14c0*/  IMAD R9, R23.reuse, R11, R9 ;  /* 0x0000000b17097224 */ /* 0x040fe200078e0209 */
[----:B------:R-:W-:Y:S01]  /*14d0*/  ISETP.GT.U32.AND P0, PT, R23, R15, PT ;  /* 0x0000000f1700720c */ /* 0x000fe20003f04070 */
[----:B------:R-:W-:Y:S02]  /*14e0*/  @!P4 IMAD.MOV R0, RZ, RZ, -R0 ;  /* 0x000000ffff00c224 */ /* 0x000fe400078e0a00 */
[----:B------:R-:W-:Y:S01]  /*14f0*/  @!P3 IMAD.IADD R13, R13, 0x1, -R23 ;  /* 0x000000010d0db824 */ /* 0x000fe200078e0a17 */
[----:B------:R-:W-:Y:S01]  /*1500*/  ISETP.GT.U32.AND P4, PT, R23, R9, PT ;  /* 0x000000091700720c */ /* 0x000fe20003f84070 */
[C---:B------:R-:W-:Y:S01]  /*1510*/  VIADD R6, R25.reuse, 0x6f ;  /* 0x0000006f19067836 */ /* 0x040fe20000000000 */
[----:B------:R0:W-:Y:S01]  /*1520*/  STL [R1+0x168], R0 ;  /* 0x0001680001007387 */ /* 0x0001e20000100800 */
[----:B------:R-:W-:Y:S01]  /*1530*/  ISETP.GE.AND P3, PT, R4, RZ, PT ;  /* 0x000000ff0400720c */ /* 0x000fe20003f66270 */
[----:B------:R-:W-:-:S02]  /*1540*/  VIADD R4, R25, 0x6e ;  /* 0x0000006e19047836 */ /* 0x000fc40000000000 */
[----:B------:R-:W-:Y:S01]  /*1550*/  IABS R11, R6 ;  /* 0x00000006000b7213 */ /* 0x000fe20000000000 */
[--C-:B------:R-:W-:Y:S02]  /*1560*/  @!P5 IMAD.IADD R10, R10, 0x1, -R23.reuse ;  /* 0x000000010a0ad824 */ /* 0x100fe400078e0a17 */
[----:B------:R-:W-:Y:S01]  /*1570*/  IABS R14, R4 ;  /* 0x00000004000e7213 */ /* 0x000fe20000000000 */
[----:B------:R-:W-:Y:S01]  /*1580*/  @!P0 IMAD.IADD R15, R15, 0x1, -R23 ;  /* 0x000000010f0f8824 */ /* 0x000fe200078e0a17 */
[----:B------:R-:W-:Y:S01]  /*1590*/  ISETP.GE.AND P0, PT, R7, RZ, PT ;  /* 0x000000ff0700720c */ /* 0x000fe20003f06270 */
[----:B0-----:R-:W-:Y:S01]  /*15a0*/  IMAD.MOV.U32 R0, RZ, RZ, R13 ;  /* 0x000000ffff007224 */ /* 0x001fe200078e000d */
[----:B------:R-:W-:Y:S01]  /*15b0*/  ISETP.GT.U32.AND P5, PT, R23, R10, PT ;  /* 0x0000000a1700720c */ /* 0x000fe20003fa4070 */
[----:B------:R-:W-:Y:S01]  /*15c0*/  @!P4 IMAD.IADD R9, R9, 0x1, -R23 ;  /* 0x000000010909c824 */ /* 0x000fe200078e0a17 */
[----:B------:R-:W-:Y:S01]  /*15d0*/  ISETP.GT.U32.AND P4, PT, R23, R15, PT ;  /* 0x0000000f1700720c */ /* 0x000fe20003f84070 */
[----:B------:R-:W-:-:S02]  /*15e0*/  @!P1 IMAD.MOV R0, RZ, RZ, -R0 ;  /* 0x000000ffff009224 */ /* 0x000fc400078e0a00 */
[----:B------:R-:W-:Y:S01]  /*15f0*/  IMAD.HI.U32 R12, R8, R11, RZ ;  /* 0x0000000b080c7227 */ /* 0x000fe200078e00ff */
[----:B------:R-:W-:Y:S02]  /*1600*/  ISETP.GT.U32.AND P1, PT, R23, R9, PT ;  /* 0x000000091700720c */ /* 0x000fe40003f24070 */
[----:B------:R0:W-:Y:S01]  /*1610*/  STL [R1+0x16c], R0 ;  /* 0x00016c0001007387 */ /* 0x0001e20000100800 */
[----:B------:R-:W-:Y:S02]  /*1620*/  IMAD.MOV R12, RZ, RZ, -R12 ;  /* 0x000000ffff0c7224 */ /* 0x000fe400078e0a0c */
[----:B------:R-:W-:Y:S02]  /*1630*/  VIADD R7, R25, 0x6d ;  /* 0x0000006d19077836 */ /* 0x000fe40000000000 */
[----:B------:R-:W-:Y:S02]  /*1640*/  IMAD R11, R23, R12, R11 ;  /* 0x0000000c170b7224 */ /* 0x000fe400078e020b */
[--C-:B------:R-:W-:Y:S01]  /*1650*/  @!P5 IMAD.IADD R10, R10, 0x1, -R23.reuse ;  /* 0x000000010a0ad824 */ /* 0x100fe200078e0a17 */
[----:B------:R-:W-:Y:S01]  /*1660*/  IABS R13, R7 ;  /* 0x00000007000d7213 */ /* 0x000fe20000000000 */
[----:B------:R-:W-:Y:S01]  /*1670*/  @!P4 IMAD.IADD R15, R15, 0x1, -R23 ;  /* 0x000000010f0fc824 */ /* 0x000fe200078e0a17 */
[----:B------:R-:W-:Y:S01]  /*1680*/  ISETP.GT.U32.AND P4, PT, R23, R11, PT ;  /* 0x0000000b1700720c */ /* 0x000fe20003f84070 */
[----:B0-----:R-:W-:-:S02]  /*1690*/  IMAD.MOV.U32 R0, RZ, RZ, R5 ;  /* 0x000000ffff007224 */ /* 0x001fc400078e0005 */
[----:B------:R-:W-:-:S04]  /*16a0*/  IMAD.HI.U32 R5, R8, R14, RZ ;  /* 0x0000000e08057227 */ /* 0x000fc800078e00ff */
[----:B------:R-:W-:Y:S02]  /*16b0*/  IMAD.MOV R5, RZ, RZ, -R5 ;  /* 0x000000ffff057224 */ /* 0x000fe400078e0a05 */
[----:B------:R-:W-:Y:S01]  /*16c0*/  @!P6 IMAD.MOV R0, RZ, RZ, -R0 ;  /* 0x000000ffff00e224 */ /* 0x000fe200078e0a00 */
[----:B------:R-:W-:Y:S01]  /*16d0*/  ISETP.GE.AND P6, PT, R6, RZ, PT ;  /* 0x000000ff0600720c */ /* 0x000fe20003fc6270 */
[----:B------:R-:W-:Y:S02]  /*16e0*/  IMAD R14, R23, R5, R14 ;  /* 0x00000005170e7224 */ /* 0x000fe400078e020e */
[----:B------:R-:W-:Y:S01]  /*16f0*/  VIADD R5, R25, 0x6c ;  /* 0x0000006c19057836 */ /* 0x000fe20000000000 */
[----:B------:R0:W-:Y:S01]  /*1700*/  STL [R1+0x170], R0 ;  /* 0x0001700001007387 */ /* 0x0001e20000100800 */
[----:B------:R-:W-:Y:S01]  /*1710*/  IMAD.HI.U32 R16, R8, R13, RZ ;  /* 0x0000000d08107227 */ /* 0x000fe200078e00ff */
[----:B------:R-:W-:-:S03]  /*1720*/  ISETP.GT.U32.AND P5, PT, R23, R14, PT ;  /* 0x0000000e1700720c */ /* 0x000fc60003fa4070 */
[--C-:B------:R-:W-:Y:S01]  /*1730*/  @!P1 IMAD.IADD R9, R9, 0x1, -R23.reuse ;  /* 0x0000000109099824 */ /* 0x100fe200078e0a17 */
[----:B------:R-:W-:Y:S01]  /*1740*/  ISETP.GE.AND P1, PT, R4, RZ, PT ;  /* 0x000000ff0400720c */ /* 0x000fe20003f26270 */
[----:B------:R-:W-:Y:S01]  /*1750*/  IMAD.MOV R16, RZ, RZ, -R16 ;  /* 0x000000ffff107224 */ /* 0x000fe200078e0a10 */
[----:B------:R-:W-:Y:S01]  /*1760*/  IABS R4, R5 ;  /* 0x0000000500047213 */ /* 0x000fe20000000000 */
[----:B------:R-:W-:Y:S01]  /*1770*/  @!P4 IMAD.IADD R11, R11, 0x1, -R23 ;  /* 0x000000010b0bc824 */ /* 0x000fe200078e0a17 */
[----:B------:R-:W-:Y:S01]  /*1780*/  ISETP.GE.AND P4, PT, R7, RZ, PT ;  /* 0x000000ff0700720c */ /* 0x000fe20003f86270 */
[----:B0-----:R-:W-:Y:S02]  /*1790*/  IMAD.MOV.U32 R0, RZ, RZ, R15 ;  /* 0x000000ffff007224 */ /* 0x001fe400078e000f */
[----:B------:R-:W-:Y:S02]  /*17a0*/  IMAD R13, R23, R16, R13 ;  /* 0x00000010170d7224 */ /* 0x000fe400078e020d */
[----:B------:R-:W-:-:S02]  /*17b0*/  @!P5 IMAD.IADD R14, R14, 0x1, -R23 ;  /* 0x000000010e0ed824 */ /* 0x000fc400078e0a17 */
[----:B------:R-:W-:Y:S02]  /*17c0*/  IMAD.MOV.U32 R3, RZ, RZ, R9 ;  /* 0x000000ffff037224 */ /* 0x000fe400078e0009 */
[----:B------:R-:W-:Y:S01]  /*17d0*/  VIADD R6, R25, 0x6b ;  /* 0x0000006b19067836 */ /* 0x000fe20000000000 */
[C---:B------:R-:W-:Y:S01]  /*17e0*/  ISETP.GT.U32.AND P5, PT, R23.reuse, R14, PT ;  /* 0x0000000e1700720c */ /* 0x040fe20003fa4070 */
[----:B------:R-:W-:Y:S01]  /*17f0*/  @!P2 IMAD.MOV R0, RZ, RZ, -R0 ;  /* 0x000000ffff00a224 */ /* 0x000fe200078e0a00 */
[C---:B------:R-:W-:Y:S01]  /*1800*/  ISETP.GT.U32.AND P2, PT, R23.reuse, R11, PT ;  /* 0x0000000b1700720c */ /* 0x040fe20003f44070 */
[----:B------:R-:W-:Y:S01]  /*1810*/  IMAD.HI.U32 R7, R8, R4, RZ ;  /* 0x0000000408077227 */ /* 0x000fe200078e00ff */
[----:B------:R-:W-:Y:S02]  /*1820*/  IABS R12, R6 ;  /* 0x00000006000c7213 */ /* 0x000fe40000000000 */
[----:B------:R0:W-:Y:S01]  /*1830*/  STL [R1+0x184], R0 ;  /* 0x0001840001007387 */ /* 0x0001e20000100800 */
[----:B------:R-:W-:Y:S01]  /*1840*/  @!P3 IMAD.MOV R3, RZ, RZ, -R3 ;  /* 0x000000ffff03b224 */ /* 0x000fe200078e0a03 */
[----:B------:R-:W-:Y:S01]  /*1850*/  ISETP.GT.U32.AND P3, PT, R23, R13, PT ;  /* 0x0000000d1700720c */ /* 0x000fe20003f64070 */
[----:B------:R-:W-:-:S02]  /*1860*/  IMAD.MOV R7, RZ, RZ, -R7 ;  /* 0x000000ffff077224 */ /* 0x000fc400078e0a07 */
[----:B------:R-:W-:Y:S01]  /*1870*/  IMAD.HI.U32 R9, R8, R12, RZ ;  /* 0x0000000c08097227 */ /* 0x000fe200078e00ff */
[----:B------:R1:W-:Y:S03]  /*1880*/  STL [R1+0x188], R3 ;  /* 0x0001880301007387 */ /* 0x0003e60000100800 */
[C---:B------:R-:W-:Y:S02]  /*1890*/  IMAD R4, R23.reuse, R7, R4 ;  /* 0x0000000717047224 */ /* 0x040fe400078e0204 */
[----:B------:R-:W-:Y:S02]  /*18a0*/  @!P5 IMAD.IADD R14, R14, 0x1, -R23 ;  /* 0x000000010e0ed824 */ /* 0x000fe400078e0a17 */
[----:B------:R-:W-:Y:S01]  /*18b0*/  IMAD.MOV R9, RZ, RZ, -R9 ;  /* 0x000000ffff097224 */ /* 0x000fe200078e0a09 */
[----:B------:R-:W-:Y:S01]  /*18c0*/  ISETP.GT.U32.AND P5, PT, R23, R4, PT ;  /* 0x000000041700720c */ /* 0x000fe20003fa4070 */
[--C-:B------:R-:W-:Y:S01]  /*18d0*/  @!P2 IMAD.IADD R11, R11, 0x1, -R23.reuse ;  /* 0x000000010b0ba824 */ /* 0x100fe200078e0a17 */
[----:B------:R-:W-:Y:S01]  /*18e0*/  ISETP.GE.AND P2, PT, R6, RZ, PT ;  /* 0x000000ff0600720c */ /* 0x000fe20003f46270 */
[----:B------:R-:W-:-:S02]  /*18f0*/  @!P3 IMAD.IADD R13, R13, 0x1, -R23 ;  /* 0x000000010d0db824 */ /* 0x000fc400078e0a17 */
[----:B0-----:R-:W-:Y:S02]  /*1900*/  IMAD.MOV.U32 R0, RZ, RZ, R10 ;  /* 0x000000ffff007224 */ /* 0x001fe400078e000a */
[C---:B------:R-:W-:Y:S01]  /*1910*/  IMAD R12, R23.reuse, R9, R12 ;  /* 0x00000009170c7224 */ /* 0x040fe200078e020c */
[----:B------:R-:W-:Y:S01]  /*1920*/  ISETP.GT.U32.AND P3, PT, R23, R13, PT ;  /* 0x0000000d1700720c */ /* 0x000fe20003f64070 */
[----:B-1----:R-:W-:Y:S02]  /*1930*/  IMAD.MOV.U32 R3, RZ, RZ, R11 ;  /* 0x000000ffff037224 */ /* 0x002fe400078e000b */
[----:B------:R-:W-:Y:S01]  /*1940*/  @!P0 IMAD.MOV R0, RZ, RZ, -R0 ;  /* 0x000000ffff008224 */ /* 0x000fe200078e0a00 */
[----:B------:R-:W-:Y:S01]  /*1950*/  ISETP.GE.AND P0, PT, R5, RZ, PT ;  /* 0x000000ff0500720c */ /* 0x000fe20003f06270 */
[----:B------:R-:W-:Y:S01]  /*1960*/  @!P6 IMAD.MOV R3, RZ, RZ, -R3 ;  /* 0x000000ffff03e224 */ /* 0x000fe200078e0a03 */
[----:B------:R-:W-:Y:S01]  /*1970*/  ISETP.GT.U32.AND P6, PT, R23, R12, PT ;  /* 0x0000000c1700720c */ /* 0x000fe20003fc4070 */
[----:B------:R-:W-:Y:S01]  /*1980*/  @!P5 IMAD.IADD R4, R4, 0x1, -R23 ;  /* 0x000000010404d824 */ /* 0x000fe200078e0a17 */
[----:B------:R0:W-:Y:S01]  /*1990*/  STL [R1+0x18c], R0 ;  /* 0x00018c0001007387 */ /* 0x0001e20000100800 */
[----:B------:R-:W-:-:S02]  /*19a0*/  VIADD R10, R25, 0x6a ;  /* 0x0000006a190a7836 */ /* 0x000fc40000000000 */
[----:B------:R-:W-:Y:S01]  /*19b0*/  VIADD R9, R25, 0x69 ;  /* 0x0000006919097836 */ /* 0x000fe20000000000 */
[----:B------:R-:W-:Y:S01]  /*19c0*/  ISETP.GT.U32.AND P5, PT, R23, R4, PT ;  /* 0x000000041700720c */ /* 0x000fe20003fa4070 */
[--C-:B------:R-:W-:Y:S01]  /*19d0*/  @!P3 IMAD.IADD R13, R13, 0x1, -R23.reuse ;  /* 0x000000010d0db824 */ /* 0x100fe200078e0a17 */
[----:B------:R-:W-:Y:S01]  /*19e0*/  IABS R5, R10 ;  /* 0x0000000a00057213 */ /* 0x000fe20000000000 */
[----:B------:R-:W-:Y:S01]  /*19f0*/  STL [R1+0x190], R3 ;  /* 0x0001900301007387 */ /* 0x000fe20000100800 */
[----:B------:R-:W-:Y:S01]  /*1a00*/  IABS R7, R9 ;  /* 0x0000000900077213 */ /* 0x000fe20000000000 */
[----:B------:R-:W-:Y:S01]  /*1a10*/  VIADD R6, R25, 0x68 ;  /* 0x0000006819067836 */ /* 0x000fe20000000000 */
[----:B------:R-:W-:Y:S01]  /*1a20*/  ISETP.GE.AND P3, PT, R9, RZ, PT ;  /* 0x000000ff0900720c */ /* 0x000fe20003f66270 */
[----:B0-----:R-:W-:Y:S02]  /*1a30*/  IMAD.MOV.U32 R0, RZ, RZ, R14 ;  /* 0x000000ffff007224 */ /* 0x001fe400078e000e */
[----:B------:R-:W-:Y:S01]  /*1a40*/  @!P6 IMAD.IADD R12, R12, 0x1, -R23 ;  /* 0x000000010c0ce824 */ /* 0x000fe200078e0a17 */
[----:B------:R-:W-:Y:S01]  /*1a50*/  IABS R11, R6 ;  /* 0x00000006000b7213 */ /* 0x000fe20000000000 */
[----:B------:R-:W-:Y:S01]  /*1a60*/  @!P1 IMAD.MOV R0, RZ, RZ, -R0 ;  /* 0x000000ffff009224 */ /* 0x000fe200078e0a00 */
[----:B------:R-:W-:Y:S01]  /*1a70*/  ISETP.GE.AND P1, PT, R10, RZ, PT ;  /* 0x000000ff0a00720c */ /* 0x000fe20003f26270 */
[----:B------:R-:W-:Y:S01]  /*1a80*/  IMAD.HI.U32 R14, R8, R5, RZ ;  /* 0x00000005080e7227 */ /* 0x000fe200078e00ff */
[----:B------:R-:W-:-:S02]  /*1a90*/  ISETP.GT.U32.AND P6, PT, R23, R12, PT ;  /* 0x0000000c1700720c */ /* 0x000fc40003fc4070 */
[----:B------:R0:W-:Y:S01]  /*1aa0*/  STL [R1+0x198], R0 ;  /* 0x0001980001007387 */ /* 0x0001e20000100800 */
[----:B------:R-:W-:-:S04]  /*1ab0*/  IMAD.HI.U32 R9, R8, R7, RZ ;  /* 0x0000000708097227 */ /* 0x000fc800078e00ff */
[----:B------:R-:W-:Y:S02]  /*1ac0*/  IMAD.MOV R14, RZ, RZ, -R14 ;  /* 0x000000ffff0e7224 */ /* 0x000fe400078e0a0e */
[----:B------:R-:W-:Y:S02]  /*1ad0*/  IMAD.MOV R9, RZ, RZ, -R9 ;  /* 0x000000ffff097224 */ /* 0x000fe400078e0a09 */
[----:B------:R-:W-:Y:S02]  /*1ae0*/  @!P5 IMAD.IADD R4, R4, 0x1, -R23 ;  /* 0x000000010404d824 */ /* 0x000fe400078e0a17 */
[----:B0-----:R-:W-:Y:S02]  /*1af0*/  IMAD.MOV.U32 R0, RZ, RZ, R13 ;  /* 0x000000ffff007224 */ /* 0x001fe400078e000d */
[C---:B------:R-:W-:Y:S02]  /*1b00*/  IMAD R5, R23.reuse, R14, R5 ;  /* 0x0000000e17057224 */ /* 0x040fe400078e0205 */
[----:B------:R-:W-:Y:S01]  /*1b10*/  @!P4 IMAD.MOV R0, RZ, RZ, -R0 ;  /* 0x000000ffff00c224 */ /* 0x000fe200078e0a00 */
[----:B------:R-:W-:Y:S01]  /*1b20*/  ISETP.GE.AND P4, PT, R6, RZ, PT ;  /* 0x000000ff0600720c */ /* 0x000fe20003f86270 */
[C---:B------:R-:W-:Y:S01]  /*1b30*/  IMAD R6, R23.reuse, R9, R7 ;  /* 0x0000000917067224 */ /* 0x040fe200078e0207 */
[----:B------:R-:W-:Y:S01]  /*1b40*/  ISETP.GT.U32.AND P5, PT, R23, R5, PT ;  /* 0x000000051700720c */ /* 0x000fe20003fa4070 */
[----:B------:R-:W-:Y:S01]  /*1b50*/  IMAD.HI.U32 R10, R8, R11, RZ ;  /* 0x0000000b080a7227 */ /* 0x000fe200078e00ff */
[----:B------:R0:W-:Y:S03]  /*1b60*/  STL [R1+0x1ac], R0 ;  /* 0x0001ac0001007387 */ /* 0x0001e60000100800 */
[----:B------:R-:W-:-:S02]  /*1b70*/  IMAD.MOV R10, RZ, RZ, -R10 ;  /* 0x000000ffff0a7224 */ /* 0x000fc400078e0a0a */
[----:B------:R-:W-:Y:S02]  /*1b80*/  @!P6 IMAD.IADD R12, R12, 0x1, -R23 ;  /* 0x000000010c0ce824 */ /* 0x000fe400078e0a17 */
[----:B------:R-:W-:Y:S02]  /*1b90*/  IMAD R11, R23, R10, R11 ;  /* 0x0000000a170b7224 */ /* 0x000fe400078e020b */
[----:B------:R-:W-:Y:S02]  /*1ba0*/  VIADD R16, R25, 0x67 ;  /* 0x0000006719107836 */ /* 0x000fe40000000000 */
[----:B0-----:R-:W-:Y:S02]  /*1bb0*/  IMAD.MOV.U32 R0, RZ, RZ, R4 ;  /* 0x000000ffff007224 */ /* 0x001fe400078e0004 */
[----:B------:R-:W-:Y:S01]  /*1bc0*/  @!P5 IMAD.IADD R5, R5, 0x1, -R23 ;  /* 0x000000010505d824 */ /* 0x000fe200078e0a17 */
[----:B------:R-:W-:Y:S01]  /*1bd0*/  ISETP.GE.AND P6, PT, R16, RZ, PT ;  /* 0x000000ff1000720c */ /* 0x000fe20003fc6270 */
[----:B------:R-:W-:Y:S01]  /*1be0*/  @!P0 IMAD.MOV R0, RZ, RZ, -R0 ;  /* 0x000000ffff008224 */ /* 0x000fe200078e0a00 */
[----:B------:R-:W-:Y:S01]  /*1bf0*/  ISETP.GT.U32.AND P0, PT, R23, R6, PT ;  /* 0x000000061700720c */ /* 0x000fe20003f04070 */
[----:B------:R-:W-:Y:S01]  /*1c00*/  VIADD R15, R25, 0x66 ;  /* 0x00000066190f7836 */ /* 0x000fe20000000000 */
[----:B------:R-:W-:Y:S01]  /*1c10*/  ISETP.GT.U32.AND P5, PT, R23, R5, PT ;  /* 0x000000051700720c */ /* 0x000fe20003fa4070 */
[C---:B------:R-:W-:Y:S01]  /*1c20*/  VIADD R7, R25.reuse, 0x65 ;  /* 0x0000006519077836 */ /* 0x040fe20000000000 */
[----:B------:R0:W-:Y:S01]  /*1c30*/  STL [R1+0x1b4], R0 ;  /* 0x0001b40001007387 */ /* 0x0001e20000100800 */
[----:B------:R-:W-:Y:S01]  /*1c40*/  IABS R16, R16 ;  /* 0x0000001000107213 */ /* 0x000fe20000000000 */
[C---:B------:R-:W-:Y:S01]  /*1c50*/  VIADD R10, R25.reuse, 0x64 ;  /* 0x00000064190a7836 */ /* 0x040fe20000000000 */
[----:B------:R-:W-:Y:S01]  /*1c60*/  IABS R14, R15 ;  /* 0x0000000f000e7213 */ /* 0x000fe20000000000 */
[----:B------:R-:W-:Y:S01]  /*1c70*/  VIADD R20, R25, 0x5a ;  /* 0x0000005a19147836 */ /* 0x000fe20000000000 */
[----:B------:R-:W-:Y:S01]  /*1c80*/  IABS R9, R7 ;  /* 0x0000000700097213 */ /* 0x000fe20000000000 */
[----:B------:R-:W-:Y:S01]  /*1c90*/  IMAD.HI.U32 R17, R8, R16, RZ ;  /* 0x0000001008117227 */ /* 0x000fe200078e00ff */
[----:B------:R-:W-:-:S02]  /*1ca0*/  IABS R4, R10 ;  /* 0x0000000a00047213 */ /* 0x000fc40000000000 */
[----:B------:R-:W-:Y:S01]  /*1cb0*/  IABS R21, R20 ;  /* 0x0000001400157213 */ /* 0x000fe20000000000 */
[----:B0-----:R-:W-:Y:S02]  /*1cc0*/  IMAD.MOV.U32 R0, RZ, RZ, R12 ;  /* 0x000000ffff007224 */ /* 0x001fe400078e000c */
[----:B------:R-:W-:Y:S02]  /*1cd0*/  @!P0 IMAD.IADD R6, R6, 0x1, -R23 ;  /* 0x0000000106068824 */ /* 0x000fe400078e0a17 */
[----:B------:R-:W-:Y:S01]  /*1ce0*/  @!P2 IMAD.MOV R0, RZ, RZ, -R0 ;  /* 0x000000ffff00a224 */ /* 0x000fe200078e0a00 */
[C---:B------:R-:W-:Y:S01]  /*1cf0*/  ISETP.GT.U32.AND P2, PT, R23.reuse, R11, PT ;  /* 0x0000000b1700720c */ /* 0x040fe20003f44070 */
[----:B------:R-:W-:Y:S01]  /*1d00*/  IMAD.HI.U32 R13, R8, R14, RZ ;  /* 0x0000000e080d7227 */ /* 0x000fe200078e00ff */
[----:B------:R-:W-:Y:S02]  /*1d10*/  ISETP.GT.U32.AND P0, PT, R23, R6, PT ;  /* 0x000000061700720c */ /* 0x000fe40003f04070 */
[----:B------:R0:W-:Y:S01]  /*1d20*/  STL [R1+0x1b8], R0 ;  /* 0x0001b80001007387 */ /* 0x0001e20000100800 */
[----:B------:R-:W-:-:S02]  /*1d30*/  IMAD.MOV R17, RZ, RZ, -R17 ;  /* 0x000000ffff117224 */ /* 0x000fc400078e0a11 */
[----:B------:R-:W-:Y:S01]  /*1d40*/  @!P5 IMAD.IADD R5, R5, 0x1, -R23 ;  /* 0x000000010505d824 */ /* 0x000fe200078e0a17 */
[----:B------:R-:W-:Y:S01]  /*1d50*/  ISETP.GE.AND P5, PT, R15, RZ, PT ;  /* 0x000000ff0f00720c */ /* 0x000fe20003fa6270 */
[----:B------:R-:W-:Y:S02]  /*1d60*/  IMAD.MOV R13, RZ, RZ, -R13 ;  /* 0x000000ffff0d7224 */ /* 0x000fe400078e0a0d */
[----:B------:R-:W-:Y:S02]  /*1d70*/  IMAD R15, R23, R17, R16 ;  /* 0x00000011170f7224 */ /* 0x000fe400078e0210 */
[----:B------:R-:W-:Y:S02]  /*1d80*/  @!P2 IMAD.IADD R11, R11, 0x1, -R23 ;  /* 0x000000010b0ba824 */ /* 0x000fe400078e0a17 */
[----:B------:R-:W-:-:S03]  /*1d90*/  IMAD.HI.U32 R12, R8, R9, RZ ;  /* 0x00000009080c7227 */ /* 0x000fc600078e00ff */
[C---:B------:R-:W-:Y:S01]  /*1da0*/  ISETP.GT.U32.AND P2, PT, R23.reuse, R11, PT ;  /* 0x0000000b1700720c */ /* 0x040fe20003f44070 */
[----:B------:R-:W-:Y:S01]  /*1db0*/  @!P0 IMAD.IADD R6, R6, 0x1, -R23 ;  /* 0x0000000106068824 */ /* 0x000fe200078e0a17 */
[C---:B------:R-:W-:Y:S01]  /*1dc0*/  ISETP.GT.U32.AND P0, PT, R23.reuse, R15, PT ;  /* 0x0000000f1700720c */ /* 0x040fe20003f04070 */
[----:B------:R-:W-:Y:S02]  /*1dd0*/  IMAD R14, R23, R13, R14 ;  /* 0x0000000d170e7224 */ /* 0x000fe400078e020e */
[----:B------:R-:W-:Y:S02]  /*1de0*/  IMAD.MOV.U32 R3, RZ, RZ, R5 ;  /* 0x000000ffff037224 */ /* 0x000fe400078e0005 */
[----:B------:R-:W-:Y:S02]  /*1df0*/  IMAD.MOV R13, RZ, RZ, -R12 ;  /* 0x000000ffff0d7224 */ /* 0x000fe400078e0a0c */
[----:B0-----:R-:W-:Y:S02]  /*1e00*/  IMAD.MOV.U32 R0, RZ, RZ, R6 ;  /* 0x000000ffff007224 */ /* 0x001fe400078e0006 */
[----:B------:R-:W-:-:S04]  /*1e10*/  IMAD.HI.U32 R16, R8, R4, RZ ;  /* 0x0000000408107227 */ /* 0x000fc800078e00ff */
[----:B------:R-:W-:Y:S01]  /*1e20*/  @!P1 IMAD.MOV R3, RZ, RZ, -R3 ;  /* 0x000000ffff039224 */ /* 0x000fe200078e0a03 */
[----:B------:R-:W-:Y:S01]  /*1e30*/  ISETP.GT.U32.AND P1, PT, R23, R14, PT ;  /* 0x0000000e1700720c */ /* 0x000fe20003f24070 */
[----:B------:R-:W-:Y:S01]  /*1e40*/  @!P3 IMAD.MOV R0, RZ, RZ, -R0 ;  /* 0x000000ffff00b224 */ /* 0x000fe200078e0a00 */
[----:B------:R-:W-:Y:S01]  /*1e50*/  ISETP.GE.AND P3, PT, R7, RZ, PT ;  /* 0x000000ff0700720c */ /* 0x000fe20003f66270 */
[----:B------:R-:W-:Y:S01]  /*1e60*/  IMAD R5, R23, R13, R9 ;  /* 0x0000000d17057224 */ /* 0x000fe200078e0209 */
[----:B------:R-:W-:Y:S01]  /*1e70*/  STL [R1+0x1c0], R3 ;  /* 0x0001c00301007387 */ /* 0x000fe20000100800 */
[----:B------:R-:W-:Y:S02]  /*1e80*/  IMAD.MOV R12, RZ, RZ, -R16 ;  /* 0x000000ffff0c7224 */ /* 0x000fe400078e0a10 */
[----:B------:R-:W-:Y:S01]  /*1e90*/  @!P2 IMAD.IADD R11, R11, 0x1, -R23 ;  /* 0x000000010b0ba824 */ /* 0x000fe200078e0a17 */
[----:B------:R0:W-:Y:S01]  /*1ea0*/  STL [R1+0x1c8], R0 ;  /* 0x0001c80001007387 */ /* 0x0001e20000100800 */
[C---:B------:R-:W-:Y:S01]  /*1eb0*/  ISETP.GT.U32.AND P2, PT, R23.reuse, R5, PT ;  /* 0x000000051700720c */ /* 0x040fe20003f44070 */
[----:B------:R-:W-:-:S02]  /*1ec0*/  IMAD R4, R23, R12, R4 ;  /* 0x0000000c17047224 */ /* 0x000fc400078e0204 */
[----:B------:R-:W-:Y:S02]  /*1ed0*/  @!P0 IMAD.IADD R15, R15, 0x1, -R23 ;  /* 0x000000010f0f8824 */ /* 0x000fe400078e0a17 */
[C---:B------:R-:W-:Y:S02]  /*1ee0*/  VIADD R6, R25.reuse, 0x63 ;  /* 0x0000006319067836 */ /* 0x040fe40000000000 */
[----:B------:R-:W-:Y:S01]  /*1ef0*/  VIADD R7, R25, 0x62 ;  /* 0x0000006219077836 */ /* 0x000fe20000000000 */
[C---:B------:R-:W-:Y:S01]  /*1f00*/  ISETP.GT.U32.AND P0, PT, R23.reuse, R15, PT ;  /* 0x0000000f1700720c */ /* 0x040fe20003f04070 */
[----:B0-----:R-:W-:Y:S01]  /*1f10*/  IMAD.MOV.U32 R0, RZ, RZ, R11 ;  /* 0x000000ffff007224 */ /* 0x001fe200078e000b */
[----:B------:R-:W-:Y:S01]  /*1f20*/  IABS R13, R6 ;  /* 0x00000006000d7213 */ /* 0x000fe20000000000 */
[--C-:B------:R-:W-:Y:S01]  /*1f30*/  @!P1 IMAD.IADD R14, R14, 0x1, -R23.reuse ;  /* 0x000000010e0e9824 */ /* 0x100fe200078e0a17 */
[----:B------:R-:W-:Y:S01]  /*1f40*/  IABS R11, R7 ;  /* 0x00000007000b7213 */ /* 0x000fe20000000000 */
[----:B------:R-:W-:Y:S01]  /*1f50*/  @!P4 IMAD.MOV R0, RZ, RZ, -R0 ;  /* 0x000000ffff00c224 */ /* 0x000fe200078e0a00 */
[----:B------:R-:W-:Y:S01]  /*1f60*/  ISETP.GT.U32.AND P4, PT, R23, R4, PT ;  /* 0x000000041700720c */ /* 0x000fe20003f84070 */
[----:B------:R-:W-:Y:S01]  /*1f70*/  @!P2 IMAD.IADD R5, R5, 0x1, -R23 ;  /* 0x000000010505a824 */ /* 0x000fe200078e0a17 */
[C---:B------:R-:W-:Y:S01]  /*1f80*/  ISETP.GT.U32.AND P1, PT, R23.reuse, R14, PT ;  /* 0x0000000e1700720c */ /* 0x040fe20003f24070 */
[----:B------:R-:W-:Y:S01]  /*1f90*/  IMAD.HI.U32 R16, R8, R13, RZ ;  /* 0x0000000d08107227 */ /* 0x000fe200078e00ff */
[----:B------:R0:W-:Y:S02]  /*1fa0*/  STL [R1+0x1cc], R0 ;  /* 0x0001cc0001007387 */ /* 0x0001e40000100800 */
[----:B------:R-:W-:Y:S01]  /*1fb0*/  ISETP.GT.U32.AND P2, PT, R23, R5, PT ;  /* 0x000000051700720c */ /* 0x000fe20003f44070 */
[----:B------:R-:W-:-:S02]  /*1fc0*/  IMAD.MOV R16, RZ, RZ, -R16 ;  /* 0x000000ffff107224 */ /* 0x000fc400078e0a10 */
[----:B------:R-:W-:Y:S01]  /*1fd0*/  @!P0 IMAD.IADD R15, R15, 0x1, -R23 ;  /* 0x000000010f0f8824 */ /* 0x000fe200078e0a17 */
[----:B------:R-:W-:Y:S01]  /*1fe0*/  ISETP.GE.AND P0, PT, R10, RZ, PT ;  /* 0x000000ff0a00720c */ /* 0x000fe20003f06270 */
[----:B------:R-:W-:Y:S02]  /*1ff0*/  IMAD R10, R23, R16, R13 ;  /* 0x00000010170a7224 */ /* 0x000fe400078e020d */
[----:B------:R-:W-:Y:S02]  /*2000*/  @!P4 IMAD.IADD R4, R4, 0x1, -R23 ;  /* 0x000000010404c824 */ /* 0x000fe400078e0a17 */
[----:B------:R-:W-:-:S03]  /*2010*/  IMAD.HI.U32 R13, R8, R11, RZ ;  /* 0x0000000b080d7227 */ /* 0x000fc600078e00ff */
[----:B------:R-:W-:Y:S01]  /*2020*/  ISETP.GT.U32.AND P4, PT, R23, R4, PT ;  /* 0x000000041700720c */ /* 0x000fe20003f84070 */
[----:B------:R-:W-:Y:S02]  /*2030*/  VIADD R9, R25, 0x61 ;  /* 0x0000006119097836 */ /* 0x000fe40000000000 */
[----:B------:R-:W-:Y:S02]  /*2040*/  IMAD.MOV R13, RZ, RZ, -R13 ;  /* 0x000000ffff0d7224 */ /* 0x000fe400078e0a0d */
[--C-:B------:R-:W-:Y:S01]  /*2050*/  @!P2 IMAD.IADD R5, R5, 0x1, -R23.reuse ;  /* 0x000000010505a824 */ /* 0x100fe200078e0a17 */
[----:B------:R-:W-:Y:S01]  /*2060*/  IABS R12, R9 ;  /* 0x00000009000c7213 */ /* 0x000fe20000000000 */
[----:B------:R-:W-:Y:S01]  /*2070*/  @!P1 IMAD.IADD R14, R14, 0x1, -R23 ;  /* 0x000000010e0e9824 */ /* 0x000fe200078e0a17 */
[----:B------:R-:W-:Y:S01]  /*2080*/  ISETP.GE.AND P2, PT, R9, RZ, PT ;  /* 0x000000ff0900720c */ /* 0x000fe20003f46270 */
[C---:B------:R-:W-:Y:S01]  /*2090*/  IMAD R9, R23.reuse, R13, R11 ;  /* 0x0000000d17097224 */ /* 0x040fe200078e020b */
[----:B------:R-:W-:Y:S01]  /*20a0*/  ISETP.GT.U32.AND P1, PT, R23, R10, PT ;  /* 0x0000000a1700720c */ /* 0x000fe20003f24070 */
[----:B------:R-:W-:-:S02]  /*20b0*/  IMAD.MOV.U32 R3, RZ, RZ, R15 ;  /* 0x000000ffff037224 */ /* 0x000fc400078e000f */
[----:B------:R-:W-:Y:S01]  /*20c0*/  @!P4 IMAD.IADD R4, R4, 0x1, -R23 ;  /* 0x000000010404c824 */ /* 0x000fe200078e0a17 */
[----:B------:R-:W-:Y:S01]  /*20d0*/  ISETP.GT.U32.AND P4, PT, R23, R9, PT ;  /* 0x000000091700720c */ /* 0x000fe20003f84070 */
[----:B------:R-:W-:Y:S01]  /*20e0*/  @!P6 IMAD.MOV R3, RZ, RZ, -R3 ;  /* 0x000000ffff03e224 */ /* 0x000fe200078e0a03 */
[----:B------:R-:W-:Y:S01]  /*20f0*/  ISETP.GE.AND P6, PT, R6, RZ, PT ;  /* 0x000000ff0600720c */ /* 0x000fe20003fc6270 */
[----:B------:R-:W-:Y:S02]  /*2100*/  VIADD R6, R25, 0x60 ;  /* 0x0000006019067836 */ /* 0x000fe40000000000 */
[----:B0-----:R-:W-:Y:S01]  /*2110*/  IMAD.MOV.U32 R0, RZ, RZ, R14 ;  /* 0x000000ffff007224 */ /* 0x001fe200078e000e */
[----:B------:R0:W-:Y:S01]  /*2120*/  STL [R1+0x1d0], R3 ;  /* 0x0001d00301007387 */ /* 0x0001e20000100800 */
[----:B------:R-:W-:Y:S01]  /*2130*/  IMAD.HI.U32 R15, R8, R12, RZ ;  /* 0x0000000c080f7227 */ /* 0x000fe200078e00ff */
[----:B------:R-:W-:-:S03]  /*2140*/  IABS R18, R6 ;  /* 0x0000000600127213 */ /* 0x000fc60000000000 */
[--C-:B------:R-:W-:Y:S02]  /*2150*/  @!P1 IMAD.IADD R10, R10, 0x1, -R23.reuse ;  /* 0x000000010a0a9824 */ /* 0x100fe400078e0a17 */
[----:B------:R-:W-:Y:S02]  /*2160*/  @!P4 IMAD.IADD R9, R9, 0x1, -R23 ;  /* 0x000000010909c824 */ /* 0x000fe400078e0a17 */
[----:B------:R-:W-:Y:S01]  /*2170*/  @!P5 IMAD.MOV R0, RZ, RZ, -R0 ;  /* 0x000000ffff00d224 */ /* 0x000fe200078e0a00 */
[----:B------:R-:W-:Y:S01]  /*2180*/  ISETP.GT.U32.AND P1, PT, R23, R10, PT ;  /* 0x0000000a1700720c */ /* 0x000fe20003f24070 */
[----:B0-----:R-:W-:Y:S01]  /*2190*/  IMAD.MOV.U32 R3, RZ, RZ, R5 ;  /* 0x000000ffff037224 */ /* 0x001fe200078e0005 */
[----:B------:R-:W-:Y:S01]  /*21a0*/  ISETP.GE.AND P5, PT, R7, RZ, PT ;  /* 0x000000ff0700720c */ /* 0x000fe20003fa6270 */
[----:B------:R-:W-:Y:S01]  /*21b0*/  VIADD R5, R25, 0x5f ;  /* 0x0000005f19057836 */ /* 0x000fe20000000000 */
[----:B------:R-:W-:Y:S01]  /*21c0*/  ISETP.GT.U32.AND P4, PT, R23, R9, PT ;  /* 0x000000091700720c */ /* 0x000fe20003f84070 */
[----:B------:R-:W-:Y:S01]  /*21d0*/  IMAD.HI.U32 R7, R8, R18, RZ ;  /* 0x0000001208077227 */ /* 0x000fe200078e00ff */
[----:B------:R0:W-:Y:S02]  /*21e0*/  STL [R1+0x1d8], R0 ;  /* 0x0001d80001007387 */ /* 0x0001e40000100800 */
[----:B------:R-:W-:Y:S01]  /*21f0*/  IABS R19, R5 ;  /* 0x0000000500137213 */ /* 0x000fe20000000000 */
[----:B------:R-:W-:-:S02]  /*2200*/  IMAD.MOV R7, RZ, RZ, -R7 ;  /* 0x000000ffff077224 */ /* 0x000fc400078e0a07 */
[----:B------:R-:W-:Y:S01]  /*2210*/  @!P3 IMAD.MOV R3, RZ, RZ, -R3 ;  /* 0x000000ffff03b224 */ /* 0x000fe200078e0a03 */
[----:B------:R-:W-:Y:S01]  /*2220*/  ISETP.GE.AND P3, PT, R6, RZ, PT ;  /* 0x000000ff0600720c */ /* 0x000fe20003f66270 */
[----:B------:R-:W-:Y:S02]  /*2230*/  @!P1 IMAD.IADD R10, R10, 0x1, -R23 ;  /* 0x000000010a0a9824 */ /* 0x000fe400078e0a17 */
[----:B------:R-:W-:Y:S01]  /*2240*/  IMAD R18, R23, R7, R18 ;  /* 0x0000000717127224 */ /* 0x000fe200078e0212 */
[----:B------:R1:W-:Y:S01]  /*2250*/  STL [R1+0x1e0], R3 ;  /* 0x0001e00301007387 */ /* 0x0003e20000100800 */
[----:B0-----:R-:W-:Y:S02]  /*2260*/  IMAD.MOV.U32 R0, RZ, RZ, R4 ;  /* 0x000000ffff007224 */ /* 0x001fe400078e0004 */
[----:B------:R-:W-:-:S04]  /*2270*/  IMAD.HI.U32 R4, R8, R19, RZ ;  /* 0x0000001308047227 */ /* 0x000fc800078e00ff */
[----:B------:R-:W-:Y:S02]  /*2280*/  IMAD.MOV R4, RZ, RZ, -R4 ;  /* 0x000000ffff047224 */ /* 0x000fe400078e0a04 */
[----:B------:R-:W-:Y:S01]  /*2290*/  @!P4 IMAD.IADD R9, R9, 0x1, -R23 ;  /* 0x000000010909c824 */ /* 0x000fe200078e0a17 */
[C---:B------:R-:W-:Y:S01]  /*22a0*/  ISETP.GT.U32.AND P4, PT, R23.reuse, R18, PT ;  /* 0x000000121700720c */ /* 0x040fe20003f84070 */
[C---:B------:R-:W-:Y:S02]  /*22b0*/  IMAD R19, R23.reuse, R4, R19 ;  /* 0x0000000417137224 */ /* 0x040fe400078e0213 */
[----:B-1----:R-:W-:Y:S02]  /*22c0*/  IMAD.MOV.U32 R3, RZ, RZ, R10 ;  /* 0x000000ffff037224 */ /* 0x002fe400078e000a */
[----:B------:R-:W-:Y:S02]  /*22d0*/  IMAD.MOV R15, RZ, RZ, -R15 ;  /* 0x000000ffff0f7224 */ /* 0x000fe400078e0a0f */
[----:B------:R-:W-:Y:S01]  /*22e0*/  @!P6 IMAD.MOV R3, RZ, RZ, -R3 ;  /* 0x000000ffff03e224 */ /* 0x000fe200078e0a03 */
[----:B------:R-:W-:Y:S01]  /*22f0*/  ISETP.GT.U32.AND P6, PT, R23, R19, PT ;  /* 0x000000131700720c */ /* 0x000fe20003fc4070 */
[----:B------:R-:W-:Y:S01]  /*2300*/  @!P0 IMAD.MOV R0, RZ, RZ, -R0 ;  /* 0x000000ffff008224 */ /* 0x000fe200078e0a00 */
[----:B------:R-:W-:Y:S01]  /*2310*/  ISETP.GE.AND P0, PT, R5, RZ, PT ;  /* 0x000000ff0500720c */ /* 0x000fe20003f06270 */
[----:B------:R-:W-:-:S02]  /*2320*/  IMAD R12, R23, R15, R12 ;  /* 0x0000000f170c7224 */ /* 0x000fc400078e020c */
[C---:B------:R-:W-:Y:S01]  /*2330*/  VIADD R5, R25.reuse, 0x5e ;  /* 0x0000005e19057836 */ /* 0x040fe20000000000 */
[----:B------:R0:W-:Y:S01]  /*2340*/  STL [R1+0x1e8], R0 ;  /* 0x0001e80001007387 */ /* 0x0001e20000100800 */
[----:B------:R-:W-:Y:S01]  /*2350*/  VIADD R6, R25, 0x5d ;  /* 0x0000005d19067836 */ /* 0x000fe20000000000 */
[----:B------:R-:W-:Y:S01]  /*2360*/  ISETP.GT.U32.AND P1, PT, R23, R12, PT ;  /* 0x0000000c1700720c */ /* 0x000fe20003f24070 */
[--C-:B------:R-:W-:Y:S01]  /*2370*/  @!P4 IMAD.IADD R18, R18, 0x1, -R23.reuse ;  /* 0x000000011212c824 */ /* 0x100fe200078e0a17 */
[----:B------:R-:W-:Y:S01]  /*2380*/  IABS R16, R5 ;  /* 0x0000000500107213 */ /* 0x000fe20000000000 */
[----:B------:R-:W-:Y:S01]  /*2390*/  VIADD R17, R25, 0x5c ;  /* 0x0000005c19117836 */ /* 0x000fe20000000000 */
[----:B------:R-:W-:Y:S01]  /*23a0*/  IABS R15, R6 ;  /* 0x00000006000f7213 */ /* 0x000fe20000000000 */
[----:B------:R-:W-:Y:S01]  /*23b0*/  @!P6 IMAD.IADD R19, R19, 0x1, -R23 ;  /* 0x000000011313e824 */ /* 0x000fe200078e0a17 */
[C---:B------:R-:W-:Y:S01]  /*23c0*/  ISETP.GT.U32.AND P4, PT, R23.reuse, R18, PT ;  /* 0x000000121700720c */ /* 0x040fe20003f84070 */
[----:B------:R-:W-:Y:S01]  /*23d0*/  IMAD.HI.U32 R7, R8, R16, RZ ;  /* 0x0000001008077227 */ /* 0x000fe200078e00ff */
[----:B------:R-:W-:Y:S01]  /*23e0*/  IABS R14, R17 ;  /* 0x00000011000e7213 */ /* 0x000fe20000000000 */
[----:B------:R-:W-:Y:S01]  /*23f0*/  STL [R1+0x1e4], R3 ;  /* 0x0001e40301007387 */ /* 0x000fe20000100800 */
[----:B------:R-:W-:Y:S01]  /*2400*/  ISETP.GT.U32.AND P6, PT, R23, R19, PT ;  /* 0x000000131700720c */ /* 0x000fe20003fc4070 */
[----:B0-----:R-:W-:-:S02]  /*2410*/  IMAD.MOV.U32 R0, RZ, RZ, R9 ;  /* 0x000000ffff007224 */ /* 0x001fc400078e0009 */
[----:B------:R-:W-:-:S04]  /*2420*/  IMAD.HI.U32 R4, R8, R15, RZ ;  /* 0x0000000f08047227 */ /* 0x000fc800078e00ff */
[----:B------:R-:W-:Y:S02]  /*2430*/  IMAD.MOV R7, RZ, RZ, -R7 ;  /* 0x000000ffff077224 */ /* 0x000fe400078e0a07 */
[----:B------:R-:W-:Y:S01]  /*2440*/  @!P5 IMAD.MOV R0, RZ, RZ, -R0 ;  /* 0x000000ffff00d224 */ /* 0x000fe200078e0a00 */
[----:B------:R-:W-:Y:S01]  /*2450*/  ISETP.GE.AND P5, PT, R5, RZ, PT ;  /* 0x000000ff0500720c */ /* 0x000fe20003fa6270 */
[----:B------:R-:W-:Y:S02]  /*2460*/  @!P1 IMAD.IADD R12, R12, 0x1, -R23 ;  /* 0x000000010c0c9824 */ /* 0x000fe400078e0a17 */
[----:B------:R-:W-:Y:S01]  /*2470*/  IMAD.MOV R4, RZ, RZ, -R4 ;  /* 0x000000ffff047224 */ /* 0x000fe200078e0a04 */
[----:B------:R0:W-:Y:S01]  /*2480*/  STL [R1+0x1dc], R0 ;  /* 0x0001dc0001007387 */ /* 0x0001e20000100800 */
[C---:B------:R-:W-:Y:S01]  /*2490*/  IMAD R16, R23.reuse, R7, R16 ;  /* 0x0000000717107224 */ /* 0x040fe200078e0210 */
[----:B------:R-:W-:Y:S01]  /*24a0*/  ISETP.GT.U32.AND P1, PT, R23, R12, PT ;  /* 0x0000000c1700720c */ /* 0x000fe20003f24070 */
[----:B------:R-:W-:-:S02]  /*24b0*/  VIADD R5, R25, 0x5b ;  /* 0x0000005b19057836 */ /* 0x000fc40000000000 */
[C---:B------:R-:W-:Y:S02]  /*24c0*/  IMAD R15, R23.reuse, R4, R15 ;  /* 0x00000004170f7224 */ /* 0x040fe400078e020f */
[----:B------:R-:W-:Y:S01]  /*24d0*/  @!P4 IMAD.IADD R18, R18, 0x1, -R23 ;  /* 0x000000011212c824 */ /* 0x000fe200078e0a17 */
[----:B------:R-:W-:Y:S01]  /*24e0*/  IABS R13, R5 ;  /* 0x00000005000d7213 */ /* 0x000fe20000000000 */
[----:B------:R-:W-:Y:S01]  /*24f0*/  IMAD.HI.U32 R9, R8, R14, RZ ;  /* 0x0000000e08097227 */ /* 0x000fe200078e00ff */
[----:B------:R-:W-:-:S03]  /*2500*/  ISETP.GT.U32.AND P4, PT, R23, R16, PT ;  /* 0x000000101700720c */ /* 0x000fc60003f84070 */
[----:B------:R-:W-:Y:S01]  /*2510*/  @!P6 IMAD.IADD R19, R19, 0x1, -R23 ;  /* 0x000000011313e824 */ /* 0x000fe200078e0a17 */
[----:B------:R-:W-:Y:S01]  /*2520*/  ISETP.GT.U32.AND P6, PT, R23, R15, PT ;  /* 0x0000000f1700720c */ /* 0x000fe20003fc4070 */
[----:B------:R-:W-:Y:S02]  /*2530*/  IMAD.MOV R9, RZ, RZ, -R9 ;  /* 0x000000ffff097224 */ /* 0x000fe400078e0a09 */
[----:B------:R-:W-:-:S04]  /*2540*/  IMAD.HI.U32 R24, R8, R13, RZ ;  /* 0x0000000d08187227 */ /* 0x000fc800078e00ff */
[C---:B------:R-:W-:Y:S02]  /*2550*/  IMAD R14, R23.reuse, R9, R14 ;  /* 0x00000009170e7224 */ /* 0x040fe400078e020e */
[----:B------:R-:W-:Y:S02]  /*2560*/  IMAD.MOV R24, RZ, RZ, -R24 ;  /* 0x000000ffff187224 */ /* 0x000fe400078e0a18 */
[--C-:B------:R-:W-:Y:S01]  /*2570*/  @!P1 IMAD.IADD R12, R12, 0x1, -R23.reuse ;  /* 0x000000010c0c9824 */ /* 0x100fe200078e0a17 */
[----:B------:R-:W-:Y:S01]  /*2580*/  ISETP.GE.AND P1, PT, R6, RZ, PT ;  /* 0x000000ff0600720c */ /* 0x000fe20003f26270 */
[----:B------:R-:W-:Y:S01]  /*2590*/  @!P4 IMAD.IADD R16, R16, 0x1, -R23 ;  /* 0x000000011010c824 */ /* 0x000fe200078e0a17 */
[C---:B------:R-:W-:Y:S01]  /*25a0*/  ISETP.GT.U32.AND P4, PT, R23.reuse, R14, PT ;  /* 0x0000000e1700720c */ /* 0x040fe20003f84070 */
[----:B------:R-:W-:Y:S02]  /*25b0*/  IMAD R13, R23, R24, R13 ;  /* 0x00000018170d7224 */ /* 0x000fe400078e020d */
[----:B0-----:R-:W-:-:S02]  /*25c0*/  IMAD.MOV.U32 R0, RZ, RZ, R12 ;  /* 0x000000ffff007224 */ /* 0x001fc400078e000c */
[--C-:B------:R-:W-:Y:S01]  /*25d0*/  @!P6 IMAD.IADD R15, R15, 0x1, -R23.reuse ;  /* 0x000000010f0fe824 */ /* 0x100fe200078e0a17 */
[----:B------:R-:W-:Y:S01]  /*25e0*/  ISETP.GT.U32.AND P6, PT, R23, R13, PT ;  /* 0x0000000d1700720c */ /* 0x000fe20003fc4070 */
[----:B------:R-:W-:Y:S02]  /*25f0*/  VIADD R4, R25, 0x59 ;  /* 0x0000005919047836 */ /* 0x000fe40000000000 */
[----:B------:R-:W-:Y:S01]  /*2600*/  @!P2 IMAD.MOV R0, RZ, RZ, -R0 ;  /* 0x000000ffff00a224 */ /* 0x000fe200078e0a00 */
[----:B------:R-:W-:Y:S01]  /*2610*/  ISETP.GT.U32.AND P2, PT, R23, R15, PT ;  /* 0x0000000f1700720c */ /* 0x000fe20003f44070 */
[----:B------:R-:W-:Y:S01]  /*2620*/  VIADD R10, R25, 0x58 ;  /* 0x00000058190a7836 */ /* 0x000fe20000000000 */
[----:B------:R-:W-:Y:S01]  /*2630*/  IABS R7, R4 ;  /* 0x0000000400077213 */ /* 0x000fe20000000000 */
[----:B------:R-:W-:Y:S01]  /*2640*/  @!P4 IMAD.IADD R14, R14, 0x1, -R23 ;  /* 0x000000010e0ec824 */ /* 0x000fe200078e0a17 */
[----:B------:R0:W-:Y:S01]  /*2650*/  STL [R1+0x1c4], R0 ;  /* 0x0001c40001007387 */ /* 0x0001e20000100800 */
[----:B------:R-:W-:Y:S01]  /*2660*/  IMAD.HI.U32 R22, R8, R21, RZ ;  /* 0x0000001508167227 */ /* 0x000fe200078e00ff */
[----:B------:R-:W-:-:S02]  /*2670*/  IABS R6, R10 ;  /* 0x0000000a00067213 */ /* 0x000fc40000000000 */
[----:B------:R-:W-:Y:S01]  /*2680*/  ISETP.GT.U32.AND P4, PT, R23, R16, PT ;  /* 0x000000101700720c */ /* 0x000fe20003f84070 */
[----:B------:R-:W-:-:S04]  /*2690*/  IMAD.HI.U32 R9, R8, R7, RZ ;  /* 0x0000000708097227 */ /* 0x000fc800078e00ff */
[----:B------:R-:W-:Y:S01]  /*26a0*/  @!P6 IMAD.IADD R13, R13, 0x1, -R23 ;  /* 0x000000010d0de824 */ /* 0x000fe200078e0a17 */
[C---:B------:R-:W-:Y:S01]  /*26b0*/  ISETP.GT.U32.AND P6, PT, R23.reuse, R14, PT ;  /* 0x0000000e1700720c */ /* 0x040fe20003fc4070 */
[----:B0-----:R-:W-:Y:S02]  /*26c0*/  IMAD.MOV.U32 R0, RZ, RZ, R18 ;  /* 0x000000ffff007224 */ /* 0x001fe400078e0012 */
[----:B------:R-:W-:Y:S02]  /*26d0*/  IMAD.MOV R22, RZ, RZ, -R22 ;  /* 0x000000ffff167224 */ /* 0x000fe400078e0a16 */
[----:B------:R-:W-:Y:S01]  /*26e0*/  @!P3 IMAD.MOV R0, RZ, RZ, -R0 ;  /* 0x000000ffff00b224 */ /* 0x000fe200078e0a00 */
[----:B------:R-:W-:Y:S01]  /*26f0*/  ISETP.GT.U32.AND P3, PT, R23, R13, PT ;  /* 0x0000000d1700720c */ /* 0x000fe20003f64070 */
[----:B------:R-:W-:-:S03]  /*2700*/  IMAD.HI.U32 R11, R8, R6, RZ ;  /* 0x00000006080b7227 */ /* 0x000fc600078e00ff */
[----:B------:R0:W-:Y:S01]  /*2710*/  STL [R1+0x1bc], R0 ;  /* 0x0001bc0001007387 */ /* 0x0001e20000100800 */
[----:B------:R-:W-:Y:S02]  /*2720*/  IMAD.MOV R24, RZ, RZ, -R9 ;  /* 0x000000ffff187224 */ /* 0x000fe400078e0a09 */
[C---:B------:R-:W-:Y:S02]  /*2730*/  IMAD R9, R23.reuse, R22, R21 ;  /* 0x0000001617097224 */ /* 0x040fe400078e0215 */
[----:B------:R-:W-:Y:S02]  /*2740*/  IMAD.MOV R21, RZ, RZ, -R11 ;  /* 0x000000ffff157224 */ /* 0x000fe400078e0a0b */
[C---:B------:R-:W-:Y:S02]  /*2750*/  IMAD R7, R23.reuse, R24, R7 ;  /* 0x0000001817077224 */ /* 0x040fe400078e0207 */
[----:B------:R-:W-:Y:S02]  /*2760*/  IMAD R6, R23, R21, R6 ;  /* 0x0000001517067224 */ /* 0x000fe400078e0206 */
[----:B0-----:R-:W-:-:S02]  /*2770*/  IMAD.MOV.U32 R0, RZ, RZ, R19 ;  /* 0x000000ffff007224 */ /* 0x001fc400078e0013 */
[--C-:B------:R-:W-:Y:S01]  /*2780*/  @!P4 IMAD.IADD R16, R16, 0x1, -R23.reuse ;  /* 0x000000011010c824 */ /* 0x100fe200078e0a17 */
[C---:B------:R-:W-:Y:S01]  /*2790*/  ISETP.GT.U32.AND P4, PT, R23.reuse, R7, PT ;  /* 0x000000071700720c */ /* 0x040fe20003f84070 */
[----:B------:R-:W-:Y:S01]  /*27a0*/  @!P0 IMAD.MOV R0, RZ, RZ, -R0 ;  /* 0x000000ffff008224 */ /* 0x000fe200078e0a00 */
[C---:B------:R-:W-:Y:S01]  /*27b0*/  ISETP.GT.U32.AND P0, PT, R23.reuse, R9, PT ;  /* 0x000000091700720c */ /* 0x040fe20003f04070 */
[--C-:B------:R-:W-:Y:S01]  /*27c0*/  @!P6 IMAD.IADD R14, R14, 0x1, -R23.reuse ;  /* 0x000000010e0ee824 */ /* 0x100fe200078e0a17 */
[----:B------:R-:W-:Y:S01]  /*27d0*/  ISETP.GT.U32.AND P6, PT, R23, R6, PT ;  /* 0x000000061700720c */ /* 0x000fe20003fc4070 */
[----:B------:R-:W-:Y:S01]  /*27e0*/  VIADD R11, R25, 0x57 ;  /* 0x00000057190b7836 */ /* 0x000fe20000000000 */
[----:B------:R0:W-:Y:S01]  /*27f0*/  STL [R1+0x1b0], R0 ;  /* 0x0001b00001007387 */ /* 0x0001e20000100800 */
[----:B------:R-:W-:Y:S01]  /*2800*/  @!P2 IMAD.IADD R15, R15, 0x1, -R23 ;  /* 0x000000010f0fa824 */ /* 0x000fe200078e0a17 */
[----:B------:R-:W-:Y:S01]  /*2810*/  ISETP.GE.AND P2, PT, R17, RZ, PT ;  /* 0x000000ff1100720c */ /* 0x000fe20003f46270 */
[----:B------:R-:W-:Y:S01]  /*2820*/  IMAD.MOV.U32 R3, RZ, RZ, R16 ;  /* 0x000000ffff037224 */ /* 0x000fe200078e0010 */
[----:B------:R-:W-:Y:S01]  /*2830*/  IABS R21, R11 ;  /* 0x0000000b00157213 */ /* 0x000fe20000000000 */
[----:B------:R-:W-:-:S02]  /*2840*/  VIADD R12, R25, 0x56 ;  /* 0x00000056190c7836 */ /* 0x000fc40000000000 */
[--C-:B------:R-:W-:Y:S01]  /*2850*/  @!P4 IMAD.IADD R7, R7, 0x1, -R23.reuse ;  /* 0x000000010707c824 */ /* 0x100fe200078e0a17 */
[----:B------:R-:W-:Y:S01]  /*2860*/  ISETP.GE.AND P4, PT, R4, RZ, PT ;  /* 0x000000ff0400720c */ /* 0x000fe20003f86270 */
[----:B------:R-:W-:Y:S01]  /*2870*/  @!P0 IMAD.IADD R9, R9, 0x1, -R23 ;  /* 0x0000000109098824 */ /* 0x000fe200078e0a17 */
[----:B------:R-:W-:Y:S01]  /*2880*/  IABS R18, R12 ;  /* 0x0000000c00127213 */ /* 0x000fe20000000000 */
[----:B0-----:R-:W-:Y:S01]  /*2890*/  IMAD.MOV.U32 R0, RZ, RZ, R15 ;  /* 0x000000ffff007224 */ /* 0x001fe200078e000f */
[----:B------:R-:W-:Y:S01]  /*28a0*/  ISETP.GE.AND P0, PT, R20, RZ, PT ;  /* 0x000000ff1400720c */ /* 0x000fe20003f06270 */
[----:B------:R-:W-:Y:S01]  /*28b0*/  @!P3 IMAD.IADD R13, R13, 0x1, -R23 ;  /* 0x000000010d0db824 */ /* 0x000fe200078e0a17 */
[----:B------:R-:W-:Y:S01]  /*28c0*/  ISETP.GE.AND P3, PT, R5, RZ, PT ;  /* 0x000000ff0500720c */ /* 0x000fe20003f66270 */
[----:B------:R-:W-:Y:S01]  /*28d0*/  @!P5 IMAD.MOV R3, RZ, RZ, -R3 ;  /* 0x000000ffff03d224 */ /* 0x000fe200078e0a03 */
[----:B------:R-:W-:Y:S01]  /*28e0*/  ISETP.GT.U32.AND P5, PT, R23, R9, PT ;  /* 0x000000091700720c */ /* 0x000fe20003fa4070 */
[----:B------:R-:W-:-:S02]  /*28f0*/  @!P6 IMAD.IADD R6, R6, 0x1, -R23 ;  /* 0x000000010606e824 */ /* 0x000fc400078e0a17 */
[----:B------:R-:W-:Y:S01]  /*2900*/  @!P1 IMAD.MOV R0, RZ, RZ, -R0 ;  /* 0x000000ffff009224 */ /* 0x000fe200078e0a00 */
[C---:B------:R-:W-:Y:S01]  /*2910*/  ISETP.GT.U32.AND P1, PT, R23.reuse, R7, PT ;  /* 0x000000071700720c */ /* 0x040fe20003f24070 */
[C---:B------:R-:W-:Y:S01]  /*2920*/  IMAD.HI.U32 R19, R8.reuse, R21, RZ ;  /* 0x0000001508137227 */ /* 0x040fe200078e00ff */
[C---:B------:R-:W-:Y:S01]  /*2930*/  ISETP.GT.U32.AND P6, PT, R23.reuse, R6, PT ;  /* 0x000000061700720c */ /* 0x040fe20003fc4070 */
[----:B------:R0:W-:Y:S02]  /*2940*/  STL [R1+0x1a8], R3 ;  /* 0x0001a80301007387 */ /* 0x0001e40000100800 */
[----:B------:R-:W-:Y:S02]  /*2950*/  IMAD.MOV R19, RZ, RZ, -R19 ;  /* 0x000000ffff137224 */ /* 0x000fe400078e0a13 */
[----:B------:R-:W-:Y:S01]  /*2960*/  IMAD.HI.U32 R17, R8, R18, RZ ;  /* 0x0000001208117227 */ /* 0x000fe200078e00ff */
[----:B------:R1:W-:Y:S03]  /*2970*/  STL [R1+0x1a4], R0 ;  /* 0x0001a40001007387 */ /* 0x0003e60000100800 */
[----:B------:R-:W-:-:S02]  /*2980*/  IMAD R5, R23, R19, R21 ;  /* 0x0000001317057224 */ /* 0x000fc400078e0215 */
[----:B0-----:R-:W-:Y:S02]  /*2990*/  IMAD.MOV.U32 R3, RZ, RZ, R14 ;  /* 0x000000ffff037224 */ /* 0x001fe400078e000e */
[----:B------:R-:W-:Y:S02]  /*29a0*/  IMAD.MOV R17, RZ, RZ, -R17 ;  /* 0x000000ffff117224 */ /* 0x000fe400078e0a11 */
[----:B------:R-:W-:Y:S02]  /*29b0*/  VIADD R16, R25, 0x55 ;  /* 0x0000005519107836 */ /* 0x000fe40000000000 */
[----:B-1----:R-:W-:Y:S02]  /*29c0*/  IMAD.MOV.U32 R0, RZ, RZ, R13 ;  /* 0x000000ffff007224 */ /* 0x002fe400078e000d */
[----:B------:R-:W-:Y:S01]  /*29d0*/  @!P2 IMAD.MOV R3, RZ, RZ, -R3 ;  /* 0x000000ffff03a224 */ /* 0x000fe200078e0a03 */
[----:B------:R-:W-:Y:S01]  /*29e0*/  ISETP.GT.U32.AND P2, PT, R23, R5, PT ;  /* 0x000000051700720c */ /* 0x000fe20003f44070 */
[----:B------:R-:W-:Y:S01]  /*29f0*/  @!P3 IMAD.MOV R0, RZ, RZ, -R0 ;  /* 0x000000ffff00b224 */ /* 0x000fe200078e0a00 */
[----:B------:R-:W-:Y:S01]  /*2a00*/  IABS R13, R16 ;  /* 0x00000010000d7213 */ /* 0x000fe20000000000 */
[--C-:B------:R-:W-:Y:S01]  /*2a10*/  @!P5 IMAD.IADD R9, R9, 0x1, -R23.reuse ;  /* 0x000000010909d824 */ /* 0x100fe200078e0a17 */
[----:B------:R0:W-:Y:S01]  /*2a20*/  STL [R1+0x1a0], R3 ;  /* 0x0001a00301007387 */ /* 0x0001e20000100800 */
[----:B------:R-:W-:Y:S01]  /*2a30*/  IMAD R4, R23, R17, R18 ;  /* 0x0000001117047224 */ /* 0x000fe200078e0212 */
[----:B------:R-:W-:Y:S01]  /*2a40*/  ISETP.GE.AND P3, PT, R10, RZ, PT ;  /* 0x000000ff0a00720c */ /* 0x000fe20003f66270 */
[--C-:B------:R-:W-:Y:S01]  /*2a50*/  @!P1 IMAD.IADD R7, R7, 0x1, -R23.reuse ;  /* 0x0000000107079824 */ /* 0x100fe200078e0a17 */
[----:B------:R1:W-:Y:S01]  /*2a60*/  STL [R1+0x19c], R0 ;  /* 0x00019c0001007387 */ /* 0x0003e20000100800 */
[----:B------:R-:W-:Y:S01]  /*2a70*/  @!P6 IMAD.IADD R6, R6, 0x1, -R23 ;  /* 0x000000010606e824 */ /* 0x000fe200078e0a17 */
[----:B------:R-:W-:Y:S01]  /*2a80*/  ISETP.GT.U32.AND P5, PT, R23, R4, PT ;  /* 0x000000041700720c */ /* 0x000fe20003fa4070 */
[----:B------:R-:W-:Y:S01]  /*2a90*/  VIADD R14, R25, 0x54 ;  /* 0x00000054190e7836 */ /* 0x000fe20000000000 */
[----:B------:R-:W-:Y:S01]  /*2aa0*/  ISETP.GE.AND P6, PT, R12, RZ, PT ;  /* 0x000000ff0c00720c */ /* 0x000fe20003fc6270 */
[----:B------:R-:W-:Y:S01]  /*2ab0*/  IMAD.HI.U32 R12, R8, R13, RZ ;  /* 0x0000000d080c7227 */ /* 0x000fe200078e00ff */
[----:B------:R-:W-:-:S02]  /*2ac0*/  ISETP.GE.AND P1, PT, R11, RZ, PT ;  /* 0x000000ff0b00720c */ /* 0x000fc40003f26270 */
[----:B------:R-:W-:Y:S01]  /*2ad0*/  IABS R10, R14 ;  /* 0x0000000e000a7213 */ /* 0x000fe20000000000 */
[----:B0-----:R-:W-:Y:S02]  /*2ae0*/  IMAD.MOV.U32 R3, RZ, RZ, R9 ;  /* 0x000000ffff037224 */ /* 0x001fe400078e0009 */
[----:B-1----:R-:W-:Y:S02]  /*2af0*/  IMAD.MOV.U32 R0, RZ, RZ, R7 ;  /* 0x000000ffff007224 */ /* 0x002fe400078e0007 */
[----:B------:R-:W-:Y:S02]  /*2b00*/  @!P0 IMAD.MOV R3, RZ, RZ, -R3 ;  /* 0x000000ffff038224 */ /* 0x000fe400078e0a03 */
[----:B------:R-:W-:Y:S01]  /*2b10*/  @!P4 IMAD.MOV R0, RZ, RZ, -R0 ;  /* 0x000000ffff00c224 */ /* 0x000fe200078e0a00 */
[----:B------:R-:W-:Y:S01]  /*2b20*/  ISETP.GE.AND P4, PT, R14, RZ, PT ;  /* 0x000000ff0e00720c */ /* 0x000fe20003f86270 */
[----:B------:R-:W-:Y:S01]  /*2b30*/  IMAD.MOV R12, RZ, RZ, -R12 ;  /* 0x000000ffff0c7224 */ /* 0x000fe200078e0a0c */
[----:B------:R-:W-:Y:S01]  /*2b40*/  STL [R1+0x194], R3 ;  /* 0x0001940301007387 */ /* 0x000fe20000100800 */
[----:B------:R-:W-:Y:S01]  /*2b50*/  @!P2 IMAD.IADD R5, R5, 0x1, -R23 ;  /* 0x000000010505a824 */ /* 0x000fe200078e0a17 */
[----:B------:R-:W-:Y:S01]  /*2b60*/  ISETP.GE.AND P2, PT, R16, RZ, PT ;  /* 0x000000ff1000720c */ /* 0x000fe20003f46270 */
[C---:B------:R-:W-:Y:S01]  /*2b70*/  IMAD R13, R23.reuse, R12, R13 ;  /* 0x0000000c170d7224 */ /* 0x040fe200078e020d */
[----:B------:R0:W-:Y:S01]  /*2b80*/  STL [R1+0x180], R0 ;  /* 0x0001800001007387 */ /* 0x0001e20000100800 */
[----:B------:R-:W-:Y:S01]  /*2b90*/  @!P5 IMAD.IADD R4, R4, 0x1, -R23 ;  /* 0x000000010404d824 */ /* 0x000fe200078e0a17 */
[----:B------:R-:W-:Y:S01]  /*2ba0*/  ISETP.GT.U32.AND P0, PT, R23, R5, PT ;  /* 0x000000051700720c */ /* 0x000fe20003f04070 */
[----:B------:R-:W-:-:S03]  /*2bb0*/  IMAD.HI.U32 R11, R8, R10, RZ ;  /* 0x0000000a080b7227 */ /* 0x000fc600078e00ff */
[----:B------:R-:W-:Y:S01]  /*2bc0*/  ISETP.GT.U32.AND P5, PT, R23, R4, PT ;  /* 0x000000041700720c */ /* 0x000fe20003fa4070 */
[----:B------:R-:W-:Y:S02]  /*2bd0*/  VIADD R14, R25, 0x53 ;  /* 0x00000053190e7836 */ /* 0x000fe40000000000 */
[----:B------:R-:W-:Y:S02]  /*2be0*/  IMAD.MOV R11, RZ, RZ, -R11 ;  /* 0x000000ffff0b7224 */ /* 0x000fe400078e0a0b */
[----:B0-----:R-:W-:Y:S02]  /*2bf0*/  IMAD.MOV.U32 R0, RZ, RZ, R6 ;  /* 0x000000ffff007224 */ /* 0x001fe400078e0006 */
[C---:B------:R-:W-:Y:S02]  /*2c00*/  IMAD R16, R23.reuse, R11, R10 ;  /* 0x0000000b17107224 */ /* 0x040fe400078e020a */
[----:B------:R-:W-:Y:S01]  /*2c10*/  @!P3 IMAD.MOV R0, RZ, RZ, -R0 ;  /* 0x000000ffff00b224 */ /* 0x000fe200078e0a00 */
[----:B------:R-:W-:Y:S01]  /*2c20*/  ISETP.GT.U32.AND P3, PT, R23, R13, PT ;  /* 0x0000000d1700720c */ /* 0x000fe20003f64070 */
[--C-:B------:R-:W-:Y:S01]  /*2c30*/  @!P0 IMAD.IADD R5, R5, 0x1, -R23.reuse ;  /* 0x0000000105058824 */ /* 0x100fe200078e0a17 */
[----:B------:R-:W-:Y:S01]  /*2c40*/  ISETP.GE.AND P0, PT, R14, RZ, PT ;  /* 0x000000ff0e00720c */ /* 0x000fe20003f06270 */
[----:B------:R-:W-:Y:S01]  /*2c50*/  @!P5 IMAD.IADD R4, R4, 0x1, -R23 ;  /* 0x000000010404d824 */ /* 0x000fe200078e0a17 */
[----:B------:R-:W-:Y:S01]  /*2c60*/  IABS R14, R14 ;  /* 0x0000000e000e7213 */ /* 0x000fe20000000000 */
[----:B------:R-:W-:Y:S01]  /*2c70*/  VIADD R7, R25, 0x51 ;  /* 0x0000005119077836 */ /* 0x000fe20000000000 */
[----:B------:R-:W-:Y:S01]  /*2c80*/  ISETP.GT.U32.AND P5, PT, R23, R16, PT ;  /* 0x000000101700720c */ /* 0x000fe20003fa4070 */
[----:B------:R-:W-:Y:S01]  /*2c90*/  VIADD R9, R25, 0x52 ;  /* 0x0000005219097836 */ /* 0x000fe20000000000 */
[----:B------:R0:W-:Y:S01]  /*2ca0*/  STL [R1+0x17c], R0 ;  /* 0x00017c0001007387 */ /* 0x0001e20000100800 */
[----:B------:R-:W-:Y:S01]  /*2cb0*/  IMAD.HI.U32 R10, R8, R14, RZ ;  /* 0x0000000e080a7227 */ /* 0x000fe200078e00ff */
[----:B------:R-:W-:-:S02]  /*2cc0*/  IABS R12, R7 ;  /* 0x00000007000c7213 */ /* 0x000fc40000000000 */
[----:B------:R-:W-:Y:S01]  /*2cd0*/  IABS R6, R9 ;  /* 0x0000000900067213 */ /* 0x000fe20000000000 */
[----:B------:R-:W-:Y:S02]  /*2ce0*/  @!P3 IMAD.IADD R13, R13, 0x1, -R23 ;  /* 0x000000010d0db824 */ /* 0x000fe400078e0a17 */
[----:B------:R-:W-:Y:S02]  /*2cf0*/  IMAD.MOV R10, RZ, RZ, -R10 ;  /* 0x000000ffff0a7224 */ /* 0x000fe400078e0a0a */
[----:B------:R-:W-:Y:S01]  /*2d00*/  VIADD R15, R25, 0x4f ;  /* 0x0000004f190f7836 */ /* 0x000fe20000000000 */
[C---:B------:R-:W-:Y:S01]  /*2d10*/  ISETP.GT.U32.AND P3, PT, R23.reuse, R13, PT ;  /* 0x0000000d1700720c */ /* 0x040fe20003f64070 */
[----:B------:R-:W-:Y:S02]  /*2d20*/  IMAD R14, R23, R10, R14 ;  /* 0x0000000a170e7224 */ /* 0x000fe400078e020e */
[----:B0-----:R-:W-:Y:S01]  /*2d30*/  IMAD.MOV.U32 R0, RZ, RZ, R5 ;  /* 0x000000ffff007224 */ /* 0x001fe200078e0005 */
[----:B------:R-:W-:Y:S01]  /*2d40*/  IABS R17, R15 ;  /* 0x0000000f00117213 */ /* 0x000fe20000000000 */
[----:B------:R-:W-:-:S02]  /*2d50*/  @!P5 IMAD.IADD R16, R16, 0x1, -R23 ;  /* 0x000000011010d824 */ /* 0x000fc400078e0a17 */
[----:B------:R-:W-:Y:S01]  /*2d60*/  @!P1 IMAD.MOV R0, RZ, RZ, -R0 ;  /* 0x000000ffff009224 */ /* 0x000fe200078e0a00 */
[----:B------:R-:W-:Y:S01]  /*2d70*/  ISETP.GE.AND P1, PT, R9, RZ, PT ;  /* 0x000000ff0900720c */ /* 0x000fe20003f26270 */
[C---:B------:R-:W-:Y:S01]  /*2d80*/  IMAD.HI.U32 R5, R8.reuse, R12, RZ ;  /* 0x0000000c08057227 */ /* 0x040fe200078e00ff */
[----:B------:R-:W-:Y:S02]  /*2d90*/  ISETP.GT.U32.AND P5, PT, R23, R16, PT ;  /* 0x000000101700720c */ /* 0x000fe40003fa4070 */
[----:B------:R0:W-:Y:S01]  /*2da0*/  STL [R1+0x178], R0 ;  /* 0x0001780001007387 */ /* 0x0001e20000100800 */
[----:B------:R-:W-:Y:S01]  /*2db0*/  @!P3 IMAD.IADD R13, R13, 0x1, -R23 ;  /* 0x000000010d0db824 */ /* 0x000fe200078e0a17 */
[----:B------:R-:W-:Y:S01]  /*2dc0*/  ISETP.GT.U32.AND P3, PT, R23, R14, PT ;  /* 0x0000000e1700720c */ /* 0x000fe20003f64070 */
[----:B------:R-:W-:-:S04]  /*2dd0*/  IMAD.HI.U32 R9, R8, R6, RZ ;  /* 0x0000000608097227 */ /* 0x000fc800078e00ff */
[----:B------:R-:W-:Y:S02]  /*2de0*/  IMAD.MOV R5, RZ, RZ, -R5 ;  /* 0x000000ffff057224 */ /* 0x000fe400078e0a05 */
[----:B------:R-:W-:Y:S02]  /*2df0*/  IMAD.MOV R9, RZ, RZ, -R9 ;  /* 0x000000ffff097224 */ /* 0x000fe400078e0a09 */
[----:B0-----:R-:W-:Y:S02]  /*2e00*/  IMAD.MOV.U32 R0, RZ, RZ, R4 ;  /* 0x000000ffff007224 */ /* 0x001fe400078e0004 */
[----:B------:R-:W-:Y:S02]  /*2e10*/  IMAD R12, R23, R5, R12 ;  /* 0x00000005170c7224 */ /* 0x000fe400078e020c */
[----:B------:R-:W-:Y:S01]  /*2e20*/  @!P6 IMAD.MOV R0, RZ, RZ, -R0 ;  /* 0x000000ffff00e224 */ /* 0x000fe200078e0a00 */
[----:B------:R-:W-:Y:S01]  /*2e30*/  ISETP.GE.AND P6, PT, R7, RZ, PT ;  /* 0x000000ff0700720c */ /* 0x000fe20003fc6270 */
[----:B------:R-:W-:-:S02]  /*2e40*/  IMAD R6, R23, R9, R6 ;  /* 0x0000000917067224 */ /* 0x000fc400078e0206 */
[--C-:B------:R-:W-:Y:S01]  /*2e50*/  @!P3 IMAD.IADD R14, R14, 0x1, -R23.reuse ;  /* 0x000000010e0eb824 */ /* 0x100fe200078e0a17 */
[C---:B------:R-:W-:Y:S01]  /*2e60*/  ISETP.GT.U32.AND P3, PT, R23.reuse, R12, PT ;  /* 0x0000000c1700720c */ /* 0x040fe20003f64070 */
[----:B------:R0:W-:Y:S01]  /*2e70*/  STL [R1+0x174], R0 ;  /* 0x0001740001007387 */ /* 0x0001e20000100800 */
[----:B------:R-:W-:Y:S01]  /*2e80*/  @!P5 IMAD.IADD R16, R16, 0x1, -R23 ;  /* 0x000000011010d824 */ /* 0x000fe200078e0a17 */
[----:B------:R-:W-:Y:S01]  /*2e90*/  ISETP.GT.U32.AND P5, PT, R23, R6, PT ;  /* 0x000000061700720c */ /* 0x000fe20003fa4070 */
[C---:B------:R-:W-:Y:S02]  /*2ea0*/  VIADD R4, R25.reuse, 0x50 ;  /* 0x0000005019047836 */ /* 0x040fe40000000000 */
[C---:B------:R-:W-:Y:S02]  /*2eb0*/  VIADD R10, R25.reuse, 0x4e ;  /* 0x0000004e190a7836 */ /* 0x040fe40000000000 */
[C---:B------:R-:W-:Y:S01]  /*2ec0*/  VIADD R5, R25.reuse, 0x4d ;  /* 0x0000004d19057836 */ /* 0x040fe20000000000 */
[----:B------:R-:W-:Y:S01]  /*2ed0*/  IABS R7, R4 ;  /* 0x0000000400077213 */ /* 0x000fe20000000000 */
[----:B------:R-:W-:Y:S01]  /*2ee0*/  VIADD R21, R25, 0x15 ;  /* 0x0000001519157836 */ /* 0x000fe20000000000 */
[----:B------:R-:W-:Y:S01]  /*2ef0*/  IABS R11, R10 ;  /* 0x0000000a000b7213 */ /* 0x000fe20000000000 */
[----:B0-----:R-:W-:Y:S01]  /*2f00*/  IMAD.MOV.U32 R0, RZ, RZ, R13 ;  /* 0x000000ffff007224 */ /* 0x001fe200078e000d */
[----:B------:R-:W-:Y:S01]  /*2f10*/  IABS R9, R5 ;  /* 0x0000000500097213 */ /* 0x000fe20000000000 */
[----:B------:R-:W-:-:S02]  /*2f20*/  @!P3 IMAD.IADD R12, R12, 0x1, -R23 ;  /* 0x000000010c0cb824 */ /* 0x000fc400078e0a17 */
[----:B------:R-:W-:Y:S01]  /*2f30*/  @!P2 IMAD.MOV R0, RZ, RZ, -R0 ;  /* 0x000000ffff00a224 */ /* 0x000fe200078e0a00 */
[C---:B------:R-:W-:Y:S01]  /*2f40*/  ISETP.GT.U32.AND P2, PT, R23.reuse, R14, PT ;  /* 0x0000000e1700720c */ /* 0x040fe20003f44070 */
[----:B------:R-:W-:Y:S01]  /*2f50*/  IMAD.HI.U32 R13, R8, R7, RZ ;  /* 0x00000007080d7227 */ /* 0x000fe200078e00ff */
[----:B------:R-:W-:Y:S02]  /*2f60*/  ISETP.GT.U32.AND P3, PT, R23, R12, PT ;  /* 0x0000000c1700720c */ /* 0x000fe40003f64070 */
[----:B------:R0:W-:Y:S01]  /*2f70*/  STL [R1+0x160], R0 ;  /* 0x0001600001007387 */ /* 0x0001e20000100800 */
[----:B------:R-:W-:Y:S02]  /*2f80*/  @!P5 IMAD.IADD R6, R6, 0x1, -R23 ;  /* 0x000000010606d824 */ /* 0x000fe400078e0a17 */
[----:B------:R-:W-:Y:S02]  /*2f90*/  IMAD.MOV R13, RZ, RZ, -R13 ;  /* 0x000000ffff0d7224 */ /* 0x000fe400078e0a0d */
[----:B------:R-:W-:Y:S01]  /*2fa0*/  VIADD R24, R25, 0x9 ;  /* 0x0000000919187836 */ /* 0x000fe20000000000 */
[----:B------:R-:W-:-:S03]  /*2fb0*/  ISETP.GT.U32.AND P5, PT, R23, R6, PT ;  /* 0x000000061700720c */ /* 0x000fc60003fa4070 */
[----:B------:R-:W-:Y:S02]  /*2fc0*/  @!P2 IMAD.IADD R14, R14, 0x1, -R23 ;  /* 0x000000010e0ea824 */ /* 0x000fe400078e0a17 */
[----:B0-----:R-:W-:Y:S02]  /*2fd0*/  IMAD.MOV.U32 R0, RZ, RZ, R16 ;  /* 0x000000ffff007224 */ /* 0x001fe400078e0010 */
[----:B------:R-:W-:-:S04]  /*2fe0*/  IMAD.HI.U32 R16, R8, R17, RZ ;  /* 0x0000001108107227 */ /* 0x000fc800078e00ff */
[----:B------:R-:W-:Y:S01]  /*2ff0*/  @!P4 IMAD.MOV R0, RZ, RZ, -R0 ;  /* 0x000000ffff00c224 */ /* 0x000fe200078e0a00 */
[----:B------:R-:W-:Y:S01]  /*3000*/  ISETP.GE.AND P4, PT, R4, RZ, PT ;  /* 0x000000ff0400720c */ /* 0x000fe20003f86270 */
[C---:B------:R-:W-:Y:S02]  /*3010*/  IMAD R4, R23.reuse, R13, R7 ;  /* 0x0000000d17047224 */ /* 0x040fe400078e0207 */
[C---:B------:R-:W-:Y:S01]  /*3020*/  IMAD.HI.U32 R7, R8.reuse, R11, RZ ;  /* 0x0000000b08077227 */ /* 0x040fe200078e00ff */
[----:B------:R0:W-:Y:S02]  /*3030*/  STL [R1+0x15c], R0 ;  /* 0x00015c0001007387 */ /* 0x0001e40000100800 */
[----:B------:R-:W-:Y:S01]  /*3040*/  ISETP.GT.U32.AND P2, PT, R23, R4, PT ;  /* 0x000000041700720c */ /* 0x000fe20003f44070 */
[----:B------:R-:W-:-:S04]  /*3050*/  IMAD.HI.U32 R13, R8, R9, RZ ;  /* 0x00000009080d7227 */ /* 0x000fc800078e00ff */
[----:B------:R-:W-:Y:S02]  /*3060*/  IMAD.MOV R7, RZ, RZ, -R7 ;  /* 0x000000ffff077224 */ /* 0x000fe400078e0a07 */
[----:B------:R-:W-:Y:S02]  /*3070*/  IMAD.MOV R16, RZ, RZ, -R16 ;  /* 0x000000ffff107224 */ /* 0x000fe400078e0a10 */
[----:B0-----:R-:W-:Y:S02]  /*3080*/  IMAD.MOV.U32 R0, RZ, RZ, R14 ;  /* 0x000000ffff007224 */ /* 0x001fe400078e000e */
[----:B------:R-:W-:Y:S02]  /*3090*/  IMAD.MOV R13, RZ, RZ, -R13 ;  /* 0x000000ffff0d7224 */ /* 0x000fe400078e0a0d */
[----:B------:R-:W-:Y:S02]  /*30a0*/  @!P0 IMAD.MOV R0, RZ, RZ, -R0 ;  /* 0x000000ffff008224 */ /* 0x000fe400078e0a00 */
[----:B------:R-:W-:-:S02]  /*30b0*/  IMAD R11, R23, R7, R11 ;  /* 0x00000007170b7224 */ /* 0x000fc400078e020b */
[--C-:B------:R-:W-:Y:S01]  /*30c0*/  @!P3 IMAD.IADD R12, R12, 0x1, -R23.reuse ;  /* 0x000000010c0cb824 */ /* 0x100fe200078e0a17 */
[----:B------:R0:W-:Y:S01]  /*30d0*/  STL [R1+0x158], R0 ;  /* 0x0001580001007387 */ /* 0x0001e20000100800 */
[----:B------:R-:W-:Y:S01]  /*30e0*/  VIADD R7, R25, 0x4c ;  /* 0x0000004c19077836 */ /* 0x000fe20000000000 */
[----:B------:R-:W-:Y:S01]  /*30f0*/  ISETP.GT.U32.AND P3, PT, R23, R11, PT ;  /* 0x0000000b1700720c */ /* 0x000fe20003f64070 */
[----:B------:R-:W-:Y:S01]  /*3100*/  @!P5 IMAD.IADD R6, R6, 0x1, -R23 ;  /* 0x000000010606d824 */ /* 0x000fe200078e0a17 */
[----:B------:R-:W-:Y:S01]  /*3110*/  ISETP.GE.AND P5, PT, R15, RZ, PT ;  /* 0x000000ff0f00720c */ /* 0x000fe20003fa6270 */
[C---:B------:R-:W-:Y:S02]  /*3120*/  IMAD R17, R23.reuse, R16, R17 ;  /* 0x0000001017117224 */ /* 0x040fe400078e0211 */
[C---:B------:R-:W-:Y:S01]  /*3130*/  IMAD R9, R23.reuse, R13, R9 ;  /* 0x0000000d17097224 */ /* 0x040fe200078e0209 */
[----:B------:R-:W-:Y:S01]  /*3140*/  IABS R13, R7 ;  /* 0x00000007000d7213 */ /* 0x000fe20000000000 */
[----:B------:R-:W-:Y:S01]  /*3150*/  IMAD.MOV.U32 R3, RZ, RZ, R6 ;  /* 0x000000ffff037224 */ /* 0x000fe200078e0006 */
[----:B------:R-:W-:Y:S01]  /*3160*/  ISETP.GT.U32.AND P0, PT, R23, R17, PT ;  /* 0x000000111700720c */ /* 0x000fe20003f04070 */
[----:B0-----:R-:W-:-:S02]  /*3170*/  IMAD.MOV.U32 R0, RZ, RZ, R12 ;  /* 0x000000ffff007224 */ /* 0x001fc400078e000c */
[----:B------:R-:W-:Y:S02]  /*3180*/  @!P2 IMAD.IADD R4, R4, 0x1, -R23 ;  /* 0x000000010404a824 */ /* 0x000fe400078e0a17 */
[----:B------:R-:W-:Y:S01]  /*3190*/  @!P6 IMAD.MOV R0, RZ, RZ, -R0 ;  /* 0x000000ffff00e224 */ /* 0x000fe200078e0a00 */
[C---:B------:R-:W-:Y:S01]  /*31a0*/  ISETP.GT.U32.AND P6, PT, R23.reuse, R9, PT ;  /* 0x000000091700720c */ /* 0x040fe20003fc4070 */
[----:B------:R-:W-:Y:S01]  /*31b0*/  IMAD.MOV.U32 R6, RZ, RZ, R13 ;  /* 0x000000ffff067224 */ /* 0x000fe200078e000d */
[----:B------:R-:W-:Y:S01]  /*31c0*/  ISETP.GT.U32.AND P2, PT, R23, R4, PT ;  /* 0x000000041700720c */ /* 0x000fe20003f44070 */
[----:B------:R-:W-:Y:S01]  /*31d0*/  @!P1 IMAD.MOV R3, RZ, RZ, -R3 ;  /* 0x000000ffff039224 */ /* 0x000fe200078e0a03 */
[----:B------:R-:W-:Y:S01]  /*31e0*/  ISETP.GE.AND P1, PT, R10, RZ, PT ;  /* 0x000000ff0a00720c */ /* 0x000fe20003f26270 */
[----:B------:R-:W-:Y:S02]  /*31f0*/  VIADD R10, R25, 0x4b ;  /* 0x0000004b190a7836 */ /* 0x000fe40000000000 */
[----:B------:R-:W-:Y:S01]  /*3200*/  IMAD.HI.U32 R12, R8, R6, RZ ;  /* 0x00000006080c7227 */ /* 0x000fe200078e00ff */
[----:B------:R-:W-:Y:S02]  /*3210*/  STL [R1+0x154], R3 ;  /* 0x0001540301007387 */ /* 0x000fe40000100800 */
[----:B------:R-:W-:Y:S01]  /*3220*/  IABS R16, R10 ;  /* 0x0000000a00107213 */ /* 0x000fe20000000000 */
[----:B------:R-:W-:Y:S01]  /*3230*/  @!P3 IMAD.IADD R11, R11, 0x1, -R23 ;  /* 0x000000010b0bb824 */ /* 0x000fe200078e0a17 */
[----:B------:R0:W-:Y:S01]  /*3240*/  STL [R1+0x150], R0 ;  /* 0x0001500001007387 */ /* 0x0001e20000100800 */
[----:B------:R-:W-:-:S02]  /*3250*/  IMAD.MOV R12, RZ, RZ, -R12 ;  /* 0x000000ffff0c7224 */ /* 0x000fc400078e0a0c */
[--C-:B------:R-:W-:Y:S01]  /*3260*/  @!P0 IMAD.IADD R17, R17, 0x1, -R23.reuse ;  /* 0x0000000111118824 */ /* 0x100fe200078e0a17 */
[----:B------:R-:W-:Y:S01]  /*3270*/  ISETP.GE.AND P0, PT, R7, RZ, PT ;  /* 0x000000ff0700720c */ /* 0x000fe20003f06270 */
[----:B------:R-:W-:Y:S01]  /*3280*/  @!P6 IMAD.IADD R9, R9, 0x1, -R23 ;  /* 0x000000010909e824 */ /* 0x000fe200078e0a17 */
[C---:B------:R-:W-:Y:S01]  /*3290*/  ISETP.GT.U32.AND P6, PT, R23.reuse, R11, PT ;  /* 0x0000000b1700720c */ /* 0x040fe20003fc4070 */
[C---:B------:R-:W-:Y:S01]  /*32a0*/  IMAD R6, R23.reuse, R12, R6 ;  /* 0x0000000c17067224 */ /* 0x040fe200078e0206 */
[----:B------:R-:W-:Y:S01]  /*32b0*/  ISETP.GT.U32.AND P3, PT, R23, R17, PT ;  /* 0x000000111700720c */ /* 0x000fe20003f64070 */
[----:B------:R-:W-:-:S04]  /*32c0*/  IMAD.HI.U32 R12, R8, R16, RZ ;  /* 0x00000010080c7227 */ /* 0x000fc800078e00ff */
[--C-:B------:R-:W-:Y:S01]  /*32d0*/  @!P2 IMAD.IADD R4, R4, 0x1, -R23.reuse ;  /* 0x000000010404a824 */ /* 0x100fe200078e0a17 */
[----:B------:R-:W-:Y:S01]  /*32e0*/  ISETP.GE.AND P2, PT, R5, RZ, PT ;  /* 0x000000ff0500720c */ /* 0x000fe20003f46270 */
[----:B------:R-:W-:Y:S02]  /*32f0*/  IMAD.MOV R12, RZ, RZ, -R12 ;  /* 0x000000ffff0c7224 */ /* 0x000fe400078e0a0c */
[----:B0-----:R-:W-:Y:S02]  /*3300*/  IMAD.MOV.U32 R0, RZ, RZ, R4 ;  /* 0x000000ffff007224 */ /* 0x001fe400078e0004 */
[C---:B------:R-:W-:Y:S02]  /*3310*/  IMAD R16, R23.reuse, R12, R16 ;  /* 0x0000000c17107224 */ /* 0x040fe400078e0210 */
[----:B------:R-:W-:Y:S01]  /*3320*/  @!P4 IMAD.MOV R0, RZ, RZ, -R0 ;  /* 0x000000ffff00c224 */ /* 0x000fe200078e0a00 */
[----:B------:R-:W-:Y:S01]  /*3330*/  ISETP.GT.U32.AND P4, PT, R23, R9, PT ;  /* 0x000000091700720c */ /* 0x000fe20003f84070 */
[--C-:B------:R-:W-:Y:S01]  /*3340*/  @!P6 IMAD.IADD R11, R11, 0x1, -R23.reuse ;  /* 0x000000010b0be824 */ /* 0x100fe200078e0a17 */
[----:B------:R-:W-:Y:S01]  /*3350*/  ISETP.GT.U32.AND P6, PT, R23, R16, PT ;  /* 0x000000101700720c */ /* 0x000fe20003fc4070 */
[----:B------:R-:W-:Y:S01]  /*3360*/  VIADD R7, R25, 0x4a ;  /* 0x0000004a19077836 */ /* 0x000fe20000000000 */
[----:B------:R0:W-:Y:S01]  /*3370*/  STL [R1+0x14c], R0 ;  /* 0x00014c0001007387 */ /* 0x0001e20000100800 */
[----:B------:R-:W-:Y:S01]  /*3380*/  @!P3 IMAD.IADD R17, R17, 0x1, -R23 ;  /* 0x000000011111b824 */ /* 0x000fe200078e0a17 */
[----:B------:R-:W-:Y:S01]  /*3390*/  ISETP.GT.U32.AND P3, PT, R23, R6, PT ;  /* 0x000000061700720c */ /* 0x000fe20003f64070 */
[C---:B------:R-:W-:Y:S01]  /*33a0*/  VIADD R5, R25.reuse, 0x49 ;  /* 0x0000004919057836 */ /* 0x040fe20000000000 */
[----:B------:R-:W-:Y:S01]  /*33b0*/  IABS R15, R7 ;  /* 0x00000007000f7213 */ /* 0x000fe20000000000 */
[----:B------:R-:W-:-:S02]  /*33c0*/  VIADD R4, R25, 0x48 ;  /* 0x0000004819047836 */ /* 0x000fc40000000000 */
[----:B------:R-:W-:Y:S01]  /*33d0*/  IMAD.MOV.U32 R3, RZ, RZ, R11 ;  /* 0x000000ffff037224 */ /* 0x000fe200078e000b */
[----:B------:R-:W-:Y:S01]  /*33e0*/  IABS R14, R5 ;  /* 0x00000005000e7213 */ /* 0x000fe20000000000 */
[----:B------:R-:W-:Y:S01]  /*33f0*/  IMAD.HI.U32 R12, R8, R15, RZ ;  /* 0x0000000f080c7227 */ /* 0x000fe200078e00ff */
[----:B------:R-:W-:-:S03]  /*3400*/  IABS R13, R4 ;  /* 0x00000004000d7213 */ /* 0x000fc60000000000 */
[----:B------:R-:W-:Y:S01]  /*3410*/  @!P4 IMAD.IADD R9, R9, 0x1, -R23 ;  /* 0x000000010909c824 */ /* 0x000fe200078e0a17 */
[----:B------:R-:W-:Y:S01]  /*3420*/  ISETP.GE.AND P4, PT, R10, RZ, PT ;  /* 0x000000ff0a00720c */ /* 0x000fe20003f86270 */
[----:B0-----:R-:W-:Y:S02]  /*3430*/  IMAD.MOV.U32 R0, RZ, RZ, R17 ;  /* 0x000000ffff007224 */ /* 0x001fe400078e0011 */
[----:B------:R-:W-:Y:S02]  /*3440*/  @!P6 IMAD.IADD R16, R16, 0x1, -R23 ;  /* 0x000000011010e824 */ /* 0x000fe400078e0a17 */
[----:B------:R-:W-:-:S03]  /*3450*/  IMAD.HI.U32 R10, R8, R14, RZ ;  /* 0x0000000e080a7227 */ /* 0x000fc600078e00ff */
[----:B------:R-:W-:Y:S01]  /*3460*/  ISETP.GT.U32.AND P6, PT, R23, R16, PT ;  /* 0x000000101700720c */ /* 0x000fe20003fc4070 */
[----:B------:R-:W-:Y:S02]  /*3470*/  IMAD.MOV R12, RZ, RZ, -R12 ;  /* 0x000000ffff0c7224 */ /* 0x000fe400078e0a0c */
[----:B------:R-:W-:Y:S01]  /*3480*/  @!P3 IMAD.IADD R6, R6, 0x1, -R23 ;  /* 0x000000010606b824 */ /* 0x000fe200078e0a17 */
[----:B------:R-:W-:Y:S01]  /*3490*/  ISETP.GE.AND P3, PT, R7, RZ, PT ;  /* 0x000000ff0700720c */ /* 0x000fe20003f66270 */
[----:B------:R-:W-:Y:S02]  /*34a0*/  @!P5 IMAD.MOV R0, RZ, RZ, -R0 ;  /* 0x000000ffff00d224 */ /* 0x000fe400078e0a00 */
[----:B------:R-:W-:Y:S01]  /*34b0*/  IMAD.HI.U32 R7, R8, R13, RZ ;  /* 0x0000000d08077227 */ /* 0x000fe200078e00ff */
[----:B------:R-:W-:Y:S02]  /*34c0*/  ISETP.GT.U32.AND P5, PT, R23, R6, PT ;  /* 0x000000061700720c */ /* 0x000fe40003fa4070 */
[----:B------:R0:W-:Y:S01]  /*34d0*/  STL [R1+0x13c], R0 ;  /* 0x00013c0001007387 */ /* 0x0001e20000100800 */
[----:B------:R-:W-:-:S02]  /*34e0*/  IMAD.MOV R10, RZ, RZ, -R10 ;  /* 0x000000ffff0a7224 */ /* 0x000fc400078e0a0a */
[C---:B------:R-:W-:Y:S02]  /*34f0*/  IMAD R15, R23.reuse, R12, R15 ;  /* 0x0000000c170f7224 */ /* 0x040fe400078e020f */
[----:B------:R-:W-:Y:S02]  /*3500*/  IMAD.MOV R7, RZ, RZ, -R7 ;  /* 0x000000ffff077224 */ /* 0x000fe400078e0a07 */
[C---:B------:R-:W-:Y:S02]  /*3510*/  IMAD R14, R23.reuse, R10, R14 ;  /* 0x0000000a170e7224 */ /* 0x040fe400078e020e */
[----:B------:R-:W-:Y:S01]  /*3520*/  @!P1 IMAD.MOV R3, RZ, RZ, -R3 ;  /* 0x000000ffff039224 */ /* 0x000fe200078e0a03 */
[C---:B------:R-:W-:Y:S01]  /*3530*/  ISETP.GT.U32.AND P1, PT, R23.reuse, R15, PT ;  /* 0x0000000f1700720c */ /* 0x040fe20003f24070 */
[----:B0-----:R-:W-:Y:S02]  /*3540*/  IMAD.MOV.U32 R0, RZ, RZ, R9 ;  /* 0x000000ffff007224 */ /* 0x001fe400078e0009 */
[C---:B------:R-:W-:Y:S01]  /*3550*/  IMAD R13, R23.reuse, R7, R13 ;  /* 0x00000007170d7224 */ /* 0x040fe200078e020d */
[----:B------:R0:W-:Y:S01]  /*3560*/  STL [R1+0x138], R3 ;  /* 0x0001380301007387 */ /* 0x0001e20000100800 */
[----:B------:R-:W-:Y:S01]  /*3570*/  @!P2 IMAD.MOV R0, RZ, RZ, -R0 ;  /* 0x000000ffff00a224 */ /* 0x000fe200078e0a00 */
[C---:B------:R-:W-:Y:S01]  /*3580*/  ISETP.GT.U32.AND P2, PT, R23.reuse, R14, PT ;  /* 0x0000000e1700720c */ /* 0x040fe20003f44070 */
[----:B------:R-:W-:Y:S01]  /*3590*/  @!P6 IMAD.IADD R16, R16, 0x1, -R23 ;  /* 0x000000011010e824 */ /* 0x000fe200078e0a17 */
[----:B------:R-:W-:Y:S01]  /*35a0*/  ISETP.GT.U32.AND P6, PT, R23, R13, PT ;  /* 0x0000000d1700720c */ /* 0x000fe20003fc4070 */
[C---:B------:R-:W-:Y:S01]  /*35b0*/  VIADD R12, R25.reuse, 0x47 ;  /* 0x00000047190c7836 */ /* 0x040fe20000000000 */
[----:B------:R1:W-:Y:S01]  /*35c0*/  STL [R1+0x130], R0 ;  /* 0x0001300001007387 */ /* 0x0003e20000100800 */
[----:B------:R-:W-:-:S02]  /*35d0*/  VIADD R9, R25, 0x46 ;  /* 0x0000004619097836 */ /* 0x000fc40000000000 */
[--C-:B------:R-:W-:Y:S01]  /*35e0*/  @!P1 IMAD.IADD R15, R15, 0x1, -R23.reuse ;  /* 0x000000010f0f9824 */ /* 0x100fe200078e0a17 */
[----:B------:R-:W-:Y:S01]  /*35f0*/  IABS R7, R12 ;  /* 0x0000000c00077213 */ /* 0x000fe20000000000 */
[--C-:B------:R-:W-:Y:S01]  /*3600*/  @!P5 IMAD.IADD R6, R6, 0x1, -R23.reuse ;  /* 0x000000010606d824 */ /* 0x100fe200078e0a17 */
[----:B------:R-:W-:Y:S01]  /*3610*/  ISETP.GE.AND P5, PT, R5, RZ, PT ;  /* 0x000000ff0500720c */ /* 0x000fe20003fa6270 */
[----:B0-----:R-:W-:Y:S01]  /*3620*/  IMAD.MOV.U32 R3, RZ, RZ, R16 ;  /* 0x000000ffff037224 */ /* 0x001fe200078e0010 */
[----:B------:R-:W-:Y:S01]  /*3630*/  IABS R11, R9 ;  /* 0x00000009000b7213 */ /* 0x000fe20000000000 */
[----:B------:R-:W-:Y:S01]  /*3640*/  @!P2 IMAD.IADD R14, R14, 0x1, -R23 ;  /* 0x000000010e0ea824 */ /* 0x000fe200078e0a17 */
[----:B------:R-:W-:Y:S01]  /*3650*/  ISETP.GT.U32.AND P2, PT, R23, R15, PT ;  /* 0x0000000f1700720c */ /* 0x000fe20003f44070 */
[----:B------:R-:W-:Y:S01]  /*3660*/  IMAD.HI.U32 R5, R8, R7, RZ ;  /* 0x0000000708057227 */ /* 0x000fe200078e00ff */
[----:B------:R-:W-:-:S03]  /*3670*/  ISETP.GE.AND P1, PT, R4, RZ, PT ;  /* 0x000000ff0400720c */ /* 0x000fc60003f26270 */
[----:B------:R-:W-:Y:S01]  /*3680*/  @!P6 IMAD.IADD R13, R13, 0x1, -R23 ;  /* 0x000000010d0de824 */ /* 0x000fe200078e0a17 */
[----:B------:R-:W-:Y:S01]  /*3690*/  ISETP.GT.U32.AND P6, PT, R23, R14, PT ;  /* 0x0000000e1700720c */ /* 0x000fe20003fc4070 */
[----:B-1----:R-:W-:Y:S02]  /*36a0*/  IMAD.MOV.U32 R0, RZ, RZ, R6 ;  /* 0x000000ffff007224 */ /* 0x002fe400078e0006 */
[----:B------:R-:W-:Y:S02]  /*36b0*/  IMAD.MOV R5, RZ, RZ, -R5 ;  /* 0x000000ffff057224 */ /* 0x000fe400078e0a05 */
[----:B------:R-:W-:-:S04]  /*36c0*/  IMAD.HI.U32 R6, R8, R11, RZ ;  /* 0x0000000b08067227 */ /* 0x000fc800078e00ff */
[----:B------:R-:W-:Y:S02]  /*36d0*/  IMAD R7, R23, R5, R7 ;  /* 0x0000000517077224 */ /* 0x000fe400078e0207 */
[----:B------:R-:W-:Y:S02]  /*36e0*/  IMAD.MOV R6, RZ, RZ, -R6 ;  /* 0x000000ffff067224 */ /* 0x000fe400078e0a06 */
[----:B------:R-:W-:Y:S01]  /*36f0*/  @!P2 IMAD.IADD R15, R15, 0x1, -R23 ;  /* 0x000000010f0fa824 */ /* 0x000fe200078e0a17 */
[C---:B------:R-:W-:Y:S01]  /*3700*/  ISETP.GT.U32.AND P2, PT, R23.reuse, R7, PT ;  /* 0x000000071700720c */ /* 0x040fe20003f44070 */
[C---:B------:R-:W-:Y:S02]  /*3710*/  IMAD R11, R23.reuse, R6, R11 ;  /* 0x00000006170b7224 */ /* 0x040fe400078e020b */
[----:B------:R-:W-:Y:S01]  /*3720*/  @!P0 IMAD.MOV R0, RZ, RZ, -R0 ;  /* 0x000000ffff008224 */ /* 0x000fe200078e0a00 */
[C---:B------:R-:W-:Y:S01]  /*3730*/  ISETP.GT.U32.AND P0, PT, R23.reuse, R13, PT ;  /* 0x0000000d1700720c */ /* 0x040fe20003f04070 */
[----:B------:R-:W-:Y:S01]  /*3740*/  @!P6 IMAD.IADD R14, R14, 0x1, -R23 ;  /* 0x000000010e0ee824 */ /* 0x000fe200078e0a17 */
[----:B------:R-:W-:Y:S01]  /*3750*/  ISETP.GT.U32.AND P6, PT, R23, R11, PT ;  /* 0x0000000b1700720c */ /* 0x000fe20003fc4070 */
[C---:B------:R-:W-:Y:S01]  /*3760*/  VIADD R4, R25.reuse, 0x45 ;  /* 0x0000004519047836 */ /* 0x040fe20000000000 */
[----:B------:R0:W-:Y:S01]  /*3770*/  STL [R1+0x120], R0 ;  /* 0x0001200001007387 */ /* 0x0001e20000100800 */
[----:B------:R-:W-:-:S02]  /*3780*/  VIADD R5, R25, 0x44 ;  /* 0x0000004419057836 */ /* 0x000fc40000000000 */
[----:B------:R-:W-:Y:S01]  /*3790*/  @!P4 IMAD.MOV R3, RZ, RZ, -R3 ;  /* 0x000000ffff03c224 */ /* 0x000fe200078e0a03 */
[----:B------:R-:W-:Y:S01]  /*37a0*/  IABS R17, R4 ;  /* 0x0000000400117213 */ /* 0x000fe20000000000 */
[--C-:B------:R-:W-:Y:S01]  /*37b0*/  @!P2 IMAD.IADD R7, R7, 0x1, -R23.reuse ;  /* 0x000000010707a824 */ /* 0x100fe200078e0a17 */
[----:B------:R-:W-:Y:S01]  /*37c0*/  IABS R10, R5 ;  /* 0x00000005000a7213 */ /* 0x000fe20000000000 */
[----:B------:R-:W-:Y:S01]  /*37d0*/  VIADD R6, R25, 0x43 ;  /* 0x0000004319067836 */ /* 0x000fe20000000000 */
[----:B------:R1:W-:Y:S01]  /*37e0*/  STL [R1+0x11c], R3 ;  /* 0x00011c0301007387 */ /* 0x0003e20000100800 */
[----:B------:R-:W-:Y:S01]  /*37f0*/  IMAD.HI.U32 R18, R8, R17, RZ ;  /* 0x0000001108127227 */ /* 0x000fe200078e00ff */
[----:B------:R-:W-:Y:S02]  /*3800*/  ISETP.GE.AND P2, PT, R9, RZ, PT ;  /* 0x000000ff0900720c */ /* 0x000fe40003f46270 */
[----:B------:R-:W-:Y:S01]  /*3810*/  IABS R19, R6 ;  /* 0x0000000600137213 */ /* 0x000fe20000000000 */
[--C-:B------:R-:W-:Y:S01]  /*3820*/  @!P0 IMAD.IADD R13, R13, 0x1, -R23.reuse ;  /* 0x000000010d0d8824 */ /* 0x100fe200078e0a17 */
[----:B------:R-:W-:Y:S01]  /*3830*/  ISETP.GE.AND P0, PT, R12, RZ, PT ;  /* 0x000000ff0c00720c */ /* 0x000fe20003f06270 */
[----:B------:R-:W-:Y:S01]  /*3840*/  @!P6 IMAD.IADD R11, R11, 0x1, -R23 ;  /* 0x000000010b0be824 */ /* 0x000fe200078e0a17 */
[----:B------:R-:W-:Y:S01]  /*3850*/  ISETP.GT.U32.AND P6, PT, R23, R7, PT ;  /* 0x000000071700720c */ /* 0x000fe20003fc4070 */
[----:B------:R-:W-:-:S02]  /*3860*/  IMAD.MOV R18, RZ, RZ, -R18 ;  /* 0x000000ffff127224 */ /* 0x000fc400078e0a12 */
[----:B------:R-:W-:Y:S01]  /*3870*/  IMAD.HI.U32 R12, R8, R10, RZ ;  /* 0x0000000a080c7227 */ /* 0x000fe200078e00ff */
[----:B------:R-:W-:-:S03]  /*3880*/  ISETP.GT.U32.AND P4, PT, R23, R11, PT ;  /* 0x0000000b1700720c */ /* 0x000fc60003f84070 */
[----:B0-----:R-:W-:Y:S02]  /*3890*/  IMAD.MOV.U32 R0, RZ, RZ, R15 ;  /* 0x000000ffff007224 */ /* 0x001fe400078e000f */
[----:B-1----:R-:W-:Y:S02]  /*38a0*/  IMAD.MOV.U32 R3, RZ, RZ, R14 ;  /* 0x000000ffff037224 */ /* 0x002fe400078e000e */
[C---:B------:R-:W-:Y:S02]  /*38b0*/  IMAD R9, R23.reuse, R18, R17 ;  /* 0x0000001217097224 */ /* 0x040fe400078e0211 */
[----:B------:R-:W-:Y:S02]  /*38c0*/  IMAD.MOV R12, RZ, RZ, -R12 ;  /* 0x000000ffff0c7224 */ /* 0x000fe400078e0a0c */
[----:B------:R-:W-:Y:S01]  /*38d0*/  @!P3 IMAD.MOV R0, RZ, RZ, -R0 ;  /* 0x000000ffff00b224 */ /* 0x000fe200078e0a00 */
[C---:B------:R-:W-:Y:S01]  /*38e0*/  ISETP.GT.U32.AND P3, PT, R23.reuse, R9, PT ;  /* 0x000000091700720c */ /* 0x040fe20003f64070 */
[----:B------:R-:W-:Y:S01]  /*38f0*/  @!P5 IMAD.MOV R3, RZ, RZ, -R3 ;  /* 0x000000ffff03d224 */ /* 0x000fe200078e0a03 */
[----:B------:R-:W-:Y:S01]  /*3900*/  ISETP.GE.AND P5, PT, R4, RZ, PT ;  /* 0x000000ff0400720c */ /* 0x000fe20003fa6270 */
[----:B------:R-:W-:Y:S01]  /*3910*/  IMAD R4, R23, R12, R10 ;  /* 0x0000000c17047224 */ /* 0x000fe200078e020a */
[----:B------:R0:W-:Y:S01]  /*3920*/  STL [R1+0x118], R0 ;  /* 0x0001180001007387 */ /* 0x0001e20000100800 */
[----:B------:R-:W-:-:S02]  /*3930*/  @!P6 IMAD.IADD R7, R7, 0x1, -R23 ;  /* 0x000000010707e824 */ /* 0x000fc400078e0a17 */
[--C-:B------:R-:W-:Y:S01]  /*3940*/  @!P4 IMAD.IADD R11, R11, 0x1, -R23.reuse ;  /* 0x000000010b0bc824 */ /* 0x100fe200078e0a17 */
[----:B------:R-:W-:Y:S01]  /*3950*/  ISETP.GT.U32.AND P6, PT, R23, R4, PT ;  /* 0x000000041700720c */ /* 0x000fe20003fc4070 */
[----:B------:R-:W-:Y:S01]  /*3960*/  STL [R1+0x114], R3 ;  /* 0x0001140301007387 */ /* 0x000fe20000100800 */
[----:B------:R-:W-:Y:S01]  /*3970*/  ISETP.GE.AND P4, PT, R6, RZ, PT ;  /* 0x000000ff0600720c */ /* 0x000fe20003f86270 */
[----:B------:R-:W-:Y:S02]  /*3980*/  VIADD R6, R25, 0x41 ;  /* 0x0000004119067836 */ /* 0x000fe40000000000 */
[----:B------:R-:W-:Y:S02]  /*3990*/  @!P3 IMAD.IADD R9, R9, 0x1, -R23 ;  /* 0x000000010909b824 */ /* 0x000fe400078e0a17 */
[----:B0-----:R-:W-:Y:S01]  /*39a0*/  IMAD.MOV.U32 R0, RZ, RZ, R13 ;  /* 0x000000ffff007224 */ /* 0x001fe200078e000d */
[----:B------:R-:W-:Y:S01]  /*39b0*/  IABS R14, R6 ;  /* 0x00000006000e7213 */ /* 0x000fe20000000000 */
[----:B------:R-:W-:-:S04]  /*39c0*/  IMAD.HI.U32 R13, R8, R19, RZ ;  /* 0x00000013080d7227 */ /* 0x000fc800078e00ff */
[----:B------:R-:W-:Y:S01]  /*39d0*/  @!P1 IMAD.MOV R0, RZ, RZ, -R0 ;  /* 0x000000ffff009224 */ /* 0x000fe200078e0a00 */
[----:B------:R-:W-:Y:S01]  /*39e0*/  ISETP.GE.AND P1, PT, R5, RZ, PT ;  /* 0x000000ff0500720c */ /* 0x000fe20003f26270 */
[----:B------:R-:W-:Y:S02]  /*39f0*/  VIADD R5, R25, 0x42 ;  /* 0x0000004219057836 */ /* 0x000fe40000000000 */
[----:B------:R-:W-:Y:S01]  /*3a00*/  @!P6 IMAD.IADD R4, R4, 0x1, -R23 ;  /* 0x000000010404e824 */ /* 0x000fe200078e0a17 */
[----:B------:R0:W-:Y:S01]  /*3a10*/  STL [R1+0x110], R0 ;  /* 0x0001100001007387 */ /* 0x0001e20000100800 */
[----:B------:R-:W-:Y:S01]  /*3a20*/  ISETP.GT.U32.AND P6, PT, R23, R9, PT ;  /* 0x000000091700720c */ /* 0x000fe20003fc4070 */
[----:B------:R-:W-:Y:S01]  /*3a30*/  IMAD.MOV R13, RZ, RZ, -R13 ;  /* 0x000000ffff0d7224 */ /* 0x000fe200078e0a0d */
[----:B------:R-:W-:Y:S01]  /*3a40*/  IABS R18, R5 ;  /* 0x0000000500127213 */ /* 0x000fe20000000000 */
[----:B------:R-:W-:Y:S01]  /*3a50*/  VIADD R10, R25, 0x40 ;  /* 0x00000040190a7836 */ /* 0x000fe20000000000 */
[----:B------:R-:W-:Y:S01]  /*3a60*/  ISETP.GE.AND P3, PT, R5, RZ, PT ;  /* 0x000000ff0500720c */ /* 0x000fe20003f66270 */
[----:B------:R-:W-:-:S02]  /*3a70*/  IMAD R19, R23, R13, R19 ;  /* 0x0000000d17137224 */ /* 0x000fc400078e0213 */
[----:B------:R-:W-:Y:S01]  /*3a80*/  VIADD R5, R25, 0x3f ;  /* 0x0000003f19057836 */ /* 0x000fe20000000000 */
[----:B------:R-:W-:Y:S01]  /*3a90*/  IABS R17, R10 ;  /* 0x0000000a00117213 */ /* 0x000fe20000000000 */
[----:B0-----:R-:W-:Y:S02]  /*3aa0*/  IMAD.MOV.U32 R0, RZ, RZ, R7 ;  /* 0x000000ffff007224 */ /* 0x001fe400078e0007 */
[----:B------:R-:W-:Y:S01]  /*3ab0*/  IMAD.HI.U32 R7, R8, R18, RZ ;  /* 0x0000001208077227 */ /* 0x000fe200078e00ff */
[----:B------:R-:W-:-:S03]  /*3ac0*/  IABS R16, R5 ;  /* 0x0000000500107213 */ /* 0x000fc60000000000 */
[----:B------:R-:W-:Y:S01]  /*3ad0*/  @!P0 IMAD.MOV R0, RZ, RZ, -R0 ;  /* 0x000000ffff008224 */ /* 0x000fe200078e0a00 */
[----:B------:R-:W-:Y:S01]  /*3ae0*/  ISETP.GT.U32.AND P0, PT, R23, R4, PT ;  /* 0x000000041700720c */ /* 0x000fe20003f04070 */
[----:B------:R-:W-:Y:S02]  /*3af0*/  IMAD.MOV R7, RZ, RZ, -R7 ;  /* 0x000000ffff077224 */ /* 0x000fe400078e0a07 */
[----:B------:R-:W-:Y:S01]  /*3b00*/  @!P6 IMAD.IADD R9, R9, 0x1, -R23 ;  /* 0x000000010909e824 */ /* 0x000fe200078e0a17 */
[----:B------:R0:W-:Y:S01]  /*3b10*/  STL [R1+0xf8], R0 ;  /* 0x0000f80001007387 */ /* 0x0001e20000100800 */
[----:B------:R-:W-:Y:S02]  /*3b20*/  IMAD R18, R23, R7, R18 ;  /* 0x0000000717127224 */ /* 0x000fe400078e0212 */
[----:B------:R-:W-:-:S03]  /*3b30*/  IMAD.HI.U32 R7, R8, R17, RZ ;  /* 0x0000001108077227 */ /* 0x000fc600078e00ff */
[----:B------:R-:W-:Y:S01]  /*3b40*/  ISETP.GT.U32.AND P6, PT, R23, R18, PT ;  /* 0x000000121700720c */ /* 0x000fe20003fc4070 */
[----:B------:R-:W-:Y:S02]  /*3b50*/  IMAD.MOV R7, RZ, RZ, -R7 ;  /* 0x000000ffff077224 */ /* 0x000fe400078e0a07 */
[----:B------:R-:W-:Y:S01]  /*3b60*/  @!P0 IMAD.IADD R4, R4, 0x1, -R23 ;  /* 0x0000000104048824 */ /* 0x000fe200078e0a17 */
[----:B------:R-:W-:Y:S01]  /*3b70*/  ISETP.GE.AND P0, PT, R6, RZ, PT ;  /* 0x000000ff0600720c */ /* 0x000fe20003f06270 */
[----:B0-----:R-:W-:Y:S02]  /*3b80*/  IMAD.MOV.U32 R0, RZ, RZ, R11 ;  /* 0x000000ffff007224 */ /* 0x001fe400078e000b */
[----:B------:R-:W-:-:S04]  /*3b90*/  IMAD.HI.U32 R11, R8, R14, RZ ;  /* 0x0000000e080b7227 */ /* 0x000fc800078e00ff */
[----:B------:R-:W-:Y:S01]  /*3ba0*/  @!P2 IMAD.MOV R0, RZ, RZ, -R0 ;  /* 0x000000ffff00a224 */ /* 0x000fe200078e0a00 */
[C---:B------:R-:W-:Y:S01]  /*3bb0*/  ISETP.GT.U32.AND P2, PT, R23.reuse, R19, PT ;  /* 0x000000131700720c */ /* 0x040fe20003f44070 */
[----:B------:R-:W-:Y:S02]  /*3bc0*/  @!P6 IMAD.IADD R18, R18, 0x1, -R23 ;  /* 0x000000011212e824 */ /* 0x000fe400078e0a17 */
[----:B------:R-:W-:Y:S01]  /*3bd0*/  IMAD.MOV R11, RZ, RZ, -R11 ;  /* 0x000000ffff0b7224 */ /* 0x000fe200078e0a0b */
[----:B------:R0:W-:Y:S01]  /*3be0*/  STL [R1+0xf4], R0 ;  /* 0x0000f40001007387 */ /* 0x0001e20000100800 */
[C---:B------:R-:W-:Y:S02]  /*3bf0*/  IMAD R17, R23.reuse, R7, R17 ;  /* 0x0000000717117224 */ /* 0x040fe400078e0211 */
[----:B------:R-:W-:Y:S02]  /*3c00*/  IMAD R14, R23, R11, R14 ;  /* 0x0000000b170e7224 */ /* 0x000fe400078e020e */
[----:B------:R-:W-:-:S04]  /*3c10*/  IMAD.HI.U32 R6, R8, R16, RZ ;  /* 0x0000001008067227 */ /* 0x000fc800078e00ff */
[----:B------:R-:W-:Y:S01]  /*3c20*/  @!P2 IMAD.IADD R19, R19, 0x1, -R23 ;  /* 0x000000011313a824 */ /* 0x000fe200078e0a17 */
[----:B------:R-:W-:Y:S01]  /*3c30*/  ISETP.GE.AND P2, PT, R10, RZ, PT ;  /* 0x000000ff0a00720c */ /* 0x000fe20003f46270 */
[----:B0-----:R-:W-:Y:S02]  /*3c40*/  IMAD.MOV.U32 R0, RZ, RZ, R9 ;  /* 0x000000ffff007224 */ /* 0x001fe400078e0009 */
[----:B------:R-:W-:Y:S01]  /*3c50*/  VIADD R10, R25, 0x3e ;  /* 0x0000003e190a7836 */ /* 0x000fe20000000000 */
[C---:B------:R-:W-:Y:S01]  /*3c60*/  ISETP.GT.U32.AND P6, PT, R23.reuse, R19, PT ;  /* 0x000000131700720c */ /* 0x040fe20003fc4070 */
[----:B------:R-:W-:Y:S01]  /*3c70*/  @!P5 IMAD.MOV R0, RZ, RZ, -R0 ;  /* 0x000000ffff00d224 */ /* 0x000fe200078e0a00 */
[----:B------:R-:W-:Y:S01]  /*3c80*/  ISETP.GT.U32.AND P5, PT, R23, R18, PT ;  /* 0x000000121700720c */ /* 0x000fe20003fa4070 */
[----:B------:R-:W-:Y:S01]  /*3c90*/  IMAD.MOV R6, RZ, RZ, -R6 ;  /* 0x000000ffff067224 */ /* 0x000fe200078e0a06 */
[----:B------:R-:W-:Y:S01]  /*3ca0*/  IABS R12, R10 ;  /* 0x0000000a000c7213 */ /* 0x000fe20000000000 */
[----:B------:R-:W-:Y:S01]  /*3cb0*/  VIADD R13, R25, 0x3b ;  /* 0x0000003b190d7836 */ /* 0x000fe20000000000 */
[----:B------:R0:W-:Y:S01]  /*3cc0*/  STL [R1+0xf0], R0 ;  /* 0x0000f00001007387 */ /* 0x0001e20000100800 */
[----:B------:R-:W-:-:S02]  /*3cd0*/  IMAD R16, R23, R6, R16 ;  /* 0x0000000617107224 */ /* 0x000fc400078e0210 */
[----:B------:R-:W-:Y:S01]  /*3ce0*/  IMAD.HI.U32 R15, R8, R12, RZ ;  /* 0x0000000c080f7227 */ /* 0x000fe200078e00ff */
[----:B------:R-:W-:-:S03]  /*3cf0*/  IABS R6, R13 ;  /* 0x0000000d00067213 */ /* 0x000fc60000000000 */
[--C-:B------:R-:W-:Y:S01]  /*3d00*/  @!P6 IMAD.IADD R19, R19, 0x1, -R23.reuse ;  /* 0x000000011313e824 */ /* 0x100fe200078e0a17 */
[C---:B------:R-:W-:Y:S01]  /*3d10*/  ISETP.GT.U32.AND P6, PT, R23.reuse, R17, PT ;  /* 0x000000111700720c */ /* 0x040fe20003fc4070 */
[----:B------:R-:W-:Y:S01]  /*3d20*/  @!P5 IMAD.IADD R18, R18, 0x1, -R23 ;  /* 0x000000011212d824 */ /* 0x000fe200078e0a17 */
[----:B------:R-:W-:Y:S01]  /*3d30*/  ISETP.GT.U32.AND P5, PT, R23, R16, PT ;  /* 0x000000101700720c */ /* 0x000fe20003fa4070 */
[----:B0-----:R-:W-:Y:S02]  /*3d40*/  IMAD.MOV.U32 R0, RZ, RZ, R4 ;  /* 0x000000ffff007224 */ /* 0x001fe400078e0004 */
[----:B------:R-:W-:Y:S02]  /*3d50*/  VIADD R4, R25, 0x3d ;  /* 0x0000003d19047836 */ /* 0x000fe40000000000 */
[----:B------:R-:W-:Y:S01]  /*3d60*/  @!P1 IMAD.MOV R0, RZ, RZ, -R0 ;  /* 0x000000ffff009224 */ /* 0x000fe200078e0a00 */
[----:B------:R-:W-:Y:S01]  /*3d70*/  ISETP.GT.U32.AND P1, PT, R23, R14, PT ;  /* 0x0000000e1700720c */ /* 0x000fe20003f24070 */
[----:B------:R-:W-:Y:S01]  /*3d80*/  IMAD.MOV.U32 R3, RZ, RZ, R19 ;  /* 0x000000ffff037224 */ /* 0x000fe200078e0013 */
[----:B------:R-:W-:Y:S01]  /*3d90*/  IABS R9, R4 ;  /* 0x0000000400097213 */ /* 0x000fe20000000000 */
[----:B------:R-:W-:Y:S01]  /*3da0*/  IMAD.MOV R15, RZ, RZ, -R15 ;  /* 0x000000ffff0f7224 */ /* 0x000fe200078e0a0f */
[----:B------:R0:W-:Y:S01]  /*3db0*/  STL [R1+0xec], R0 ;  /* 0x0000ec0001007387 */ /* 0x0001e20000100800 */
[----:B------:R-:W-:-:S02]  /*3dc0*/  @!P6 IMAD.IADD R17, R17, 0x1, -R23 ;  /* 0x000000011111e824 */ /* 0x000fc400078e0a17 */
[----:B------:R-:W-:Y:S02]  /*3dd0*/  @!P4 IMAD.MOV R3, RZ, RZ, -R3 ;  /* 0x000000ffff03c224 */ /* 0x000fe400078e0a03 */
[C---:B------:R-:W-:Y:S01]  /*3de0*/  IMAD R12, R23.reuse, R15, R12 ;  /* 0x0000000f170c7224 */ /* 0x040fe200078e020c */
[----:B------:R-:W-:Y:S01]  /*3df0*/  ISETP.GT.U32.AND P4, PT, R23, R17, PT ;  /* 0x000000111700720c */ /* 0x000fe20003f84070 */
[--C-:B------:R-:W-:Y:S01]  /*3e00*/  @!P5 IMAD.IADD R16, R16, 0x1, -R23.reuse ;  /* 0x000000011010d824 */ /* 0x100fe200078e0a17 */
[----:B------:R1:W-:Y:S01]  /*3e10*/  STL [R1+0xe8], R3 ;  /* 0x0000e80301007387 */ /* 0x0003e20000100800 */
[----:B------:R-:W-:Y:S01]  /*3e20*/  @!P1 IMAD.IADD R14, R14, 0x1, -R23 ;  /* 0x000000010e0e9824 */ /* 0x000fe200078e0a17 */
[----:B------:R-:W-:Y:S01]  /*3e30*/  ISETP.GE.AND P1, PT, R5, RZ, PT ;  /* 0x000000ff0500720c */ /* 0x000fe20003f26270 */
[----:B------:R-:W-:Y:S01]  /*3e40*/  IMAD.HI.U32 R5, R8, R9, RZ ;  /* 0x0000000908057227 */ /* 0x000fe200078e00ff */
[C---:B------:R-:W-:Y:S02]  /*3e50*/  ISETP.GT.U32.AND P5, PT, R23.reuse, R16, PT ;  /* 0x000000101700720c */ /* 0x040fe40003fa4070 */
[----:B------:R-:W-:Y:S01]  /*3e60*/  ISETP.GT.U32.AND P6, PT, R23, R14, PT ;  /* 0x0000000e1700720c */ /* 0x000fe20003fc4070 */
[----:B------:R-:W-:-:S02]  /*3e70*/  IMAD.MOV R5, RZ, RZ, -R5 ;  /* 0x000000ffff057224 */ /* 0x000fc400078e0a05 */
[----:B0-----:R-:W-:Y:S02]  /*3e80*/  IMAD.MOV.U32 R0, RZ, RZ, R18 ;  /* 0x000000ffff007224 */ /* 0x001fe400078e0012 */
[----:B------:R-:W-:Y:S02]  /*3e90*/  IMAD R9, R23, R5, R9 ;  /* 0x0000000517097224 */ /* 0x000fe400078e0209 */
[--C-:B------:R-:W-:Y:S02]  /*3ea0*/  @!P4 IMAD.IADD R17, R17, 0x1, -R23.reuse ;  /* 0x000000011111c824 */ /* 0x100fe400078e0a17 */
[----:B------:R-:W-:Y:S01]  /*3eb0*/  @!P3 IMAD.MOV R0, RZ, RZ, -R0 ;  /* 0x000000ffff00b224 */ /* 0x000fe200078e0a00 */
[----:B------:R-:W-:Y:S01]  /*3ec0*/  ISETP.GT.U32.AND P4, PT, R23, R9, PT ;  /* 0x000000091700720c */ /* 0x000fe20003f84070 */
[----:B------:R-:W-:Y:S01]  /*3ed0*/  VIADD R11, R25, 0x3c ;  /* 0x0000003c190b7836 */ /* 0x000fe20000000000 */
[----:B------:R-:W-:Y:S01]  /*3ee0*/  ISETP.GE.AND P3, PT, R10, RZ, PT ;  /* 0x000000ff0a00720c */ /* 0x000fe20003f66270 */
[----:B------:R-:W-:Y:S01]  /*3ef0*/  @!P6 IMAD.IADD R14, R14, 0x1, -R23 ;  /* 0x000000010e0ee824 */ /* 0x000fe200078e0a17 */
[----:B------:R-:W-:Y:S01]  /*3f00*/  ISETP.GT.U32.AND P6, PT, R23, R12, PT ;  /* 0x0000000c1700720c */ /* 0x000fe20003fc4070 */
[----:B------:R-:W-:Y:S01]  /*3f10*/  IMAD.HI.U32 R10, R8, R6, RZ ;  /* 0x00000006080a7227 */ /* 0x000fe200078e00ff */
[----:B------:R0:W-:Y:S01]  /*3f20*/  STL [R1+0xe4], R0 ;  /* 0x0000e40001007387 */ /* 0x0001e20000100800 */
[----:B------:R-:W-:-:S02]  /*3f30*/  IABS R7, R11 ;  /* 0x0000000b00077213 */ /* 0x000fc40000000000 */
[----:B------:R-:W-:Y:S02]  /*3f40*/  IMAD.MOV R10, RZ, RZ, -R10 ;  /* 0x000000ffff0a7224 */ /* 0x000fe400078e0a0a */
[----:B-1----:R-:W-:Y:S02]  /*3f50*/  IMAD.MOV.U32 R3, RZ, RZ, R17 ;  /* 0x000000ffff037224 */ /* 0x002fe400078e0011 */
[----:B------:R-:W-:Y:S02]  /*3f60*/  IMAD R6, R23, R10, R6 ;  /* 0x0000000a17067224 */ /* 0x000fe400078e0206 */
[--C-:B------:R-:W-:Y:S02]  /*3f70*/  @!P4 IMAD.IADD R9, R9, 0x1, -R23.reuse ;  /* 0x000000010909c824 */ /* 0x100fe400078e0a17 */
[----:B------:R-:W-:Y:S02]  /*3f80*/  @!P6 IMAD.IADD R12, R12, 0x1, -R23 ;  /* 0x000000010c0ce824 */ /* 0x000fe400078e0a17 */
[----:B0-----:R-:W-:-:S02]  /*3f90*/  IMAD.MOV.U32 R0, RZ, RZ, R14 ;  /* 0x000000ffff007224 */ /* 0x001fc400078e000e */
[----:B------:R-:W-:Y:S01]  /*3fa0*/  IMAD.HI.U32 R15, R8, R7, RZ ;  /* 0x00000007080f7227 */ /* 0x000fe200078e00ff */
[----:B------:R-:W-:-:S03]  /*3fb0*/  ISETP.GT.U32.AND P4, PT, R23, R12, PT ;  /* 0x0000000c1700720c */ /* 0x000fc60003f84070 */
[----:B------:R-:W-:Y:S01]  /*3fc0*/  @!P0 IMAD.MOV R0, RZ, RZ, -R0 ;  /* 0x000000ffff008224 */ /* 0x000fe200078e0a00 */
[----:B------:R-:W-:Y:S01]  /*3fd0*/  ISETP.GT.U32.AND P0, PT, R23, R9, PT ;  /* 0x000000091700720c */ /* 0x000fe20003f04070 */
[----:B------:R-:W-:Y:S02]  /*3fe0*/  VIADD R5, R25, 0x3a ;  /* 0x0000003a19057836 */ /* 0x000fe40000000000 */
[----:B------:R-:W-:Y:S01]  /*3ff0*/  @!P5 IMAD.IADD R16, R16, 0x1, -R23 ;  /* 0x000000011010d824 */ /* 0x000fe200078e0a17 */
[----:B------:R0:W-:Y:S01]  /*4000*/  STL [R1+0xe0], R0 ;  /* 0x0000e00001007387 */ /* 0x0001e20000100800 */
[----:B------:R-:W-:Y:S01]  /*4010*/  @!P2 IMAD.MOV R3, RZ, RZ, -R3 ;  /* 0x000000ffff03a224 */ /* 0x000fe200078e0a03 */
[----:B------:R-:W-:Y:S01]  /*4020*/  ISETP.GT.U32.AND P2, PT, R23, R6, PT ;  /* 0x000000061700720c */ /* 0x000fe20003f44070 */
[----:B------:R-:W-:Y:S01]  /*4030*/  IMAD.MOV R15, RZ, RZ, -R15 ;  /* 0x000000ffff0f7224 */ /* 0x000fe200078e0a0f */
[----:B------:R-:W-:Y:S01]  /*4040*/  ISETP.GE.AND P5, PT, R4, RZ, PT ;  /* 0x000000ff0400720c */ /* 0x000fe20003fa6270 */
[----:B------:R-:W-:Y:S01]  /*4050*/  VIADD R10, R25, 0x39 ;  /* 0x00000039190a7836 */ /* 0x000fe20000000000 */
[----:B------:R-:W-:Y:S01]  /*4060*/  IABS R4, R5 ;  /* 0x0000000500047213 */ /* 0x000fe20000000000 */
[C---:B------:R-:W-:Y:S01]  /*4070*/  IMAD R7, R23.reuse, R15, R7 ;  /* 0x0000000f17077224 */ /* 0x040fe200078e0207 */
[----:B------:R-:W-:Y:S01]  /*4080*/  STL [R1+0xdc], R3 ;  /* 0x0000dc0301007387 */ /* 0x000fe20000100800 */
[----:B------:R-:W-:Y:S01]  /*4090*/  @!P4 IMAD.IADD R12, R12, 0x1, -R23 ;  /* 0x000000010c0cc824 */ /* 0x000fe200078e0a17 */
[----:B------:R-:W-:Y:S01]  /*40a0*/  IABS R15, R10 ;  /* 0x0000000a000f7213 */ /* 0x000fe20000000000 */
[----:B0-----:R-:W-:Y:S01]  /*40b0*/  IMAD.MOV.U32 R0, RZ, RZ, R16 ;  /* 0x000000ffff007224 */ /* 0x001fe200078e0010 */
[----:B------:R-:W-:Y:S01]  /*40c0*/  ISETP.GT.U32.AND P6, PT, R23, R7, PT ;  /* 0x000000071700720c */ /* 0x000fe20003fc4070 */
[----:B------:R-:W-:Y:S01]  /*40d0*/  IMAD.HI.U32 R14, R8, R4, RZ ;  /* 0x00000004080e7227 */ /* 0x000fe200078e00ff */
[----:B------:R-:W-:-:S03]  /*40e0*/  ISETP.GE.AND P4, PT, R13, RZ, PT ;  /* 0x000000ff0d00720c */ /* 0x000fc60003f86270 */
[----:B------:R-:W-:Y:S01]  /*40f0*/  @!P1 IMAD.MOV R0, RZ, RZ, -R0 ;  /* 0x000000ffff009224 */ /* 0x000fe200078e0a00 */
[----:B------:R-:W-:Y:S01]  /*4100*/  ISETP.GE.AND P1, PT, R11, RZ, PT ;  /* 0x000000ff0b00720c */ /* 0x000fe20003f26270 */
[----:B------:R-:W-:Y:S02]  /*4110*/  IMAD.MOV R14, RZ, RZ, -R14 ;  /* 0x000000ffff0e7224 */ /* 0x000fe400078e0a0e */
[----:B------:R-:W-:Y:S01]  /*4120*/  @!P2 IMAD.IADD R6, R6, 0x1, -R23 ;  /* 0x000000010606a824 */ /* 0x000fe200078e0a17 */
[----:B------:R0:W-:Y:S01]  /*4130*/  STL [R1+0xd8], R0 ;  /* 0x0000d80001007387 */ /* 0x0001e20000100800 */
[----:B------:R-:W-:Y:S01]  /*4140*/  IMAD.MOV.U32 R11, RZ, RZ, R15 ;  /* 0x000000ffff0b7224 */ /* 0x000fe200078e000f */
[----:B------:R-:W-:Y:S01]  /*4150*/  ISETP.GE.AND P2, PT, R5, RZ, PT ;  /* 0x000000ff0500720c */ /* 0x000fe20003f46270 */
[----:B------:R-:W-:Y:S02]  /*4160*/  IMAD R4, R23, R14, R4 ;  /* 0x0000000e17047224 */ /* 0x000fe400078e0204 */
[----:B------:R-:W-:-:S04]  /*4170*/  IMAD.HI.U32 R13, R8, R11, RZ ;  /* 0x0000000b080d7227 */ /* 0x000fc800078e00ff */
[----:B------:R-:W-:Y:S01]  /*4180*/  @!P0 IMAD.IADD R9, R9, 0x1, -R23 ;  /* 0x0000000109098824 */ /* 0x000fe200078e0a17 */
[C---:B------:R-:W-:Y:S01]  /*4190*/  ISETP.GT.U32.AND P0, PT, R23.reuse, R4, PT ;  /* 0x000000041700720c */ /* 0x040fe20003f04070 */
[----:B0-----:R-:W-:Y:S02]  /*41a0*/  IMAD.MOV.U32 R0, RZ, RZ, R12 ;  /* 0x000000ffff007224 */ /* 0x001fe400078e000c */
[----:B------:R-:W-:Y:S02]  /*41b0*/  IMAD.MOV R13, RZ, RZ, -R13 ;  /* 0x000000ffff0d7224 */ /* 0x000fe400078e0a0d */
[----:B------:R-:W-:Y:S01]  /*41c0*/  @!P3 IMAD.MOV R0, RZ, RZ, -R0 ;  /* 0x000000ffff00b224 */ /* 0x000fe200078e0a00 */
[----:B------:R-:W-:Y:S01]  /*41d0*/  ISETP.GT.U32.AND P3, PT, R23, R6, PT ;  /* 0x000000061700720c */ /* 0x000fe20003f64070 */
[----:B------:R-:W-:Y:S02]  /*41e0*/  @!P6 IMAD.IADD R7, R7, 0x1, -R23 ;  /* 0x000000010707e824 */ /* 0x000fe400078e0a17 */
[----:B------:R-:W-:Y:S01]  /*41f0*/  IMAD R5, R23, R13, R11 ;  /* 0x0000000d17057224 */ /* 0x000fe200078e020b */
[----:B------:R0:W-:Y:S01]  /*4200*/  STL [R1+0xd4], R0 ;  /* 0x0000d40001007387 */ /* 0x0001e20000100800 */
[----:B------:R-:W-:Y:S01]  /*4210*/  VIADD R19, R25, 0x38 ;  /* 0x0000003819137836 */ /* 0x000fe20000000000 */
[----:B------:R-:W-:Y:S01]  /*4220*/  ISETP.GT.U32.AND P6, PT, R23, R7, PT ;  /* 0x000000071700720c */ /* 0x000fe20003fc4070 */
[----:B------:R-:W-:-:S02]  /*4230*/  @!P0 IMAD.IADD R4, R4, 0x1, -R23 ;  /* 0x0000000104048824 */ /* 0x000fc400078e0a17 */
[C---:B------:R-:W-:Y:S02]  /*4240*/  VIADD R12, R25.reuse, 0x37 ;  /* 0x00000037190c7836 */ /* 0x040fe40000000000 */
[----:B------:R-:W-:Y:S01]  /*4250*/  VIADD R18, R25, 0x34 ;  /* 0x0000003419127836 */ /* 0x000fe20000000000 */
[C---:B------:R-:W-:Y:S01]  /*4260*/  ISETP.GT.U32.AND P0, PT, R23.reuse, R4, PT ;  /* 0x000000041700720c */ /* 0x040fe20003f04070 */
[----:B------:R-:W-:Y:S01]  /*4270*/  @!P3 IMAD.IADD R6, R6, 0x1, -R23 ;  /* 0x000000010606b824 */ /* 0x000fe200078e0a17 */
[----:B------:R-:W-:Y:S01]  /*4280*/  ISETP.GT.U32.AND P3, PT, R23, R5, PT ;  /* 0x000000051700720c */ /* 0x000fe20003f64070 */
[----:B0-----:R-:W-:Y:S02]  /*4290*/  IMAD.MOV.U32 R0, RZ, RZ, R9 ;  /* 0x000000ffff007224 */ /* 0x001fe400078e0009 */
[----:B------:R-:W-:Y:S02]  /*42a0*/  VIADD R9, R25, 0x35 ;  /* 0x0000003519097836 */ /* 0x000fe40000000000 */
[----:B------:R-:W-:Y:S01]  /*42b0*/  @!P5 IMAD.MOV R0, RZ, RZ, -R0 ;  /* 0x000000ffff00d224 */ /* 0x000fe200078e0a00 */
[----:B------:R-:W-:Y:S01]  /*42c0*/  ISETP.GE.AND P5, PT, R19, RZ, PT ;  /* 0x000000ff1300720c */ /* 0x000fe20003fa6270 */
[----:B------:R-:W-:Y:S01]  /*42d0*/  @!P6 IMAD.IADD R7, R7, 0x1, -R23 ;  /* 0x000000010707e824 */ /* 0x000fe200078e0a17 */
[----:B------:R-:W-:Y:S01]  /*42e0*/  ISETP.GE.AND P6, PT, R10, RZ, PT ;  /* 0x000000ff0a00720c */ /* 0x000fe20003fc6270 */
[----:B------:R-:W-:Y:S01]  /*42f0*/  VIADD R10, R25, 0x36 ;  /* 0x00000036190a7836 */ /* 0x000fe20000000000 */
[----:B------:R0:W-:Y:S01]  /*4300*/  STL [R1+0xd0], R0 ;  /* 0x0000d00001007387 */ /* 0x0001e20000100800 */
[----:B------:R-:W-:Y:S01]  /*4310*/  IMAD.MOV.U32 R3, RZ, RZ, R7 ;  /* 0x000000ffff037224 */ /* 0x000fe200078e0007 */
[----:B------:R-:W-:Y:S01]  /*4320*/  IABS R19, R19 ;  /* 0x0000001300137213 */ /* 0x000fe20000000000 */
[----:B------:R-:W-:-:S02]  /*4330*/  @!P3 IMAD.IADD R5, R5, 0x1, -R23 ;  /* 0x000000010505b824 */ /* 0x000fc400078e0a17 */
[----:B------:R-:W-:Y:S01]  /*4340*/  @!P1 IMAD.MOV R3, RZ, RZ, -R3 ;  /* 0x000000ffff039224 */ /* 0x000fe200078e0a03 */
[----:B------:R-:W-:Y:S01]  /*4350*/  ISETP.GE.AND P1, PT, R12, RZ, PT ;  /* 0x000000ff0c00720c */ /* 0x000fe20003f26270 */
[----:B------:R-:W-:Y:S01]  /*4360*/  @!P0 IMAD.IADD R4, R4, 0x1, -R23 ;  /* 0x0000000104048824 */ /* 0x000fe200078e0a17 */
[----:B------:R-:W-:Y:S01]  /*4370*/  ISETP.GT.U32.AND P3, PT, R23, R5, PT ;  /* 0x000000051700720c */ /* 0x000fe20003f64070 */
[----:B------:R-:W-:Y:S01]  /*4380*/  IMAD.HI.U32 R11, R8, R19, RZ ;  /* 0x00000013080b7227 */ /* 0x000fe200078e00ff */
[----:B------:R-:W-:Y:S01]  /*4390*/  IABS R12, R12 ;  /* 0x0000000c000c7213 */ /* 0x000fe20000000000 */
[----:B------:R-:W-:Y:S01]  /*43a0*/  STL [R1+0xcc], R3 ;  /* 0x0000cc0301007387 */ /* 0x000fe20000100800 */
[----:B------:R-:W-:Y:S01]  /*43b0*/  ISETP.GE.AND P0, PT, R9, RZ, PT ;  /* 0x000000ff0900720c */ /* 0x000fe20003f06270 */
[----:B0-----:R-:W-:Y:S01]  /*43c0*/  IMAD.MOV.U32 R0, RZ, RZ, R6 ;  /* 0x000000ffff007224 */ /* 0x001fe200078e0006 */
[----:B------:R-:W-:Y:S01]  /*43d0*/  IABS R9, R9 ;  /* 0x0000000900097213 */ /* 0x000fe20000000000 */
[----:B------:R-:W-:-:S02]  /*43e0*/  IMAD.MOV R11, RZ, RZ, -R11 ;  /* 0x000000ffff0b7224 */ /* 0x000fc400078e0a0b */
[----:B------:R-:W-:Y:S01]  /*43f0*/  @!P4 IMAD.MOV R0, RZ, RZ, -R0 ;  /* 0x000000ffff00c224 */ /* 0x000fe200078e0a00 */
[----:B------:R-:W-:Y:S01]  /*4400*/  ISETP.GE.AND P4, PT, R10, RZ, PT ;  /* 0x000000ff0a00720c */ /* 0x000fe20003f86270 */
[C---:B------:R-:W-:Y:S01]  /*4410*/  IMAD.HI.U32 R7, R8.reuse, R12, RZ ;  /* 0x0000000c08077227 */ /* 0x040fe200078e00ff */
[----:B------:R-:W-:Y:S02]  /*4420*/  IABS R10, R10 ;  /* 0x0000000a000a7213 */ /* 0x000fe40000000000 */
[----:B------:R0:W-:Y:S01]  /*4430*/  STL [R1+0xc8], R0 ;  /* 0x0000c80001007387 */ /* 0x0001e20000100800 */
[----:B------:R-:W-:Y:S02]  /*4440*/  IMAD R19, R23, R11, R19 ;  /* 0x0000000b17137224 */ /* 0x000fe400078e0213 */
[----:B------:R-:W-:-:S04]  /*4450*/  IMAD.HI.U32 R6, R8, R10, RZ ;  /* 0x0000000a08067227 */ /* 0x000fc800078e00ff */
[----:B------:R-:W-:Y:S02]  /*4460*/  IMAD.MOV R7, RZ, RZ, -R7 ;  /* 0x000000ffff077224 */ /* 0x000fe400078e0a07 */
[----:B------:R-:W-:Y:S02]  /*4470*/  IMAD.MOV R6, RZ, RZ, -R6 ;  /* 0x000000ffff067224 */ /* 0x000fe400078e0a06 */
[----:B0-----:R-:W-:Y:S02]  /*4480*/  IMAD.MOV.U32 R0, RZ, RZ, R4 ;  /* 0x000000ffff007224 */ /* 0x001fe400078e0004 */
[----:B------:R-:W-:Y:S02]  /*4490*/  @!P3 IMAD.IADD R5, R5, 0x1, -R23 ;  /* 0x000000010505b824 */ /* 0x000fe400078e0a17 */
[----:B------:R-:W-:Y:S01]  /*44a0*/  @!P2 IMAD.MOV R0, RZ, RZ, -R0 ;  /* 0x000000ffff00a224 */ /* 0x000fe200078e0a00 */
[C---:B------:R-:W-:Y:S01]  /*44b0*/  ISETP.GT.U32.AND P2, PT, R23.reuse, R19, PT ;  /* 0x000000131700720c */ /* 0x040fe20003f44070 */
[----:B------:R-:W-:-:S02]  /*44c0*/  IMAD R12, R23, R7, R12 ;  /* 0x00000007170c7224 */ /* 0x000fc400078e020c */
[----:B------:R-:W-:Y:S01]  /*44d0*/  IMAD R10, R23, R6, R10 ;  /* 0x00000006170a7224 */ /* 0x000fe200078e020a */
[----:B------:R0:W-:Y:S01]  /*44e0*/  STL [R1+0xc4], R0 ;  /* 0x0000c40001007387 */ /* 0x0001e20000100800 */
[----:B------:R-:W-:Y:S01]  /*44f0*/  VIADD R15, R25, 0x33 ;  /* 0x00000033190f7836 */ /* 0x000fe20000000000 */
[----:B------:R-:W-:Y:S01]  /*4500*/  ISETP.GT.U32.AND P3, PT, R23, R12, PT ;  /* 0x0000000c1700720c */ /* 0x000fe20003f64070 */
[----:B------:R-:W-:Y:S01]  /*4510*/  IMAD.HI.U32 R4, R8, R9, RZ ;  /* 0x0000000908047227 */ /* 0x000fe200078e00ff */
[----:B------:R-:W-:Y:S02]  /*4520*/  IABS R6, R18 ;  /* 0x0000001200067213 */ /* 0x000fe40000000000 */
[----:B------:R-:W-:Y:S01]  /*4530*/  IABS R17, R15 ;  /* 0x0000000f00117213 */ /* 0x000fe20000000000 */
[----:B------:R-:W-:Y:S02]  /*4540*/  IMAD.MOV R4, RZ, RZ, -R4 ;  /* 0x000000ffff047224 */ /* 0x000fe400078e0a04 */
[----:B------:R-:W-:-:S02]  /*4550*/  @!P2 IMAD.IADD R19, R19, 0x1, -R23 ;  /* 0x000000011313a824 */ /* 0x000fc400078e0a17 */
[----:B0-----:R-:W-:Y:S02]  /*4560*/  IMAD.MOV.U32 R0, RZ, RZ, R5 ;  /* 0x000000ffff007224 */ /* 0x001fe400078e0005 */
[C---:B------:R-:W-:Y:S01]  /*4570*/  IMAD R9, R23.reuse, R4, R9 ;  /* 0x0000000417097224 */ /* 0x040fe200078e0209 */
[C---:B------:R-:W-:Y:S01]  /*4580*/  ISETP.GT.U32.AND P2, PT, R23.reuse, R19, PT ;  /* 0x000000131700720c */ /* 0x040fe20003f44070 */
[----:B------:R-:W-:Y:S01]  /*4590*/  @!P6 IMAD.MOV R0, RZ, RZ, -R0 ;  /* 0x000000ffff00e224 */ /* 0x000fe200078e0a00 */
[C---:B------:R-:W-:Y:S01]  /*45a0*/  ISETP.GT.U32.AND P6, PT, R23.reuse, R10, PT ;  /* 0x0000000a1700720c */ /* 0x040fe20003fc4070 */
[----:B------:R-:W-:Y:S02]  /*45b0*/  @!P3 IMAD.IADD R12, R12, 0x1, -R23 ;  /* 0x000000010c0cb824 */ /* 0x000fe400078e0a17 */
[C---:B------:R-:W-:Y:S01]  /*45c0*/  IMAD.HI.U32 R11, R8.reuse, R6, RZ ;  /* 0x00000006080b7227 */ /* 0x040fe200078e00ff */
[----:B------:R0:W-:Y:S02]  /*45d0*/  STL [R1+0xc0], R0 ;  /* 0x0000c00001007387 */ /* 0x0001e40000100800 */
[----:B------:R-:W-:Y:S01]  /*45e0*/  ISETP.GT.U32.AND P3, PT, R23, R12, PT ;  /* 0x0000000c1700720c */ /* 0x000fe20003f64070 */
[----:B------:R-:W-:-:S04]  /*45f0*/  IMAD.HI.U32 R4, R8, R17, RZ ;  /* 0x0000001108047227 */ /* 0x000fc800078e00ff */
[----:B------:R-:W-:Y:S02]  /*4600*/  IMAD.MOV R11, RZ, RZ, -R11 ;  /* 0x000000ffff0b7224 */ /* 0x000fe400078e0a0b */
[--C-:B------:R-:W-:Y:S02]  /*4610*/  @!P6 IMAD.IADD R10, R10, 0x1, -R23.reuse ;  /* 0x000000010a0ae824 */ /* 0x100fe400078e0a17 */
[----:B------:R-:W-:Y:S02]  /*4620*/  IMAD.MOV R4, RZ, RZ, -R4 ;  /* 0x000000ffff047224 */ /* 0x000fe400078e0a04 */
[----:B------:R-:W-:Y:S01]  /*4630*/  @!P2 IMAD.IADD R19, R19, 0x1, -R23 ;  /* 0x000000011313a824 */ /* 0x000fe200078e0a17 */
[C---:B------:R-:W-:Y:S01]  /*4640*/  ISETP.GT.U32.AND P6, PT, R23.reuse, R10, PT ;  /* 0x0000000a1700720c */ /* 0x040fe20003fc4070 */
[C---:B------:R-:W-:Y:S01]  /*4650*/  IMAD R6, R23.reuse, R11, R6 ;  /* 0x0000000b17067224 */ /* 0x040fe200078e0206 */
[C---:B------:R-:W-:Y:S01]  /*4660*/  ISETP.GT.U32.AND P2, PT, R23.reuse, R9, PT ;  /* 0x000000091700720c */ /* 0x040fe20003f44070 */
[----:B------:R-:W-:-:S02]  /*4670*/  IMAD R17, R23, R4, R17 ;  /* 0x0000000417117224 */ /* 0x000fc400078e0211 */
[--C-:B------:R-:W-:Y:S01]  /*4680*/  @!P3 IMAD.IADD R12, R12, 0x1, -R23.reuse ;  /* 0x000000010c0cb824 */ /* 0x100fe200078e0a17 */
[----:B------:R-:W-:Y:S01]  /*4690*/  ISETP.GT.U32.AND P3, PT, R23, R6, PT ;  /* 0x000000061700720c */ /* 0x000fe20003f64070 */
[C---:B------:R-:W-:Y:S02]  /*46a0*/  VIADD R5, R25.reuse, 0x31 ;  /* 0x0000003119057836 */ /* 0x040fe40000000000 */
[C---:B------:R-:W-:Y:S02]  /*46b0*/  VIADD R4, R25.reuse, 0x30 ;  /* 0x0000003019047836 */ /* 0x040fe40000000000 */
[----:B------:R-:W-:Y:S01]  /*46c0*/  VIADD R7, R25, 0x32 ;  /* 0x0000003219077836 */ /* 0x000fe20000000000 */
[----:B------:R-:W-:Y:S01]  /*46d0*/  IABS R16, R5 ;  /* 0x0000000500107213 */ /* 0x000fe20000000000 */
[----:B------:R-:W-:Y:S01]  /*46e0*/  @!P6 IMAD.IADD R10, R10, 0x1, -R23 ;  /* 0x000000010a0ae824 */ /* 0x000fe200078e0a17 */
[----:B------:R-:W-:Y:S01]  /*46f0*/  ISETP.GT.U32.AND P6, PT, R23, R17, PT ;  /* 0x000000111700720c */ /* 0x000fe20003fc4070 */
[----:B0-----:R-:W-:Y:S01]  /*4700*/  IMAD.MOV.U32 R0, RZ, RZ, R19 ;  /* 0x000000ffff007224 */ /* 0x001fe200078e0013 */
[----:B------:R-:W-:Y:S01]  /*4710*/  IABS R14, R7 ;  /* 0x00000007000e7213 */ /* 0x000fe20000000000 */
[----:B------:R-:W-:Y:S01]  /*4720*/  @!P2 IMAD.IADD R9, R9, 0x1, -R23 ;  /* 0x000000010909a824 */ /* 0x000fe200078e0a17 */
[----:B------:R-:W-:Y:S01]  /*4730*/  ISETP.GE.AND P2, PT, R18, RZ, PT ;  /* 0x000000ff1200720c */ /* 0x000fe20003f46270 */
[----:B------:R-:W-:Y:S01]  /*4740*/  IMAD.HI.U32 R11, R8, R16, RZ ;  /* 0x00000010080b7227 */ /* 0x000fe200078e00ff */
[----:B------:R-:W-:-:S03]  /*4750*/  IABS R18, R4 ;  /* 0x0000000400127213 */ /* 0x000fc60000000000 */
[----:B------:R-:W-:Y:S01]  /*4760*/  @!P5 IMAD.MOV R0, RZ, RZ, -R0 ;  /* 0x000000ffff00d224 */ /* 0x000fe200078e0a00 */
[----:B------:R-:W-:Y:S01]  /*4770*/  ISETP.GT.U32.AND P5, PT, R23, R9, PT ;  /* 0x000000091700720c */ /* 0x000fe20003fa4070 */
[--C-:B------:R-:W-:Y:S01]  /*4780*/  @!P3 IMAD.IADD R6, R6, 0x1, -R23.reuse ;  /* 0x000000010606b824 */ /* 0x100fe200078e0a17 */
[----:B------:R-:W-:Y:S01]  /*4790*/  ISETP.GE.AND P3, PT, R15, RZ, PT ;  /* 0x000000ff0f00720c */ /* 0x000fe20003f66270 */
[----:B------:R-:W-:Y:S01]  /*47a0*/  @!P6 IMAD.IADD R17, R17, 0x1, -R23 ;  /* 0x000000011111e824 */ /* 0x000fe200078e0a17 */
[----:B------:R0:W-:Y:S01]  /*47b0*/  STL [R1+0xbc], R0 ;  /* 0x0000bc0001007387 */ /* 0x0001e20000100800 */
[----:B------:R-:W-:Y:S02]  /*47c0*/  IMAD.MOV R11, RZ, RZ, -R11 ;  /* 0x000000ffff0b7224 */ /* 0x000fe400078e0a0b */
[----:B------:R-:W-:Y:S01]  /*47d0*/  IMAD.MOV.U32 R15, RZ, RZ, R18 ;  /* 0x000000ffff0f7224 */ /* 0x000fe200078e0012 */
[----:B------:R-:W-:Y:S01]  /*47e0*/  ISETP.GT.U32.AND P6, PT, R23, R17, PT ;  /* 0x000000111700720c */ /* 0x000fe20003fc4070 */
[----:B------:R-:W-:-:S04]  /*47f0*/  IMAD.HI.U32 R13, R8, R14, RZ ;  /* 0x0000000e080d7227 */ /* 0x000fc800078e00ff */
[----:B------:R-:W-:Y:S02]  /*4800*/  IMAD R16, R23, R11, R16 ;  /* 0x0000000b17107224 */ /* 0x000fe400078e0210 */
[----:B0-----:R-:W-:Y:S02]  /*4810*/  IMAD.MOV.U32 R0, RZ, RZ, R12 ;  /* 0x000000ffff007224 */ /* 0x001fe400078e000c */
[----:B------:R-:W-:-:S04]  /*4820*/  IMAD.HI.U32 R11, R8, R15, RZ ;  /* 0x0000000f080b7227 */ /* 0x000fc800078e00ff */
[----:B------:R-:W-:Y:S02]  /*4830*/  IMAD.MOV R13, RZ, RZ, -R13 ;  /* 0x000000ffff0d7224 */ /* 0x000fe400078e0a0d */
[----:B------:R-:W-:Y:S01]  /*4840*/  @!P1 IMAD.MOV R0, RZ, RZ, -R0 ;  /* 0x000000ffff009224 */ /* 0x000fe200078e0a00 */
[C---:B------:R-:W-:Y:S01]  /*4850*/  ISETP.GT.U32.AND P1, PT, R23.reuse, R6, PT ;  /* 0x000000061700720c */ /* 0x040fe20003f24070 */
[----:B------:R-:W-:Y:S02]  /*4860*/  IMAD.MOV R11, RZ, RZ, -R11 ;  /* 0x000000ffff0b7224 */ /* 0x000fe400078e0a0b */
[----:B------:R-:W-:Y:S01]  /*4870*/  IMAD R14, R23, R13, R14 ;  /* 0x0000000d170e7224 */ /* 0x000fe200078e020e */
[----:B------:R0:W-:Y:S01]  /*4880*/  STL [R1+0xb8], R0 ;  /* 0x0000b80001007387 */ /* 0x0001e20000100800 */
[----:B------:R-:W-:Y:S02]  /*4890*/  @!P5 IMAD.IADD R9, R9, 0x1, -R23 ;  /* 0x000000010909d824 */ /* 0x000fe400078e0a17 */
[C---:B------:R-:W-:Y:S01]  /*48a0*/  IMAD R15, R23.reuse, R11, R15 ;  /* 0x0000000b170f7224 */ /* 0x040fe200078e020f */
[----:B------:R-:W-:Y:S01]  /*48b0*/  ISETP.GT.U32.AND P5, PT, R23, R14, PT ;  /* 0x0000000e1700720c */ /* 0x000fe20003fa4070 */
[----:B------:R-:W-:-:S02]  /*48c0*/  @!P6 IMAD.IADD R17, R17, 0x1, -R23 ;  /* 0x000000011111e824 */ /* 0x000fc400078e0a17 */
[----:B------:R-:W-:Y:S01]  /*48d0*/  IMAD.MOV.U32 R3, RZ, RZ, R10 ;  /* 0x000000ffff037224 */ /* 0x000fe200078e000a */
[----:B------:R-:W-:Y:S01]  /*48e0*/  ISETP.GT.U32.AND P6, PT, R23, R15, PT ;  /* 0x0000000f1700720c */ /* 0x000fe20003fc4070 */
[----:B------:R-:W-:Y:S02]  /*48f0*/  VIADD R11, R25, 0x2f ;  /* 0x0000002f190b7836 */ /* 0x000fe40000000000 */
[----:B0-----:R-:W-:Y:S02]  /*4900*/  IMAD.MOV.U32 R0, RZ, RZ, R9 ;  /* 0x000000ffff007224 */ /* 0x001fe400078e0009 */
[----:B------:R-:W-:Y:S01]  /*4910*/  @!P4 IMAD.MOV R3, RZ, RZ, -R3 ;  /* 0x000000ffff03c224 */ /* 0x000fe200078e0a03 */
[----:B------:R-:W-:Y:S01]  /*4920*/  ISETP.GE.AND P4, PT, R7, RZ, PT ;  /* 0x000000ff0700720c */ /* 0x000fe20003f86270 */
[----:B------:R-:W-:Y:S01]  /*4930*/  @!P0 IMAD.MOV R0, RZ, RZ, -R0 ;  /* 0x000000ffff008224 */ /* 0x000fe200078e0a00 */
[----:B------:R-:W-:Y:S01]  /*4940*/  ISETP.GT.U32.AND P0, PT, R23, R16, PT ;  /* 0x000000101700720c */ /* 0x000fe20003f04070 */
[--C-:B------:R-:W-:Y:S01]  /*4950*/  @!P1 IMAD.IADD R6, R6, 0x1, -R23.reuse ;  /* 0x0000000106069824 */ /* 0x100fe200078e0a17 */
[----:B------:R-:W-:Y:S01]  /*4960*/  STL [R1+0xb4], R3 ;  /* 0x0000b40301007387 */ /* 0x000fe20000100800 */
[----:B------:R-:W-:Y:S01]  /*4970*/  VIADD R7, R25, 0x2e ;  /* 0x0000002e19077836 */ /* 0x000fe20000000000 */
[----:B------:R-:W-:Y:S01]  /*4980*/  IABS R9, R11 ;  /* 0x0000000b00097213 */ /* 0x000fe20000000000 */
[--C-:B------:R-:W-:Y:S01]  /*4990*/  @!P5 IMAD.IADD R14, R14, 0x1, -R23.reuse ;  /* 0x000000010e0ed824 */ /* 0x100fe200078e0a17 */
[----:B------:R0:W-:Y:S01]  /*49a0*/  STL [R1+0xb0], R0 ;  /* 0x0000b00001007387 */ /* 0x0001e20000100800 */
[----:B------:R-:W-:Y:S01]  /*49b0*/  ISETP.GE.AND P5, PT, R4, RZ, PT ;  /* 0x000000ff0400720c */ /* 0x000fe20003fa6270 */
[----:B------:R-:W-:Y:S01]  /*49c0*/  @!P6 IMAD.IADD R15, R15, 0x1, -R23 ;  /* 0x000000010f0fe824 */ /* 0x000fe200078e0a17 */
[----:B------:R-:W-:Y:S01]  /*49d0*/  IABS R4, R7 ;  /* 0x0000000700047213 */ /* 0x000fe20000000000 */
[----:B------:R-:W-:Y:S01]  /*49e0*/  IMAD.HI.U32 R10, R8, R9, RZ ;  /* 0x00000009080a7227 */ /* 0x000fe200078e00ff */
[----:B------:R-:W-:-:S03]  /*49f0*/  ISETP.GE.AND P1, PT, R5, RZ, PT ;  /* 0x000000ff0500720c */ /* 0x000fc60003f26270 */
[----:B------:R-:W-:Y:S01]  /*4a00*/  @!P0 IMAD.IADD R16, R16, 0x1, -R23 ;  /* 0x0000000110108824 */ /* 0x000fe200078e0a17 */
[C---:B------:R-:W-:Y:S01]  /*4a10*/  ISETP.GT.U32.AND P0, PT, R23.reuse, R14, PT ;  /* 0x0000000e1700720c */ /* 0x040fe20003f04070 */
[----:B0-----:R-:W-:Y:S02]  /*4a20*/  IMAD.MOV.U32 R0, RZ, RZ, R6 ;  /* 0x000000ffff007224 */ /* 0x001fe400078e0006 */
[----:B------:R-:W-:Y:S01]  /*4a30*/  IMAD.HI.U32 R12, R8, R4, RZ ;  /* 0x00000004080c7227 */ /* 0x000fe200078e00ff */
[----:B------:R-:W-:-:S03]  /*4a40*/  ISETP.GT.U32.AND P6, PT, R23, R16, PT ;  /* 0x000000101700720c */ /* 0x000fc60003fc4070 */
[----:B------:R-:W-:Y:S01]  /*4a50*/  @!P2 IMAD.MOV R0, RZ, RZ, -R0 ;  /* 0x000000ffff00a224 */ /* 0x000fe200078e0a00 */
[C---:B------:R-:W-:Y:S01]  /*4a60*/  ISETP.GT.U32.AND P2, PT, R23.reuse, R15, PT ;  /* 0x0000000f1700720c */ /* 0x040fe20003f44070 */
[----:B------:R-:W-:Y:S02]  /*4a70*/  IMAD.MOV R10, RZ, RZ, -R10 ;  /* 0x000000ffff0a7224 */ /* 0x000fe400078e0a0a */
[----:B------:R-:W-:Y:S01]  /*4a80*/  IMAD.MOV R12, RZ, RZ, -R12 ;  /* 0x000000ffff0c7224 */ /* 0x000fe200078e0a0c */
[----:B------:R0:W-:Y:S01]  /*4a90*/  STL [R1+0xac], R0 ;  /* 0x0000ac0001007387 */ /* 0x0001e20000100800 */
[C---:B------:R-:W-:Y:S02]  /*4aa0*/  IMAD R9, R23.reuse, R10, R9 ;  /* 0x0000000a17097224 */ /* 0x040fe400078e0209 */
[----:B------:R-:W-:Y:S02]  /*4ab0*/  IMAD R4, R23, R12, R4 ;  /* 0x0000000c17047224 */ /* 0x000fe400078e0204 */
[----:B------:R-:W-:-:S02]  /*4ac0*/  VIADD R5, R25, 0x2d ;  /* 0x0000002d19057836 */ /* 0x000fc40000000000 */
[--C-:B------:R-:W-:Y:S01]  /*4ad0*/  @!P0 IMAD.IADD R14, R14, 0x1, -R23.reuse ;  /* 0x000000010e0e8824 */ /* 0x100fe200078e0a17 */
[----:B------:R-:W-:Y:S01]  /*4ae0*/  ISETP.GT.U32.AND P0, PT, R23, R9, PT ;  /* 0x000000091700720c */ /* 0x000fe20003f04070 */
[--C-:B------:R-:W-:Y:S01]  /*4af0*/  @!P2 IMAD.IADD R15, R15, 0x1, -R23.reuse ;  /* 0x000000010f0fa824 */ /* 0x100fe200078e0a17 */
[----:B------:R-:W-:Y:S01]  /*4b00*/  ISETP.GT.U32.AND P2, PT, R23, R4, PT ;  /* 0x000000041700720c */ /* 0x000fe20003f44070 */
[----:B------:R-:W-:Y:S01]  /*4b10*/  VIADD R6, R25, 0x2c ;  /* 0x0000002c19067836 */ /* 0x000fe20000000000 */
[----:B------:R-:W-:Y:S01]  /*4b20*/  IABS R10, R5 ;  /* 0x00000005000a7213 */ /* 0x000fe20000000000 */
[----:B------:R-:W-:Y:S01]  /*4b30*/  @!P6 IMAD.IADD R16, R16, 0x1, -R23 ;  /* 0x000000011010e824 */ /* 0x000fe200078e0a17 */
[----:B------:R-:W-:Y:S01]  /*4b40*/  ISETP.GE.AND P6, PT, R11, RZ, PT ;  /* 0x000000ff0b00720c */ /* 0x000fe20003fc6270 */
[----:B------:R-:W-:Y:S01]  /*4b50*/  IMAD.MOV.U32 R3, RZ, RZ, R17 ;  /* 0x000000ffff037224 */ /* 0x000fe200078e0011 */
[----:B------:R-:W-:Y:S01]  /*4b60*/  IABS R20, R6 ;  /* 0x0000000600147213 */ /* 0x000fe20000000000 */
[----:B------:R-:W-:-:S04]  /*4b70*/  IMAD.HI.U32 R13, R8, R10, RZ ;  /* 0x0000000a080d7227 */ /* 0x000fc800078e00ff */
[----:B------:R-:W-:Y:S02]  /*4b80*/  IMAD.MOV R13, RZ, RZ, -R13 ;  /* 0x000000ffff0d7224 */ /* 0x000fe400078e0a0d */
[--C-:B------:R-:W-:Y:S01]  /*4b90*/  @!P0 IMAD.IADD R9, R9, 0x1, -R23.reuse ;  /* 0x0000000109098824 */ /* 0x100fe200078e0a17 */
[----:B------:R-:W-:Y:S01]  /*4ba0*/  ISETP.GE.AND P0, PT, R7, RZ, PT ;  /* 0x000000ff0700720c */ /* 0x000fe20003f06270 */
[----:B------:R-:W-:Y:S02]  /*4bb0*/  @!P2 IMAD.IADD R4, R4, 0x1, -R23 ;  /* 0x000000010404a824 */ /* 0x000fe400078e0a17 */
[----:B------:R-:W-:Y:S01]  /*4bc0*/  IMAD.HI.U32 R12, R8, R20, RZ ;  /* 0x00000014080c7227 */ /* 0x000fe200078e00ff */
[----:B------:R-:W-:-:S03]  /*4bd0*/  ISETP.GT.U32.AND P2, PT, R23, R9, PT ;  /* 0x000000091700720c */ /* 0x000fc60003f44070 */
[----:B------:R-:W-:Y:S02]  /*4be0*/  VIADD R11, R25, 0x2b ;  /* 0x0000002b190b7836 */ /* 0x000fe40000000000 */
[C---:B------:R-:W-:Y:S02]  /*4bf0*/  IMAD R10, R23.reuse, R13, R10 ;  /* 0x0000000d170a7224 */ /* 0x040fe400078e020a */
[----:B0-----:R-:W-:Y:S01]  /*4c00*/  IMAD.MOV.U32 R0, RZ, RZ, R14 ;  /* 0x000000ffff007224 */ /* 0x001fe200078e000e */
[----:B------:R-:W-:Y:S01]  /*4c10*/  IABS R13, R11 ;  /* 0x0000000b000d7213 */ /* 0x000fe20000000000 */
[----:B------:R-:W-:Y:S01]  /*4c20*/  @!P3 IMAD.MOV R3, RZ, RZ, -R3 ;  /* 0x000000ffff03b224 */ /* 0x000fe200078e0a03 */
[----:B------:R-:W-:Y:S01]  /*4c30*/  ISETP.GT.U32.AND P3, PT, R23, R4, PT ;  /* 0x000000041700720c */ /* 0x000fe20003f64070 */
[----:B------:R-:W-:Y:S02]  /*4c40*/  IMAD.MOV R12, RZ, RZ, -R12 ;  /* 0x000000ffff0c7224 */ /* 0x000fe400078e0a0c */
[----:B------:R-:W-:Y:S01]  /*4c50*/  VIADD R7, R25, 0x2a ;  /* 0x0000002a19077836 */ /* 0x000fe20000000000 */
[----:B------:R0:W-:Y:S01]  /*4c60*/  STL [R1+0xa4], R3 ;  /* 0x0000a40301007387 */ /* 0x0001e20000100800 */
[----:B------:R-:W-:Y:S01]  /*4c70*/  @!P4 IMAD.MOV R0, RZ, RZ, -R0 ;  /* 0x000000ffff00c224 */ /* 0x000fe200078e0a00 */
[C---:B------:R-:W-:Y:S01]  /*4c80*/  ISETP.GT.U32.AND P4, PT, R23.reuse, R10, PT ;  /* 0x0000000a1700720c */ /* 0x040fe20003f84070 */
[----:B------:R-:W-:Y:S01]  /*4c90*/  IMAD R20, R23, R12, R20 ;  /* 0x0000000c17147224 */ /* 0x000fe200078e0214 */
[----:B------:R-:W-:Y:S01]  /*4ca0*/  IABS R12, R7 ;  /* 0x00000007000c7213 */ /* 0x000fe20000000000 */
[----:B------:R-:W-:Y:S01]  /*4cb0*/  IMAD.HI.U32 R14, R8, R13, RZ ;  /* 0x0000000d080e7227 */ /* 0x000fe200078e00ff */
[----:B------:R1:W-:Y:S03]  /*4cc0*/  STL [R1+0xa0], R0 ;  /* 0x0000a00001007387 */ /* 0x0003e60000100800 */
[----:B------:R-:W-:Y:S01]  /*4cd0*/  @!P2 IMAD.IADD R9, R9, 0x1, -R23 ;  /* 0x000000010909a824 */ /* 0x000fe200078e0a17 */
[----:B------:R-:W-:Y:S01]  /*4ce0*/  ISETP.GE.AND P2, PT, R6, RZ, PT ;  /* 0x000000ff0600720c */ /* 0x000fe20003f46270 */
[----:B0-----:R-:W-:-:S02]  /*4cf0*/  IMAD.MOV.U32 R3, RZ, RZ, R16 ;  /* 0x000000ffff037224 */ /* 0x001fc400078e0010 */
[----:B------:R-:W-:Y:S02]  /*4d00*/  IMAD.MOV R14, RZ, RZ, -R14 ;  /* 0x000000ffff0e7224 */ /* 0x000fe400078e0a0e */
[----:B------:R-:W-:Y:S01]  /*4d10*/  @!P1 IMAD.MOV R3, RZ, RZ, -R3 ;  /* 0x000000ffff039224 */ /* 0x000fe200078e0a03 */
[----:B------:R-:W-:Y:S01]  /*4d20*/  ISETP.GT.U32.AND P1, PT, R23, R20, PT ;  /* 0x000000141700720c */ /* 0x000fe20003f24070 */
[----:B-1----:R-:W-:Y:S02]  /*4d30*/  IMAD.MOV.U32 R0, RZ, RZ, R15 ;  /* 0x000000ffff007224 */ /* 0x002fe400078e000f */
[----:B------:R-:W-:Y:S01]  /*4d40*/  IMAD.HI.U32 R15, R8, R12, RZ ;  /* 0x0000000c080f7227 */ /* 0x000fe200078e00ff */
[----:B------:R0:W-:Y:S03]  /*4d50*/  STL [R1+0x9c], R3 ;  /* 0x00009c0301007387 */ /* 0x0001e60000100800 */
[----:B------:R-:W-:Y:S01]  /*4d60*/  @!P5 IMAD.MOV R0, RZ, RZ, -R0 ;  /* 0x000000ffff00d224 */ /* 0x000fe200078e0a00 */
[----:B------:R-:W-:Y:S01]  /*4d70*/  ISETP.GE.AND P5, PT, R5, RZ, PT ;  /* 0x000000ff0500720c */ /* 0x000fe20003fa6270 */
[----:B------:R-:W-:Y:S01]  /*4d80*/  @!P3 IMAD.IADD R4, R4, 0x1, -R23 ;  /* 0x000000010404b824 */ /* 0x000fe200078e0a17 */
[----:B------:R-:W-:Y:S01]  /*4d90*/  ISETP.GE.AND P3, PT, R11, RZ, PT ;  /* 0x000000ff0b00720c */ /* 0x000fe20003f66270 */
[----:B------:R-:W-:Y:S01]  /*4da0*/  IMAD.MOV R15, RZ, RZ, -R15 ;  /* 0x000000ffff0f7224 */ /* 0x000fe200078e0a0f */
[----:B------:R1:W-:Y:S01]  /*4db0*/  STL [R1+0x98], R0 ;  /* 0x0000980001007387 */ /* 0x0003e20000100800 */
[----:B------:R-:W-:-:S02]  /*4dc0*/  @!P4 IMAD.IADD R10, R10, 0x1, -R23 ;  /* 0x000000010a0ac824 */ /* 0x000fc400078e0a17 */
[C---:B------:R-:W-:Y:S02]  /*4dd0*/  IMAD R11, R23.reuse, R14, R13 ;  /* 0x0000000e170b7224 */ /* 0x040fe400078e020d */
[----:B0-----:R-:W-:Y:S01]  /*4de0*/  IMAD.MOV.U32 R3, RZ, RZ, R9 ;  /* 0x000000ffff037224 */ /* 0x001fe200078e0009 */
[C---:B------:R-:W-:Y:S01]  /*4df0*/  ISETP.GT.U32.AND P4, PT, R23.reuse, R10, PT ;  /* 0x0000000a1700720c */ /* 0x040fe20003f84070 */
[C---:B------:R-:W-:Y:S02]  /*4e00*/  IMAD R12, R23.reuse, R15, R12 ;  /* 0x0000000f170c7224 */ /* 0x040fe400078e020c */
[----:B------:R-:W-:Y:S01]  /*4e10*/  @!P6 IMAD.MOV R3, RZ, RZ, -R3 ;  /* 0x000000ffff03e224 */ /* 0x000fe200078e0a03 */
[C---:B------:R-:W-:Y:S01]  /*4e20*/  ISETP.GT.U32.AND P6, PT, R23.reuse, R11, PT ;  /* 0x0000000b1700720c */ /* 0x040fe20003fc4070 */
[----:B-1----:R-:W-:Y:S02]  /*4e30*/  IMAD.MOV.U32 R0, RZ, RZ, R4 ;  /* 0x000000ffff007224 */ /* 0x002fe400078e0004 */
[--C-:B------:R-:W-:Y:S01]  /*4e40*/  @!P1 IMAD.IADD R20, R20, 0x1, -R23.reuse ;  /* 0x0000000114149824 */ /* 0x100fe200078e0a17 */
[----:B------:R-:W-:Y:S01]  /*4e50*/  STL [R1+0x94], R3 ;  /* 0x0000940301007387 */ /* 0x000fe20000100800 */
[----:B------:R-:W-:Y:S01]  /*4e60*/  @!P0 IMAD.MOV R0, RZ, RZ, -R0 ;  /* 0x000000ffff008224 */ /* 0x000fe200078e0a00 */
[----:B------:R-:W-:Y:S01]  /*4e70*/  ISETP.GT.U32.AND P0, PT, R23, R12, PT ;  /* 0x0000000c1700720c */ /* 0x000fe20003f04070 */
[----:B------:R-:W-:Y:S01]  /*4e80*/  VIADD R5, R25, 0x29 ;  /* 0x0000002919057836 */ /* 0x000fe20000000000 */
[----:B------:R-:W-:Y:S01]  /*4e90*/  ISETP.GT.U32.AND P1, PT, R23, R20, PT ;  /* 0x000000141700720c */ /* 0x000fe20003f24070 */
[----:B------:R-:W-:Y:S01]  /*4ea0*/  VIADD R6, R25, 0x28 ;  /* 0x0000002819067836 */ /* 0x000fe20000000000 */
[----:B------:R0:W-:Y:S01]  /*4eb0*/  STL [R1+0x90], R0 ;  /* 0x0000900001007387 */ /* 0x0001e20000100800 */
[--C-:B------:R-:W-:Y:S01]  /*4ec0*/  @!P4 IMAD.IADD R10, R10, 0x1, -R23.reuse ;  /* 0x000000010a0ac824 */ /* 0x100fe200078e0a17 */
[----:B------:R-:W-:Y:S01]  /*4ed0*/  IABS R14, R5 ;  /* 0x00000005000e7213 */ /* 0x000fe20000000000 */
[----:B------:R-:W-:Y:S01]  /*4ee0*/  @!P6 IMAD.IADD R11, R11, 0x1, -R23 ;  /* 0x000000010b0be824 */ /* 0x000fe200078e0a17 */
[----:B------:R-:W-:Y:S01]  /*4ef0*/  IABS R4, R6 ;  /* 0x0000000600047213 */ /* 0x000fe20000000000 */
[----:B------:R-:W-:Y:S01]  /*4f00*/  VIADD R9, R25, 0x27 ;  /* 0x0000002719097836 */ /* 0x000fe20000000000 */
[----:B------:R-:W-:Y:S01]  /*4f10*/  ISETP.GE.AND P4, PT, R7, RZ, PT ;  /* 0x000000ff0700720c */ /* 0x000fe20003f86270 */
[----:B------:R-:W-:Y:S01]  /*4f20*/  IMAD.HI.U32 R7, R8, R14, RZ ;  /* 0x0000000e08077227 */ /* 0x000fe200078e00ff */
[----:B------:R-:W-:-:S02]  /*4f30*/  ISETP.GT.U32.AND P6, PT, R23, R11, PT ;  /* 0x0000000b1700720c */ /* 0x000fc40003fc4070 */
[----:B------:R-:W-:Y:S01]  /*4f40*/  IABS R13, R9 ;  /* 0x00000009000d7213 */ /* 0x000fe20000000000 */
[----:B0-----:R-:W-:Y:S02]  /*4f50*/  IMAD.MOV.U32 R0, RZ, RZ, R10 ;  /* 0x000000ffff007224 */ /* 0x001fe400078e000a */
[--C-:B------:R-:W-:Y:S01]  /*4f60*/  @!P0 IMAD.IADD R12, R12, 0x1, -R23.reuse ;  /* 0x000000010c0c8824 */ /* 0x100fe200078e0a17 */
[----:B------:R-:W-:Y:S01]  /*4f70*/  ISETP.GE.AND P0, PT, R6, RZ, PT ;  /* 0x000000ff0600720c */ /* 0x000fe20003f06270 */
[----:B------:R-:W-:Y:S01]  /*4f80*/  @!P1 IMAD.IADD R20, R20, 0x1, -R23 ;  /* 0x0000000114149824 */ /* 0x000fe200078e0a17 */
[----:B------:R-:W-:Y:S01]  /*4f90*/  ISETP.GE.AND P1, PT, R5, RZ, PT ;  /* 0x000000ff0500720c */ /* 0x000fe20003f26270 */
[----:B------:R-:W-:Y:S01]  /*4fa0*/  @!P5 IMAD.MOV R0, RZ, RZ, -R0 ;  /* 0x000000ffff00d224 */ /* 0x000fe200078e0a00 */
[----:B------:R-:W-:Y:S01]  /*4fb0*/  ISETP.GT.U32.AND P5, PT, R23, R12, PT ;  /* 0x0000000c1700720c */ /* 0x000fe20003fa4070 */
[----:B------:R-:W-:-:S03]  /*4fc0*/  IMAD.HI.U32 R5, R8, R4, RZ ;  /* 0x0000000408057227 */ /* 0x000fc600078e00ff */
[----:B------:R0:W-:Y:S01]  /*4fd0*/  STL [R1+0x8c], R0 ;  /* 0x00008c0001007387 */ /* 0x0001e20000100800 */
[----:B------:R-:W-:Y:S02]  /*4fe0*/  IMAD.MOV R7, RZ, RZ, -R7 ;  /* 0x000000ffff077224 */ /* 0x000fe400078e0a07 */
[----:B------:R-:W-:Y:S02]  /*4ff0*/  IMAD.MOV R5, RZ, RZ, -R5 ;  /* 0x000000ffff057224 */ /* 0x000fe400078e0a05 */
[C---:B------:R-:W-:Y:S02]  /*5000*/  IMAD R14, R23.reuse, R7, R14 ;  /* 0x00000007170e7224 */ /* 0x040fe400078e020e */
[----:B------:R-:W-:Y:S02]  /*5010*/  IMAD R4, R23, R5, R4 ;  /* 0x0000000517047224 */ /* 0x000fe400078e0204 */
[--C-:B------:R-:W-:Y:S01]  /*5020*/  @!P6 IMAD.IADD R11, R11, 0x1, -R23.reuse ;  /* 0x000000010b0be824 */ /* 0x100fe200078e0a17 */
[C---:B------:R-:W-:Y:S01]  /*5030*/  ISETP.GT.U32.AND P6, PT, R23.reuse, R14, PT ;  /* 0x0000000e1700720c */ /* 0x040fe20003fc4070 */
[----:B------:R-:W-:Y:S01]  /*5040*/  @!P5 IMAD.IADD R12, R12, 0x1, -R23 ;  /* 0x000000010c0cd824 */ /* 0x000fe200078e0a17 */
[----:B------:R-:W-:Y:S01]  /*5050*/  ISETP.GT.U32.AND P5, PT, R23, R4, PT ;  /* 0x000000041700720c */ /* 0x000fe20003fa4070 */
[----:B------:R-:W-:-:S02]  /*5060*/  VIADD R7, R25, 0x26 ;  /* 0x0000002619077836 */ /* 0x000fc40000000000 */
[----:B------:R-:W-:-:S03]  /*5070*/  IMAD.HI.U32 R5, R8, R13, RZ ;  /* 0x0000000d08057227 */ /* 0x000fc600078e00ff */
[----:B------:R-:W-:Y:S01]  /*5080*/  IABS R17, R7 ;  /* 0x0000000700117213 */ /* 0x000fe20000000000 */
[----:B0-----:R-:W-:Y:S02]  /*5090*/  IMAD.MOV.U32 R0, RZ, RZ, R20 ;  /* 0x000000ffff007224 */ /* 0x001fe400078e0014 */
[----:B------:R-:W-:Y:S02]  /*50a0*/  VIADD R10, R25, 0x25 ;  /* 0x00000025190a7836 */ /* 0x000fe40000000000 */
[--C-:B------:R-:W-:Y:S02]  /*50b0*/  @!P6 IMAD.IADD R14, R14, 0x1, -R23.reuse ;  /* 0x000000010e0ee824 */ /* 0x100fe400078e0a17 */
[----:B------:R-:W-:Y:S01]  /*50c0*/  @!P5 IMAD.IADD R4, R4, 0x1, -R23 ;  /* 0x000000010404d824 */ /* 0x000fe200078e0a17 */
[----:B------:R-:W-:Y:S01]  /*50d0*/  IABS R18, R10 ;  /* 0x0000000a00127213 */ /* 0x000fe20000000000 */
[----:B------:R-:W-:Y:S01]  /*50e0*/  IMAD.MOV R5, RZ, RZ, -R5 ;  /* 0x000000ffff057224 */ /* 0x000fe200078e0a05 */
[----:B------:R-:W-:Y:S01]  /*50f0*/  ISETP.GT.U32.AND P5, PT, R23, R14, PT ;  /* 0x0000000e1700720c */ /* 0x000fe20003fa4070 */
[----:B------:R-:W-:-:S04]  /*5100*/  IMAD.HI.U32 R19, R8, R17, RZ ;  /* 0x0000001108137227 */ /* 0x000fc800078e00ff */
[----:B------:R-:W-:Y:S01]  /*5110*/  @!P2 IMAD.MOV R0, RZ, RZ, -R0 ;  /* 0x000000ffff00a224 */ /* 0x000fe200078e0a00 */
[----:B------:R-:W-:Y:S01]  /*5120*/  ISETP.GE.AND P2, PT, R9, RZ, PT ;  /* 0x000000ff0900720c */ /* 0x000fe20003f46270 */
[----:B------:R-:W-:Y:S02]  /*5130*/  IMAD R13, R23, R5, R13 ;  /* 0x00000005170d7224 */ /* 0x000fe400078e020d */
[----:B------:R-:W-:Y:S01]  /*5140*/  VIADD R6, R25, 0x24 ;  /* 0x0000002419067836 */ /* 0x000fe20000000000 */
[----:B------:R0:W-:Y:S01]  /*5150*/  STL [R1+0x88], R0 ;  /* 0x0000880001007387 */ /* 0x0001e20000100800 */
[----:B------:R-:W-:Y:S01]  /*5160*/  IMAD.MOV R19, RZ, RZ, -R19 ;  /* 0x000000ffff137224 */ /* 0x000fe200078e0a13 */
[----:B------:R-:W-:Y:S01]  /*5170*/  ISETP.GT.U32.AND P6, PT, R23, R13, PT ;  /* 0x0000000d1700720c */ /* 0x000fe20003fc4070 */
[----:B------:R-:W-:Y:S01]  /*5180*/  IMAD.HI.U32 R16, R8, R18, RZ ;  /* 0x0000001208107227 */ /* 0x000fe200078e00ff */
[----:B------:R-:W-:-:S03]  /*5190*/  IABS R15, R6 ;  /* 0x00000006000f7213 */ /* 0x000fc60000000000 */
[C---:B------:R-:W-:Y:S02]  /*51a0*/  IMAD R17, R23.reuse, R19, R17 ;  /* 0x0000001317117224 */ /* 0x040fe400078e0211 */
[----:B------:R-:W-:Y:S02]  /*51b0*/  IMAD.MOV R16, RZ, RZ, -R16 ;  /* 0x000000ffff107224 */ /* 0x000fe400078e0a10 */
[----:B0-----:R-:W-:Y:S02]  /*51c0*/  IMAD.MOV.U32 R0, RZ, RZ, R11 ;  /* 0x000000ffff007224 */ /* 0x001fe400078e000b */
[----:B------:R-:W-:Y:S01]  /*51d0*/  @!P5 IMAD.IADD R14, R14, 0x1, -R23 ;  /* 0x000000010e0ed824 */ /* 0x000fe200078e0a17 */
[C---:B------:R-:W-:Y:S01]  /*51e0*/  ISETP.GT.U32.AND P5, PT, R23.reuse, R17, PT ;  /* 0x000000111700720c */ /* 0x040fe20003fa4070 */
[----:B------:R-:W-:Y:S01]  /*51f0*/  @!P3 IMAD.MOV R0, RZ, RZ, -R0 ;  /* 0x000000ffff00b224 */ /* 0x000fe200078e0a00 */
[----:B------:R-:W-:Y:S01]  /*5200*/  ISETP.GT.U32.AND P3, PT, R23, R4, PT ;  /* 0x000000041700720c */ /* 0x000fe20003f64070 */
[----:B------:R-:W-:-:S03]  /*5210*/  IMAD.HI.U32 R11, R8, R15, RZ ;  /* 0x0000000f080b7227 */ /* 0x000fc600078e00ff */
[----:B------:R0:W-:Y:S01]  /*5220*/  STL [R1+0x84], R0 ;  /* 0x0000840001007387 */ /* 0x0001e20000100800 */
[----:B------:R-:W-:Y:S02]  /*5230*/  IMAD R18, R23, R16, R18 ;  /* 0x0000001017127224 */ /* 0x000fe400078e0212 */
[----:B------:R-:W-:Y:S02]  /*5240*/  IMAD.MOV R11, RZ, RZ, -R11 ;  /* 0x000000ffff0b7224 */ /* 0x000fe400078e0a0b */
[----:B------:R-:W-:Y:S02]  /*5250*/  @!P6 IMAD.IADD R13, R13, 0x1, -R23 ;  /* 0x000000010d0de824 */ /* 0x000fe400078e0a17 */
[----:B------:R-:W-:Y:S02]  /*5260*/  IMAD R15, R23, R11, R15 ;  /* 0x0000000b170f7224 */ /* 0x000fe400078e020f */
[----:B------:R-:W-:Y:S01]  /*5270*/  VIADD R5, R25, 0x23 ;  /* 0x0000002319057836 */ /* 0x000fe20000000000 */
[----:B------:R-:W-:Y:S01]  /*5280*/  ISETP.GT.U32.AND P6, PT, R23, R13, PT ;  /* 0x0000000d1700720c */ /* 0x000fe20003fc4070 */
[----:B0-----:R-:W-:-:S02]  /*5290*/  IMAD.MOV.U32 R0, RZ, RZ, R14 ;  /* 0x000000ffff007224 */ /* 0x001fc400078e000e */
[--C-:B------:R-:W-:Y:S01]  /*52a0*/  @!P5 IMAD.IADD R17, R17, 0x1, -R23.reuse ;  /* 0x000000011111d824 */ /* 0x100fe200078e0a17 */
[C---:B------:R-:W-:Y:S01]  /*52b0*/  ISETP.GT.U32.AND P5, PT, R23.reuse, R15, PT ;  /* 0x0000000f1700720c */ /* 0x040fe20003fa4070 */
[----:B------:R-:W-:Y:S01]  /*52c0*/  @!P1 IMAD.MOV R0, RZ, RZ, -R0 ;  /* 0x000000ffff009224 */ /* 0x000fe200078e0a00 */
[----:B------:R-:W-:Y:S01]  /*52d0*/  ISETP.GT.U32.AND P1, PT, R23, R18, PT ;  /* 0x000000121700720c */ /* 0x000fe20003f24070 */
[----:B------:R-:W-:Y:S01]  /*52e0*/  IMAD.MOV.U32 R3, RZ, RZ, R12 ;  /* 0x000000ffff037224 */ /* 0x000fe200078e000c */
[----:B------:R-:W-:Y:S01]  /*52f0*/  IABS R9, R5 ;  /* 0x0000000500097213 */ /* 0x000fe20000000000 */
[----:B------:R-:W-:Y:S01]  /*5300*/  @!P3 IMAD.IADD R4, R4, 0x1, -R23 ;  /* 0x000000010404b824 */ /* 0x000fe200078e0a17 */
[----:B------:R-:W-:Y:S01]  /*5310*/  ISETP.GE.AND P3, PT, R10, RZ, PT ;  /* 0x000000ff0a00720c */ /* 0x000fe20003f66270 */
[----:B------:R-:W-:Y:S01]  /*5320*/  @!P4 IMAD.MOV R3, RZ, RZ, -R3 ;  /* 0x000000ffff03c224 */ /* 0x000fe200078e0a03 */
[----:B------:R-:W-:Y:S01]  /*5330*/  ISETP.GE.AND P4, PT, R7, RZ, PT ;  /* 0x000000ff0700720c */ /* 0x000fe20003f86270 */
[----:B------:R-:W-:-:S03]  /*5340*/  IMAD.HI.U32 R12, R8, R9, RZ ;  /* 0x00000009080c7227 */ /* 0x000fc600078e00ff */
[----:B------:R-:W-:Y:S01]  /*5350*/  STL [R1+0x80], R3 ;  /* 0x0000800301007387 */ /* 0x000fe20000100800 */
[----:B------:R-:W-:Y:S02]  /*5360*/  VIADD R16, R25, 0x22 ;  /* 0x0000002219107836 */ /* 0x000fe40000000000 */
[--C-:B------:R-:W-:Y:S01]  /*5370*/  @!P1 IMAD.IADD R18, R18, 0x1, -R23.reuse ;  /* 0x0000000112129824 */ /* 0x100fe200078e0a17 */
[----:B------:R-:W-:Y:S01]  /*5380*/  ISETP.GT.U32.AND P1, PT, R23, R17, PT ;  /* 0x000000111700720c */ /* 0x000fe20003f24070 */
[----:B------:R0:W-:Y:S01]  /*5390*/  STL [R1+0x7c], R0 ;  /* 0x00007c0001007387 */ /* 0x0001e20000100800 */
[--C-:B------:R-:W-:Y:S01]  /*53a0*/  @!P6 IMAD.IADD R13, R13, 0x1, -R23.reuse ;  /* 0x000000010d0de824 */ /* 0x100fe200078e0a17 */
[----:B------:R-:W-:Y:S01]  /*53b0*/  ISETP.GE.AND P6, PT, R6, RZ, PT ;  /* 0x000000ff0600720c */ /* 0x000fe20003fc6270 */
[----:B------:R-:W-:Y:S01]  /*53c0*/  IMAD.MOV R12, RZ, RZ, -R12 ;  /* 0x000000ffff0c7224 */ /* 0x000fe200078e0a0c */
[----:B------:R-:W-:Y:S01]  /*53d0*/  IABS R6, R16 ;  /* 0x0000001000067213 */ /* 0x000fe20000000000 */
[----:B------:R-:W-:-:S02]  /*53e0*/  @!P5 IMAD.IADD R15, R15, 0x1, -R23 ;  /* 0x000000010f0fd824 */ /* 0x000fc400078e0a17 */
[C---:B------:R-:W-:Y:S02]  /*53f0*/  IMAD R9, R23.reuse, R12, R9 ;  /* 0x0000000c17097224 */ /* 0x040fe400078e0209 */
[----:B------:R-:W-:Y:S01]  /*5400*/  IMAD.HI.U32 R10, R8, R6, RZ ;  /* 0x00000006080a7227 */ /* 0x000fe200078e00ff */
[----:B------:R-:W-:-:S03]  /*5410*/  ISETP.GT.U32.AND P5, PT, R23, R15, PT ;  /* 0x0000000f1700720c */ /* 0x000fc60003fa4070 */
[----:B0-----:R-:W-:Y:S02]  /*5420*/  IMAD.MOV.U32 R0, RZ, RZ, R4 ;  /* 0x000000ffff007224 */ /* 0x001fe400078e0004 */
[----:B------:R-:W-:Y:S02]  /*5430*/  VIADD R4, R25, 0x20 ;  /* 0x0000002019047836 */ /* 0x000fe40000000000 */
[----:B------:R-:W-:Y:S01]  /*5440*/  @!P0 IMAD.MOV R0, RZ, RZ, -R0 ;  /* 0x000000ffff008224 */ /* 0x000fe200078e0a00 */
[----:B------:R-:W-:Y:S01]  /*5450*/  ISETP.GT.U32.AND P0, PT, R23, R18, PT ;  /* 0x000000121700720c */ /* 0x000fe20003f04070 */
[----:B------:R-:W-:Y:S01]  /*5460*/  @!P1 IMAD.IADD R17, R17, 0x1, -R23 ;  /* 0x0000000111119824 */ /* 0x000fe200078e0a17 */
[----:B------:R-:W-:Y:S01]  /*5470*/  ISETP.GT.U32.AND P1, PT, R23, R9, PT ;  /* 0x000000091700720c */ /* 0x000fe20003f24070 */
[----:B------:R-:W-:Y:S01]  /*5480*/  IMAD.MOV R10, RZ, RZ, -R10 ;  /* 0x000000ffff0a7224 */ /* 0x000fe200078e0a0a */
[----:B------:R-:W-:Y:S01]  /*5490*/  IABS R14, R4 ;  /* 0x00000004000e7213 */ /* 0x000fe20000000000 */
[----:B------:R-:W-:Y:S01]  /*54a0*/  VIADD R7, R25, 0x21 ;  /* 0x0000002119077836 */ /* 0x000fe20000000000 */
[----:B------:R0:W-:Y:S01]  /*54b0*/  STL [R1+0x78], R0 ;  /* 0x0000780001007387 */ /* 0x0001e20000100800 */
[----:B------:R-:W-:-:S02]  /*54c0*/  IMAD R6, R23, R10, R6 ;  /* 0x0000000a17067224 */ /* 0x000fc400078e0206 */
[----:B------:R-:W-:Y:S01]  /*54d0*/  IMAD.MOV.U32 R3, RZ, RZ, R13 ;  /* 0x000000ffff037224 */ /* 0x000fe200078e000d */
[----:B------:R-:W-:Y:S01]  /*54e0*/  IABS R19, R7 ;  /* 0x0000000700137213 */ /* 0x000fe20000000000 */
[----:B------:R-:W-:Y:S02]  /*54f0*/  VIADD R12, R25, 0x1f ;  /* 0x0000001f190c7836 */ /* 0x000fe40000000000 */
[----:B------:R-:W-:Y:S01]  /*5500*/  @!P0 IMAD.IADD R18, R18, 0x1, -R23 ;  /* 0x0000000112128824 */ /* 0x000fe200078e0a17 */
[----:B------:R-:W-:Y:S01]  /*5510*/  ISETP.GE.AND P0, PT, R5, RZ, PT ;  /* 0x000000ff0500720c */ /* 0x000fe20003f06270 */
[----:B------:R-:W-:Y:S01]  /*5520*/  IMAD.HI.U32 R5, R8, R14, RZ ;  /* 0x0000000e08057227 */ /* 0x000fe200078e00ff */
[----:B------:R-:W-:-:S03]  /*5530*/  IABS R11, R12 ;  /* 0x0000000c000b7213 */ /* 0x000fc60000000000 */
[----:B------:R-:W-:Y:S01]  /*5540*/  @!P5 IMAD.IADD R15, R15, 0x1, -R23 ;  /* 0x000000010f0fd824 */ /* 0x000fe200078e0a17 */
[----:B------:R-:W-:Y:S01]  /*5550*/  ISETP.GT.U32.AND P5, PT, R23, R6, PT ;  /* 0x000000061700720c */ /* 0x000fe20003fa4070 */
[----:B------:R-:W-:Y:S02]  /*5560*/  @!P2 IMAD.MOV R3, RZ, RZ, -R3 ;  /* 0x000000ffff03a224 */ /* 0x000fe400078e0a03 */
[----:B------:R-:W-:-:S03]  /*5570*/  IMAD.HI.U32 R20, R8, R19, RZ ;  /* 0x0000001308147227 */ /* 0x000fc600078e00ff */
[----:B------:R1:W-:Y:S01]  /*5580*/  STL [R1+0x74], R3 ;  /* 0x0000740301007387 */ /* 0x0003e20000100800 */
[----:B------:R-:W-:Y:S02]  /*5590*/  IMAD.MOV R5, RZ, RZ, -R5 ;  /* 0x000000ffff057224 */ /* 0x000fe400078e0a05 */
[----:B------:R-:W-:Y:S01]  /*55a0*/  @!P1 IMAD.IADD R9, R9, 0x1, -R23 ;  /* 0x0000000109099824 */ /* 0x000fe200078e0a17 */
[----:B------:R-:W-:Y:S01]  /*55b0*/  ISETP.GE.AND P1, PT, R16, RZ, PT ;  /* 0x000000ff1000720c */ /* 0x000fe20003f26270 */
[----:B0-----:R-:W-:Y:S02]  /*55c0*/  IMAD.MOV.U32 R0, RZ, RZ, R17 ;  /* 0x000000ffff007224 */ /* 0x001fe400078e0011 */
[----:B------:R-:W-:Y:S01]  /*55d0*/  IMAD.MOV R20, RZ, RZ, -R20 ;  /* 0x000000ffff147224 */ /* 0x000fe200078e0a14 */
[C---:B------:R-:W-:Y:S01]  /*55e0*/  ISETP.GT.U32.AND P2, PT, R23.reuse, R9, PT ;  /* 0x000000091700720c */ /* 0x040fe20003f44070 */
[----:B------:R-:W-:Y:S02]  /*55f0*/  IMAD R14, R23, R5, R14 ;  /* 0x00000005170e7224 */ /* 0x000fe400078e020e */
[----:B-1----:R-:W-:-:S02]  /*5600*/  IMAD.MOV.U32 R3, RZ, RZ, R18 ;  /* 0x000000ffff037224 */ /* 0x002fc400078e0012 */
[----:B------:R-:W-:-:S04]  /*5610*/  IMAD.HI.U32 R10, R8, R11, RZ ;  /* 0x0000000b080a7227 */ /* 0x000fc800078e00ff */
[----:B------:R-:W-:Y:S02]  /*5620*/  @!P4 IMAD.MOV R0, RZ, RZ, -R0 ;  /* 0x000000ffff00c224 */ /* 0x000fe400078e0a00 */
[C---:B------:R-:W-:Y:S02]  /*5630*/  IMAD R16, R23.reuse, R20, R19 ;  /* 0x0000001417107224 */ /* 0x040fe400078e0213 */
[----:B------:R-:W-:Y:S01]  /*5640*/  @!P3 IMAD.MOV R3, RZ, RZ, -R3 ;  /* 0x000000ffff03b224 */ /* 0x000fe200078e0a03 */
[C---:B------:R-:W-:Y:S01]  /*5650*/  ISETP.GT.U32.AND P3, PT, R23.reuse, R14, PT ;  /* 0x0000000e1700720c */ /* 0x040fe20003f64070 */
[----:B------:R-:W-:Y:S01]  /*5660*/  IMAD.MOV R10, RZ, RZ, -R10 ;  /* 0x000000ffff0a7224 */ /* 0x000fe200078e0a0a */
[----:B------:R0:W-:Y:S01]  /*5670*/  STL [R1+0x70], R0 ;  /* 0x0000700001007387 */ /* 0x0001e20000100800 */
[----:B------:R-:W-:Y:S01]  /*5680*/  @!P5 IMAD.IADD R6, R6, 0x1, -R23 ;  /* 0x000000010606d824 */ /* 0x000fe200078e0a17 */
[C---:B------:R-:W-:Y:S01]  /*5690*/  ISETP.GT.U32.AND P5, PT, R23.reuse, R16, PT ;  /* 0x000000101700720c */ /* 0x040fe20003fa4070 */
[----:B------:R-:W-:Y:S01]  /*56a0*/  IMAD R11, R23, R10, R11 ;  /* 0x0000000a170b7224 */ /* 0x000fe200078e020b */
[----:B------:R-:W-:Y:S01]  /*56b0*/  STL [R1+0x6c], R3 ;  /* 0x00006c0301007387 */ /* 0x000fe20000100800 */
[----:B------:R-:W-:Y:S01]  /*56c0*/  VIADD R5, R25, 0x1e ;  /* 0x0000001e19057836 */ /* 0x000fe20000000000 */
[----:B------:R-:W-:Y:S01]  /*56d0*/  ISETP.GT.U32.AND P4, PT, R23, R6, PT ;  /* 0x000000061700720c */ /* 0x000fe20003f84070 */
[----:B------:R-:W-:-:S02]  /*56e0*/  VIADD R10, R25, 0x1d ;  /* 0x0000001d190a7836 */ /* 0x000fc40000000000 */
[----:B------:R-:W-:Y:S01]  /*56f0*/  @!P2 IMAD.IADD R9, R9, 0x1, -R23 ;  /* 0x000000010909a824 */ /* 0x000fe200078e0a17 */
[----:B------:R-:W-:Y:S01]  /*5700*/  IABS R13, R5 ;  /* 0x00000005000d7213 */ /* 0x000fe20000000000 */
[----:B0-----:R-:W-:Y:S01]  /*5710*/  IMAD.MOV.U32 R0, RZ, RZ, R15 ;  /* 0x000000ffff007224 */ /* 0x001fe200078e000f */
[----:B------:R-:W-:Y:S01]  /*5720*/  IABS R17, R10 ;  /* 0x0000000a00117213 */ /* 0x000fe20000000000 */
[----:B------:R-:W-:Y:S01]  /*5730*/  @!P3 IMAD.IADD R14, R14, 0x1, -R23 ;  /* 0x000000010e0eb824 */ /* 0x000fe200078e0a17 */
[----:B------:R-:W-:Y:S01]  /*5740*/  ISETP.GT.U32.AND P2, PT, R23, R11, PT ;  /* 0x0000000b1700720c */ /* 0x000fe20003f44070 */
[----:B------:R-:W-:Y:S01]  /*5750*/  @!P6 IMAD.MOV R0, RZ, RZ, -R0 ;  /* 0x000000ffff00e224 */ /* 0x000fe200078e0a00 */
[----:B------:R-:W-:Y:S01]  /*5760*/  ISETP.GE.AND P6, PT, R7, RZ, PT ;  /* 0x000000ff0700720c */ /* 0x000fe20003fc6270 */
[----:B------:R-:W-:-:S03]  /*5770*/  IMAD.HI.U32 R15, R8, R13, RZ ;  /* 0x0000000d080f7227 */ /* 0x000fc600078e00ff */
[----:B------:R0:W-:Y:S01]  /*5780*/  STL [R1+0x64], R0 ;  /* 0x0000640001007387 */ /* 0x0001e20000100800 */
[----:B------:R-:W-:Y:S01]  /*5790*/  IMAD.MOV.U32 R7, RZ, RZ, R17 ;  /* 0x000000ffff077224 */ /* 0x000fe200078e0011 */
[----:B------:R-:W-:Y:S01]  /*57a0*/  IABS R17, R21 ;  /* 0x0000001500117213 */ /* 0x000fe20000000000 */
[----:B------:R-:W-:Y:S01]  /*57b0*/  @!P5 IMAD.IADD R16, R16, 0x1, -R23 ;  /* 0x000000011010d824 */ /* 0x000fe200078e0a17 */
[----:B------:R-:W-:Y:S01]  /*57c0*/  ISETP.GE.AND P5, PT, R12, RZ, PT ;  /* 0x000000ff0c00720c */ /* 0x000fe20003fa6270 */
[----:B------:R-:W-:Y:S02]  /*57d0*/  IMAD.MOV R15, RZ, RZ, -R15 ;  /* 0x000000ffff0f7224 */ /* 0x000fe400078e0a0f */
[----:B------:R-:W-:Y:S01]  /*57e0*/  @!P4 IMAD.IADD R6, R6, 0x1, -R23 ;  /* 0x000000010606c824 */ /* 0x000fe200078e0a17 */
[----:B------:R-:W-:Y:S01]  /*57f0*/  ISETP.GE.AND P4, PT, R4, RZ, PT ;  /* 0x000000ff0400720c */ /* 0x000fe20003f86270 */
[----:B------:R-:W-:Y:S01]  /*5800*/  IMAD.HI.U32 R12, R8, R7, RZ ;  /* 0x00000007080c7227 */ /* 0x000fe200078e00ff */
[----:B------:R-:W-:-:S03]  /*5810*/  ISETP.GT.U32.AND P3, PT, R23, R16, PT ;  /* 0x000000101700720c */ /* 0x000fc60003f64070 */
[----:B0-----:R-:W-:Y:S02]  /*5820*/  IMAD.MOV.U32 R0, RZ, RZ, R9 ;  /* 0x000000ffff007224 */ /* 0x001fe400078e0009 */
[C---:B------:R-:W-:Y:S02]  /*5830*/  IMAD R4, R23.reuse, R15, R13 ;  /* 0x0000000f17047224 */ /* 0x040fe400078e020d */
[----:B------:R-:W-:Y:S01]  /*5840*/  @!P0 IMAD.MOV R0, RZ, RZ, -R0 ;  /* 0x000000ffff008224 */ /* 0x000fe200078e0a00 */
[----:B------:R-:W-:Y:S01]  /*5850*/  ISETP.GT.U32.AND P0, PT, R23, R14, PT ;  /* 0x0000000e1700720c */ /* 0x000fe20003f04070 */
[----:B------:R-:W-:Y:S02]  /*5860*/  IMAD.MOV R9, RZ, RZ, -R12 ;  /* 0x000000ffff097224 */ /* 0x000fe400078e0a0c */
[----:B------:R-:W-:Y:S01]  /*5870*/  @!P2 IMAD.IADD R11, R11, 0x1, -R23 ;  /* 0x000000010b0ba824 */ /* 0x000fe200078e0a17 */
[----:B------:R0:W-:Y:S01]  /*5880*/  STL [R1+0x60], R0 ;  /* 0x0000600001007387 */ /* 0x0001e20000100800 */
[----:B------:R-:W-:-:S02]  /*5890*/  IMAD R7, R23, R9, R7 ;  /* 0x0000000917077224 */ /* 0x000fc400078e0207 */
[----:B------:R-:W-:Y:S01]  /*58a0*/  VIADD R12, R25, 0x1c ;  /* 0x0000001c190c7836 */ /* 0x000fe20000000000 */
[----:B------:R-:W-:Y:S01]  /*58b0*/  ISETP.GT.U32.AND P2, PT, R23, R11, PT ;  /* 0x0000000b1700720c */ /* 0x000fe20003f44070 */
[----:B------:R-:W-:Y:S02]  /*58c0*/  VIADD R9, R25, 0x1b ;  /* 0x0000001b19097836 */ /* 0x000fe40000000000 */
[--C-:B------:R-:W-:Y:S01]  /*58d0*/  @!P3 IMAD.IADD R16, R16, 0x1, -R23.reuse ;  /* 0x000000011010b824 */ /* 0x100fe200078e0a17 */
[----:B------:R-:W-:Y:S01]  /*58e0*/  ISETP.GE.AND P3, PT, R5, RZ, PT ;  /* 0x000000ff0500720c */ /* 0x000fe20003f66270 */
[----:B------:R-:W-:Y:S01]  /*58f0*/  @!P0 IMAD.IADD R14, R14, 0x1, -R23 ;  /* 0x000000010e0e8824 */ /* 0x000fe200078e0a17 */
[C---:B------:R-:W-:Y:S01]  /*5900*/  ISETP.GT.U32.AND P0, PT, R23.reuse, R7, PT ;  /* 0x000000071700720c */ /* 0x040fe20003f04070 */
[----:B0-----:R-:W-:Y:S01]  /*5910*/  IMAD.MOV.U32 R0, RZ, RZ, R6 ;  /* 0x000000ffff007224 */ /* 0x001fe200078e0006 */
[----:B------:R-:W-:Y:S01]  /*5920*/  IABS R6, R12 ;  /* 0x0000000c00067213 */ /* 0x000fe20000000000 */
[----:B------:R-:W-:Y:S01]  /*5930*/  IMAD.MOV.U32 R3, RZ, RZ, R14 ;  /* 0x000000ffff037224 */ /* 0x000fe200078e000e */
[----:B------:R-:W-:Y:S01]  /*5940*/  IABS R5, R9 ;  /* 0x0000000900057213 */ /* 0x000fe20000000000 */
[----:B------:R-:W-:Y:S01]  /*5950*/  @!P1 IMAD.MOV R0, RZ, RZ, -R0 ;  /* 0x000000ffff009224 */ /* 0x000fe200078e0a00 */
[----:B------:R-:W-:Y:S01]  /*5960*/  ISETP.GT.U32.AND P1, PT, R23, R4, PT ;  /* 0x000000041700720c */ /* 0x000fe20003f24070 */
[----:B------:R-:W-:-:S03]  /*5970*/  IMAD.HI.U32 R15, R8, R6, RZ ;  /* 0x00000006080f7227 */ /* 0x000fc600078e00ff */
[----:B------:R0:W-:Y:S01]  /*5980*/  STL [R1+0x5c], R0 ;  /* 0x00005c0001007387 */ /* 0x0001e20000100800 */
[----:B------:R-:W-:-:S04]  /*5990*/  IMAD.HI.U32 R13, R8, R5, RZ ;  /* 0x00000005080d7227 */ /* 0x000fc800078e00ff */
[--C-:B------:R-:W-:Y:S02]  /*59a0*/  @!P0 IMAD.IADD R7, R7, 0x1, -R23.reuse ;  /* 0x0000000107078824 */ /* 0x100fe400078e0a17 */
[--C-:B------:R-:W-:Y:S01]  /*59b0*/  @!P2 IMAD.IADD R11, R11, 0x1, -R23.reuse ;  /* 0x000000010b0ba824 */ /* 0x100fe200078e0a17 */
[----:B------:R-:W-:Y:S01]  /*59c0*/  ISETP.GE.AND P2, PT, R10, RZ, PT ;  /* 0x000000ff0a00720c */ /* 0x000fe20003f46270 */
[----:B------:R-:W-:Y:S01]  /*59d0*/  @!P1 IMAD.IADD R4, R4, 0x1, -R23 ;  /* 0x0000000104049824 */ /* 0x000fe200078e0a17 */
[----:B------:R-:W-:Y:S01]  /*59e0*/  ISETP.GE.AND P1, PT, R12, RZ, PT ;  /* 0x000000ff0c00720c */ /* 0x000fe20003f26270 */
[----:B0-----:R-:W-:Y:S02]  /*59f0*/  IMAD.MOV.U32 R0, RZ, RZ, R16 ;  /* 0x000000ffff007224 */ /* 0x001fe400078e0010 */
[----:B------:R-:W-:Y:S01]  /*5a00*/  IMAD.MOV R15, RZ, RZ, -R15 ;  /* 0x000000ffff0f7224 */ /* 0x000fe200078e0a0f */
[C---:B------:R-:W-:Y:S01]  /*5a10*/  ISETP.GT.U32.AND P0, PT, R23.reuse, R4, PT ;  /* 0x000000041700720c */ /* 0x040fe20003f04070 */
[----:B------:R-:W-:Y:S01]  /*5a20*/  @!P6 IMAD.MOV R0, RZ, RZ, -R0 ;  /* 0x000000ffff00e224 */ /* 0x000fe200078e0a00 */
[----:B------:R-:W-:Y:S01]  /*5a30*/  ISETP.GT.U32.AND P6, PT, R23, R7, PT ;  /* 0x000000071700720c */ /* 0x000fe20003fc4070 */
[----:B------:R-:W-:-:S02]  /*5a40*/  IMAD.MOV R13, RZ, RZ, -R13 ;  /* 0x000000ffff0d7224 */ /* 0x000fc400078e0a0d */
[----:B------:R-:W-:Y:S01]  /*5a50*/  IMAD R6, R23, R15, R6 ;  /* 0x0000000f17067224 */ /* 0x000fe200078e0206 */
[----:B------:R0:W-:Y:S01]  /*5a60*/  STL [R1+0x58], R0 ;  /* 0x0000580001007387 */ /* 0x0001e20000100800 */
[----:B------:R-:W-:Y:S02]  /*5a70*/  VIADD R10, R25, 0x1a ;  /* 0x0000001a190a7836 */ /* 0x000fe40000000000 */
[C---:B------:R-:W-:Y:S02]  /*5a80*/  IMAD R5, R23.reuse, R13, R5 ;  /* 0x0000000d17057224 */ /* 0x040fe400078e0205 */
[----:B------:R-:W-:Y:S01]  /*5a90*/  @!P4 IMAD.MOV R3, RZ, RZ, -R3 ;  /* 0x000000ffff03c224 */ /* 0x000fe200078e0a03 */
[----:B------:R-:W-:Y:S01]  /*5aa0*/  ISETP.GT.U32.AND P4, PT, R23, R6, PT ;  /* 0x000000061700720c */ /* 0x000fe20003f84070 */
[--C-:B------:R-:W-:Y:S01]  /*5ab0*/  @!P0 IMAD.IADD R4, R4, 0x1, -R23.reuse ;  /* 0x0000000104048824 */ /* 0x100fe200078e0a17 */
[----:B------:R-:W-:Y:S01]  /*5ac0*/  IABS R12, R10 ;  /* 0x0000000a000c7213 */ /* 0x000fe20000000000 */
[----:B------:R-:W-:Y:S01]  /*5ad0*/  @!P6 IMAD.IADD R7, R7, 0x1, -R23 ;  /* 0x000000010707e824 */ /* 0x000fe200078e0a17 */
[----:B------:R-:W-:Y:S01]  /*5ae0*/  ISETP.GT.U32.AND P0, PT, R23, R5, PT ;  /* 0x000000051700720c */ /* 0x000fe20003f04070 */
[----:B0-----:R-:W-:Y:S01]  /*5af0*/  IMAD.MOV.U32 R0, RZ, RZ, R11 ;  /* 0x000000ffff007224 */ /* 0x001fe200078e000b */
[----:B------:R-:W-:Y:S01]  /*5b00*/  STL [R1+0x54], R3 ;  /* 0x0000540301007387 */ /* 0x000fe20000100800 */
[----:B------:R-:W-:Y:S01]  /*5b10*/  IMAD.HI.U32 R11, R8, R12, RZ ;  /* 0x0000000c080b7227 */ /* 0x000fe200078e00ff */
[----:B------:R-:W-:-:S03]  /*5b20*/  ISETP.GE.AND P6, PT, R10, RZ, PT ;  /* 0x000000ff0a00720c */ /* 0x000fc60003fc6270 */
[----:B------:R-:W-:Y:S01]  /*5b30*/  @!P5 IMAD.MOV R0, RZ, RZ, -R0 ;  /* 0x000000ffff00d224 */ /* 0x000fe200078e0a00 */
[----:B------:R-:W-:Y:S01]  /*5b40*/  ISETP.GE.AND P5, PT, R9, RZ, PT ;  /* 0x000000ff0900720c */ /* 0x000fe20003fa6270 */
[----:B------:R-:W-:Y:S02]  /*5b50*/  IMAD.MOV R11, RZ, RZ, -R11 ;  /* 0x000000ffff0b7224 */ /* 0x000fe400078e0a0b */
[--C-:B------:R-:W-:Y:S01]  /*5b60*/  @!P4 IMAD.IADD R6, R6, 0x1, -R23.reuse ;  /* 0x000000010606c824 */ /* 0x100fe200078e0a17 */
[----:B------:R0:W-:Y:S01]  /*5b70*/  STL [R1+0x50], R0 ;  /* 0x0000500001007387 */ /* 0x0001e20000100800 */
[----:B------:R-:W-:Y:S02]  /*5b80*/  IMAD R12, R23, R11, R12 ;  /* 0x0000000b170c7224 */ /* 0x000fe400078e020c */
[----:B------:R-:W-:Y:S02]  /*5b90*/  @!P0 IMAD.IADD R5, R5, 0x1, -R23 ;  /* 0x0000000105058824 */ /* 0x000fe400078e0a17 */
[----:B------:R-:W-:-:S02]  /*5ba0*/  VIADD R10, R25, 0x19 ;  /* 0x00000019190a7836 */ /* 0x000fc40000000000 */
[----:B------:R-:W-:Y:S01]  /*5bb0*/  VIADD R11, R25, 0x18 ;  /* 0x00000018190b7836 */ /* 0x000fe20000000000 */
[----:B------:R-:W-:Y:S01]  /*5bc0*/  ISETP.GT.U32.AND P0, PT, R23, R5, PT ;  /* 0x000000051700720c */ /* 0x000fe20003f04070 */
[C---:B------:R-:W-:Y:S01]  /*5bd0*/  VIADD R18, R25.reuse, 0x16 ;  /* 0x0000001619127836 */ /* 0x040fe20000000000 */
[----:B------:R-:W-:Y:S01]  /*5be0*/  ISETP.GE.AND P4, PT, R10, RZ, PT ;  /* 0x000000ff0a00720c */ /* 0x000fe20003f86270 */
[----:B0-----:R-:W-:Y:S01]  /*5bf0*/  IMAD.MOV.U32 R0, RZ, RZ, R4 ;  /* 0x000000ffff007224 */ /* 0x001fe200078e0004 */
[----:B------:R-:W-:Y:S01]  /*5c00*/  IABS R10, R10 ;  /* 0x0000000a000a7213 */ /* 0x000fe20000000000 */
[----:B------:R-:W-:Y:S01]  /*5c10*/  VIADD R4, R25, 0x17 ;  /* 0x0000001719047836 */ /* 0x000fe20000000000 */
[----:B------:R-:W-:Y:S01]  /*5c20*/  IABS R20, R11 ;  /* 0x0000000b00147213 */ /* 0x000fe20000000000 */
[----:B------:R-:W-:Y:S01]  /*5c30*/  @!P3 IMAD.MOV R0, RZ, RZ, -R0 ;  /* 0x000000ffff00b224 */ /* 0x000fe200078e0a00 */
[----:B------:R-:W-:Y:S01]  /*5c40*/  ISETP.GT.U32.AND P3, PT, R23, R6, PT ;  /* 0x000000061700720c */ /* 0x000fe20003f64070 */
[----:B------:R-:W-:Y:S01]  /*5c50*/  IMAD.HI.U32 R13, R8, R10, RZ ;  /* 0x0000000a080d7227 */ /* 0x000fe200078e00ff */
[----:B------:R-:W-:-:S02]  /*5c60*/  IABS R19, R4 ;  /* 0x0000000400137213 */ /* 0x000fc40000000000 */
[----:B------:R0:W-:Y:S01]  /*5c70*/  STL [R1+0x4c], R0 ;  /* 0x00004c0001007387 */ /* 0x0001e20000100800 */
[----:B------:R-:W-:Y:S01]  /*5c80*/  @!P0 IMAD.IADD R5, R5, 0x1, -R23 ;  /* 0x0000000105058824 */ /* 0x000fe200078e0a17 */
[----:B------:R-:W-:Y:S01]  /*5c90*/  ISETP.GE.AND P0, PT, R4, RZ, PT ;  /* 0x000000ff0400720c */ /* 0x000fe20003f06270 */
[----:B------:R-:W-:-:S04]  /*5ca0*/  IMAD.HI.U32 R9, R8, R20, RZ ;  /* 0x0000001408097227 */ /* 0x000fc800078e00ff */
[----:B------:R-:W-:Y:S02]  /*5cb0*/  IMAD.MOV R9, RZ, RZ, -R9 ;  /* 0x000000ffff097224 */ /* 0x000fe400078e0a09 */
[----:B------:R-:W-:Y:S01]  /*5cc0*/  @!P3 IMAD.IADD R6, R6, 0x1, -R23 ;  /* 0x000000010606b824 */ /* 0x000fe200078e0a17 */
[----:B------:R-:W-:Y:S01]  /*5cd0*/  ISETP.GE.AND P3, PT, R11, RZ, PT ;  /* 0x000000ff0b00720c */ /* 0x000fe20003f66270 */
[----:B0-----:R-:W-:Y:S02]  /*5ce0*/  IMAD.MOV.U32 R0, RZ, RZ, R7 ;  /* 0x000000ffff007224 */ /* 0x001fe400078e0007 */
[----:B------:R-:W-:Y:S02]  /*5cf0*/  IMAD.MOV R11, RZ, RZ, -R13 ;  /* 0x000000ffff0b7224 */ /* 0x000fe400078e0a0d */
[----:B------:R-:W-:Y:S01]  /*5d00*/  @!P2 IMAD.MOV R0, RZ, RZ, -R0 ;  /* 0x000000ffff00a224 */ /* 0x000fe200078e0a00 */
[C---:B------:R-:W-:Y:S01]  /*5d10*/  ISETP.GT.U32.AND P2, PT, R23.reuse, R12, PT ;  /* 0x0000000c1700720c */ /* 0x040fe20003f44070 */
[----:B------:R-:W-:-:S02]  /*5d20*/  IMAD R4, R23, R11, R10 ;  /* 0x0000000b17047224 */ /* 0x000fc400078e020a */
[----:B------:R-:W-:Y:S01]  /*5d30*/  IMAD R20, R23, R9, R20 ;  /* 0x0000000917147224 */ /* 0x000fe200078e0214 */
[----:B------:R0:W-:Y:S01]  /*5d40*/  STL [R1+0x40], R0 ;  /* 0x0000400001007387 */ /* 0x0001e20000100800 */
[----:B------:R-:W-:Y:S02]  /*5d50*/  IMAD.MOV.U32 R3, RZ, RZ, R6 ;  /* 0x000000ffff037224 */ /* 0x000fe400078e0006 */
[----:B------:R-:W-:-:S04]  /*5d60*/  IMAD.HI.U32 R7, R8, R19, RZ ;  /* 0x0000001308077227 */ /* 0x000fc800078e00ff */
[----:B------:R-:W-:Y:S01]  /*5d70*/  @!P1 IMAD.MOV R3, RZ, RZ, -R3 ;  /* 0x000000ffff039224 */ /* 0x000fe200078e0a03 */
[----:B------:R-:W-:Y:S01]  /*5d80*/  ISETP.GE.AND P1, PT, R18, RZ, PT ;  /* 0x000000ff1200720c */ /* 0x000fe20003f26270 */
[----:B------:R-:W-:Y:S01]  /*5d90*/  @!P2 IMAD.IADD R12, R12, 0x1, -R23 ;  /* 0x000000010c0ca824 */ /* 0x000fe200078e0a17 */
[----:B------:R-:W-:Y:S01]  /*5da0*/  IABS R18, R18 ;  /* 0x0000001200127213 */ /* 0x000fe20000000000 */
[----:B0-----:R-:W-:Y:S01]  /*5db0*/  IMAD.MOV.U32 R0, RZ, RZ, R5 ;  /* 0x000000ffff007224 */ /* 0x001fe200078e0005 */
[----:B------:R-:W-:Y:S01]  /*5dc0*/  STL [R1+0x3c], R3 ;  /* 0x00003c0301007387 */ /* 0x000fe20000100800 */
[----:B------:R-:W-:Y:S01]  /*5dd0*/  IMAD.MOV R7, RZ, RZ, -R7 ;  /* 0x000000ffff077224 */ /* 0x000fe200078e0a07 */
[C---:B------:R-:W-:Y:S01]  /*5de0*/  ISETP.GT.U32.AND P2, PT, R23.reuse, R12, PT ;  /* 0x0000000c1700720c */ /* 0x040fe20003f44070 */
[----:B------:R-:W-:Y:S01]  /*5df0*/  @!P5 IMAD.MOV R0, RZ, RZ, -R0 ;  /* 0x000000ffff00d224 */ /* 0x000fe200078e0a00 */
[----:B------:R-:W-:Y:S01]  /*5e00*/  ISETP.GT.U32.AND P5, PT, R23, R4, PT ;  /* 0x000000041700720c */ /* 0x000fe20003fa4070 */
[----:B------:R-:W-:-:S03]  /*5e10*/  IMAD.HI.U32 R11, R8, R18, RZ ;  /* 0x00000012080b7227 */ /* 0x000fc600078e00ff */
[----:B------:R0:W-:Y:S01]  /*5e20*/  STL [R1+0x38], R0 ;  /* 0x0000380001007387 */ /* 0x0001e20000100800 */
[----:B------:R-:W-:Y:S02]  /*5e30*/  IMAD R19, R23, R7, R19 ;  /* 0x0000000717137224 */ /* 0x000fe400078e0213 */
[----:B------:R-:W-:Y:S02]  /*5e40*/  VIADD R14, R25, 0x14 ;  /* 0x00000014190e7836 */ /* 0x000fe40000000000 */
[----:B------:R-:W-:Y:S02]  /*5e50*/  IMAD.MOV R11, RZ, RZ, -R11 ;  /* 0x000000ffff0b7224 */ /* 0x000fe400078e0a0b */
[--C-:B------:R-:W-:Y:S01]  /*5e60*/  @!P2 IMAD.IADD R12, R12, 0x1, -R23.reuse ;  /* 0x000000010c0ca824 */ /* 0x100fe200078e0a17 */
[----:B------:R-:W-:Y:S01]  /*5e70*/  ISETP.GT.U32.AND P2, PT, R23, R20, PT ;  /* 0x000000141700720c */ /* 0x000fe20003f44070 */
[----:B------:R-:W-:Y:S01]  /*5e80*/  @!P5 IMAD.IADD R4, R4, 0x1, -R23 ;  /* 0x000000010404d824 */ /* 0x000fe200078e0a17 */
[----:B------:R-:W-:Y:S01]  /*5e90*/  IABS R16, R14 ;  /* 0x0000000e00107213 */ /* 0x000fe20000000000 */
[----:B0-----:R-:W-:-:S02]  /*5ea0*/  IMAD.MOV.U32 R0, RZ, RZ, R12 ;  /* 0x000000ffff007224 */ /* 0x001fc400078e000c */
[C---:B------:R-:W-:Y:S01]  /*5eb0*/  IMAD R18, R23.reuse, R11, R18 ;  /* 0x0000000b17127224 */ /* 0x040fe200078e0212 */
[C---:B------:R-:W-:Y:S01]  /*5ec0*/  ISETP.GT.U32.AND P5, PT, R23.reuse, R4, PT ;  /* 0x000000041700720c */ /* 0x040fe20003fa4070 */
[----:B------:R-:W-:Y:S01]  /*5ed0*/  @!P6 IMAD.MOV R0, RZ, RZ, -R0 ;  /* 0x000000ffff00e224 */ /* 0x000fe200078e0a00 */
[----:B------:R-:W-:Y:S01]  /*5ee0*/  ISETP.GT.U32.AND P6, PT, R23, R19, PT ;  /* 0x000000131700720c */ /* 0x000fe20003fc4070 */
[----:B------:R-:W-:-:S03]  /*5ef0*/  IMAD.HI.U32 R7, R8, R17, RZ ;  /* 0x0000001108077227 */ /* 0x000fc600078e00ff */
[----:B------:R0:W-:Y:S01]  /*5f00*/  STL [R1+0x34], R0 ;  /* 0x0000340001007387 */ /* 0x0001e20000100800 */
[----:B------:R-:W-:Y:S02]  /*5f10*/  @!P2 IMAD.IADD R20, R20, 0x1, -R23 ;  /* 0x000000011414a824 */ /* 0x000fe400078e0a17 */
[----:B------:R-:W-:-:S03]  /*5f20*/  IMAD.HI.U32 R6, R8, R16, RZ ;  /* 0x0000001008067227 */ /* 0x000fc600078e00ff */
[C---:B------:R-:W-:Y:S01]  /*5f30*/  ISETP.GT.U32.AND P2, PT, R23.reuse, R20, PT ;  /* 0x000000141700720c */ /* 0x040fe20003f44070 */
[----:B------:R-:W-:Y:S01]  /*5f40*/  @!P5 IMAD.IADD R4, R4, 0x1, -R23 ;  /* 0x000000010404d824 */ /* 0x000fe200078e0a17 */
[----:B------:R-:W-:Y:S01]  /*5f50*/  ISETP.GT.U32.AND P5, PT, R23, R18, PT ;  /* 0x000000121700720c */ /* 0x000fe20003fa4070 */
[----:B------:R-:W-:Y:S02]  /*5f60*/  IMAD.MOV R7, RZ, RZ, -R7 ;  /* 0x000000ffff077224 */ /* 0x000fe400078e0a07 */
[----:B------:R-:W-:Y:S02]  /*5f70*/  VIADD R15, R25, 0x13 ;  /* 0x00000013190f7836 */ /* 0x000fe40000000000 */
[----:B------:R-:W-:Y:S02]  /*5f80*/  IMAD R17, R23, R7, R17 ;  /* 0x0000000717117224 */ /* 0x000fe400078e0211 */
[----:B------:R-:W-:Y:S01]  /*5f90*/  IMAD.MOV R11, RZ, RZ, -R6 ;  /* 0x000000ffff0b7224 */ /* 0x000fe200078e0a06 */
[----:B------:R-:W-:Y:S01]  /*5fa0*/  IABS R10, R15 ;  /* 0x0000000f000a7213 */ /* 0x000fe20000000000 */
[----:B------:R-:W-:-:S02]  /*5fb0*/  @!P6 IMAD.IADD R19, R19, 0x1, -R23 ;  /* 0x000000011313e824 */ /* 0x000fc400078e0a17 */
[C---:B------:R-:W-:Y:S02]  /*5fc0*/  IMAD R16, R23.reuse, R11, R16 ;  /* 0x0000000b17107224 */ /* 0x040fe400078e0210 */
[--C-:B------:R-:W-:Y:S01]  /*5fd0*/  @!P2 IMAD.IADD R20, R20, 0x1, -R23.reuse ;  /* 0x000000011414a824 */ /* 0x100fe200078e0a17 */
[C---:B------:R-:W-:Y:S01]  /*5fe0*/  ISETP.GT.U32.AND P2, PT, R23.reuse, R17, PT ;  /* 0x000000111700720c */ /* 0x040fe20003f44070 */
[----:B------:R-:W-:Y:S01]  /*5ff0*/  @!P5 IMAD.IADD R18, R18, 0x1, -R23 ;  /* 0x000000011212d824 */ /* 0x000fe200078e0a17 */
[C---:B------:R-:W-:Y:S01]  /*6000*/  ISETP.GT.U32.AND P6, PT, R23.reuse, R16, PT ;  /* 0x000000101700720c */ /* 0x040fe20003fc4070 */
[----:B------:R-:W-:Y:S01]  /*6010*/  IMAD.HI.U32 R7, R8, R10, RZ ;  /* 0x0000000a08077227 */ /* 0x000fe200078e00ff */
[----:B------:R-:W-:-:S03]  /*6020*/  ISETP.GT.U32.AND P5, PT, R23, R19, PT ;  /* 0x000000131700720c */ /* 0x000fc60003fa4070 */
[----:B------:R-:W-:Y:S02]  /*6030*/  IMAD.MOV R7, RZ, RZ, -R7 ;  /* 0x000000ffff077224 */ /* 0x000fe400078e0a07 */
[----:B0-----:R-:W-:Y:S02]  /*6040*/  IMAD.MOV.U32 R0, RZ, RZ, R4 ;  /* 0x000000ffff007224 */ /* 0x001fe400078e0004 */
[C---:B------:R-:W-:Y:S02]  /*6050*/  VIADD R5, R25.reuse, 0x12 ;  /* 0x0000001219057836 */ /* 0x040fe40000000000 */
[----:B------:R-:W-:Y:S02]  /*6060*/  VIADD R11, R25, 0x11 ;  /* 0x00000011190b7836 */ /* 0x000fe40000000000 */
[----:B------:R-:W-:Y:S01]  /*6070*/  IMAD R10, R23, R7, R10 ;  /* 0x00000007170a7224 */ /* 0x000fe200078e020a */
[----:B------:R-:W-:Y:S01]  /*6080*/  IABS R9, R5 ;  /* 0x0000000500097213 */ /* 0x000fe20000000000 */
[--C-:B------:R-:W-:Y:S01]  /*6090*/  @!P2 IMAD.IADD R17, R17, 0x1, -R23.reuse ;  /* 0x000000011111a824 */ /* 0x100fe200078e0a17 */
[C---:B------:R-:W-:Y:S01]  /*60a0*/  ISETP.GT.U32.AND P2, PT, R23.reuse, R18, PT ;  /* 0x000000121700720c */ /* 0x040fe20003f44070 */
[----:B------:R-:W-:Y:S01]  /*60b0*/  @!P4 IMAD.MOV R0, RZ, RZ, -R0 ;  /* 0x000000ffff00c224 */ /* 0x000fe200078e0a00 */
[----:B------:R-:W-:Y:S01]  /*60c0*/  IABS R7, R11 ;  /* 0x0000000b00077213 */ /* 0x000fe20000000000 */
[--C-:B------:R-:W-:Y:S01]  /*60d0*/  @!P6 IMAD.IADD R16, R16, 0x1, -R23.reuse ;  /* 0x000000011010e824 */ /* 0x100fe200078e0a17 */
[----:B------:R-:W-:Y:S01]  /*60e0*/  ISETP.GT.U32.AND P6, PT, R23, R17, PT ;  /* 0x000000111700720c */ /* 0x000fe20003fc4070 */
[----:B------:R-:W-:Y:S01]  /*60f0*/  @!P5 IMAD.IADD R19, R19, 0x1, -R23 ;  /* 0x000000011313d824 */ /* 0x000fe200078e0a17 */
[C---:B------:R-:W-:Y:S01]  /*6100*/  ISETP.GT.U32.AND P5, PT, R23.reuse, R10, PT ;  /* 0x0000000a1700720c */ /* 0x040fe20003fa4070 */
[----:B------:R0:W-:Y:S01]  /*6110*/  STL [R1+0x30], R0 ;  /* 0x0000300001007387 */ /* 0x0001e20000100800 */
[----:B------:R-:W-:Y:S01]  /*6120*/  IMAD.HI.U32 R6, R8, R9, RZ ;  /* 0x0000000908067227 */ /* 0x000fe200078e00ff */
[----:B------:R-:W-:-:S03]  /*6130*/  ISETP.GT.U32.AND P4, PT, R23, R16, PT ;  /* 0x000000101700720c */ /* 0x000fc60003f84070 */
[----:B------:R-:W-:Y:S02]  /*6140*/  VIADD R13, R25, 0xf ;  /* 0x0000000f190d7836 */ /* 0x000fe40000000000 */
[----:B------:R-:W-:-:S03]  /*6150*/  IMAD.HI.U32 R22, R8, R7, RZ ;  /* 0x0000000708167227 */ /* 0x000fc600078e00ff */
[----:B------:R-:W-:Y:S01]  /*6160*/  IABS R4, R13 ;  /* 0x0000000d00047213 */ /* 0x000fe20000000000 */
[----:B0-----:R-:W-:Y:S02]  /*6170*/  IMAD.MOV.U32 R0, RZ, RZ, R20 ;  /* 0x000000ffff007224 */ /* 0x001fe400078e0014 */
[----:B------:R-:W-:Y:S02]  /*6180*/  IMAD.MOV R6, RZ, RZ, -R6 ;  /* 0x000000ffff067224 */ /* 0x000fe400078e0a06 */
[----:B------:R-:W-:Y:S02]  /*6190*/  @!P3 IMAD.MOV R0, RZ, RZ, -R0 ;  /* 0x000000ffff00b224 */ /* 0x000fe400078e0a00 */
[----:B------:R-:W-:Y:S02]  /*61a0*/  IMAD.MOV R22, RZ, RZ, -R22 ;  /* 0x000000ffff167224 */ /* 0x000fe400078e0a16 */
[----:B------:R-:W-:Y:S01]  /*61b0*/  @!P2 IMAD.IADD R18, R18, 0x1, -R23 ;  /* 0x000000011212a824 */ /* 0x000fe200078e0a17 */
[----:B------:R0:W-:Y:S01]  /*61c0*/  STL [R1+0x2c], R0 ;  /* 0x00002c0001007387 */ /* 0x0001e20000100800 */
[----:B------:R-:W-:-:S02]  /*61d0*/  IMAD R9, R23, R6, R9 ;  /* 0x0000000617097224 */ /* 0x000fc400078e0209 */
[----:B------:R-:W-:Y:S02]  /*61e0*/  IMAD.MOV.U32 R3, RZ, RZ, R19 ;  /* 0x000000ffff037224 */ /* 0x000fe400078e0013 */
[C---:B------:R-:W-:Y:S01]  /*61f0*/  IMAD R7, R23.reuse, R22, R7 ;  /* 0x0000001617077224 */ /* 0x040fe200078e0207 */
[----:B------:R-:W-:Y:S01]  /*6200*/  ISETP.GT.U32.AND P2, PT, R23, R9, PT ;  /* 0x000000091700720c */ /* 0x000fe20003f44070 */
[--C-:B------:R-:W-:Y:S01]  /*6210*/  @!P6 IMAD.IADD R17, R17, 0x1, -R23.reuse ;  /* 0x000000011111e824 */ /* 0x100fe200078e0a17 */
[----:B------:R-:W-:Y:S01]  /*6220*/  ISETP.GE.AND P6, PT, R21, RZ, PT ;  /* 0x000000ff1500720c */ /* 0x000fe20003fc6270 */
[----:B------:R-:W-:Y:S01]  /*6230*/  @!P5 IMAD.IADD R10, R10, 0x1, -R23 ;  /* 0x000000010a0ad824 */ /* 0x000fe200078e0a17 */
[----:B------:R-:W-:Y:S01]  /*6240*/  ISETP.GE.AND P5, PT, R14, RZ, PT ;  /* 0x000000ff0e00720c */ /* 0x000fe20003fa6270 */
[----:B0-----:R-:W-:Y:S02]  /*6250*/  IMAD.MOV.U32 R0, RZ, RZ, R18 ;  /* 0x000000ffff007224 */ /* 0x001fe400078e0012 */
[----:B------:R-:W-:Y:S01]  /*6260*/  IMAD.HI.U32 R21, R8, R4, RZ ;  /* 0x0000000408157227 */ /* 0x000fe200078e00ff */
[----:B------:R-:W-:-:S03]  /*6270*/  ISETP.GT.U32.AND P3, PT, R23, R10, PT ;  /* 0x0000000a1700720c */ /* 0x000fc60003f64070 */
[----:B------:R-:W-:Y:S02]  /*6280*/  @!P0 IMAD.MOV R3, RZ, RZ, -R3 ;  /* 0x000000ffff038224 */ /* 0x000fe400078e0a03 */
[----:B------:R-:W-:Y:S01]  /*6290*/  @!P4 IMAD.IADD R16, R16, 0x1, -R23 ;  /* 0x000000011010c824 */ /* 0x000fe200078e0a17 */
[----:B------:R-:W-:Y:S01]  /*62a0*/  ISETP.GT.U32.AND P4, PT, R23, R7, PT ;  /* 0x000000071700720c */ /* 0x000fe20003f84070 */
[----:B------:R-:W-:Y:S01]  /*62b0*/  @!P1 IMAD.MOV R0, RZ, RZ, -R0 ;  /* 0x000000ffff009224 */ /* 0x000fe200078e0a00 */
[----:B------:R0:W-:Y:S01]  /*62c0*/  STL [R1+0x28], R3 ;  /* 0x0000280301007387 */ /* 0x0001e20000100800 */
[----:B------:R-:W-:Y:S02]  /*62d0*/  IMAD.MOV R21, RZ, RZ, -R21 ;  /* 0x000000ffff157224 */ /* 0x000fe400078e0a15 */
[--C-:B------:R-:W-:Y:S01]  /*62e0*/  @!P2 IMAD.IADD R9, R9, 0x1, -R23.reuse ;  /* 0x000000010909a824 */ /* 0x100fe200078e0a17 */
[----:B------:R1:W-:Y:S01]  /*62f0*/  STL [R1+0x24], R0 ;  /* 0x0000240001007387 */ /* 0x0003e20000100800 */
[----:B------:R-:W-:Y:S01]  /*6300*/  IMAD R4, R23, R21, R4 ;  /* 0x0000001517047224 */ /* 0x000fe200078e0204 */
[----:B------:R-:W-:Y:S01]  /*6310*/  ISETP.GE.AND P2, PT, R15, RZ, PT ;  /* 0x000000ff0f00720c */ /* 0x000fe20003f46270 */
[--C-:B------:R-:W-:Y:S01]  /*6320*/  @!P3 IMAD.IADD R10, R10, 0x1, -R23.reuse ;  /* 0x000000010a0ab824 */ /* 0x100fe200078e0a17 */
[----:B------:R-:W-:Y:S01]  /*6330*/  ISETP.GT.U32.AND P0, PT, R23, R9, PT ;  /* 0x000000091700720c */ /* 0x000fe20003f04070 */
[----:B------:R-:W-:Y:S01]  /*6340*/  VIADD R12, R25, 0x10 ;  /* 0x00000010190c7836 */ /* 0x000fe20000000000 */
[----:B------:R-:W-:Y:S01]  /*6350*/  ISETP.GE.AND P3, PT, R11, RZ, PT ;  /* 0x000000ff0b00720c */ /* 0x000fe20003f66270 */
[----:B------:R-:W-:-:S02]  /*6360*/  @!P4 IMAD.IADD R7, R7, 0x1, -R23 ;  /* 0x000000010707c824 */ /* 0x000fc400078e0a17 */
[----:B0-----:R-:W-:Y:S01]  /*6370*/  IMAD.MOV.U32 R3, RZ, RZ, R17 ;  /* 0x000000ffff037224 */ /* 0x001fe200078e0011 */
[----:B------:R-:W-:Y:S01]  /*6380*/  IABS R6, R12 ;  /* 0x0000000c00067213 */ /* 0x000fe20000000000 */
[----:B-1----:R-:W-:Y:S01]  /*6390*/  IMAD.MOV.U32 R0, RZ, RZ, R16 ;  /* 0x000000ffff007224 */ /* 0x002fe200078e0010 */
[----:B------:R-:W-:Y:S01]  /*63a0*/  ISETP.GT.U32.AND P4, PT, R23, R7, PT ;  /* 0x000000071700720c */ /* 0x000fe20003f84070 */
[----:B------:R-:W-:Y:S01]  /*63b0*/  @!P6 IMAD.MOV R3, RZ, RZ, -R3 ;  /* 0x000000ffff03e224 */ /* 0x000fe200078e0a03 */
[----:B------:R-:W-:Y:S01]  /*63c0*/  ISETP.GE.AND P6, PT, R5, RZ, PT ;  /* 0x000000ff0500720c */ /* 0x000fe20003fc6270 */
[----:B------:R-:W-:Y:S01]  /*63d0*/  @!P5 IMAD.MOV R0, RZ, RZ, -R0 ;  /* 0x000000ffff00d224 */ /* 0x000fe200078e0a00 */
[----:B------:R-:W-:Y:S01]  /*63e0*/  ISETP.GT.U32.AND P5, PT, R23, R4, PT ;  /* 0x000000041700720c */ /* 0x000fe20003fa4070 */
[----:B------:R-:W-:Y:S01]  /*63f0*/  VIADD R14, R25, 0xe ;  /* 0x0000000e190e7836 */ /* 0x000fe20000000000 */
[----:B------:R0:W-:Y:S01]  /*6400*/  STL [R1+0x20], R3 ;  /* 0x0000200301007387 */ /* 0x0001e20000100800 */
[----:B------:R-:W-:Y:S01]  /*6410*/  @!P0 IMAD.IADD R9, R9, 0x1, -R23 ;  /* 0x0000000109098824 */ /* 0x000fe200078e0a17 */
[----:B------:R-:W-:Y:S01]  /*6420*/  ISETP.GE.AND P0, PT, R12, RZ, PT ;  /* 0x000000ff0c00720c */ /* 0x000fe20003f06270 */
[----:B------:R-:W-:Y:S01]  /*6430*/  IMAD.HI.U32 R22, R8, R6, RZ ;  /* 0x0000000608167227 */ /* 0x000fe200078e00ff */
[----:B------:R1:W-:Y:S01]  /*6440*/  STL [R1+0x1c], R0 ;  /* 0x00001c0001007387 */ /* 0x0003e20000100800 */
[----:B------:R-:W-:-:S02]  /*6450*/  IABS R15, R14 ;  /* 0x0000000e000f7213 */ /* 0x000fc40000000000 */
[--C-:B------:R-:W-:Y:S01]  /*6460*/  @!P4 IMAD.IADD R7, R7, 0x1, -R23.reuse ;  /* 0x000000010707c824 */ /* 0x100fe200078e0a17 */
[----:B------:R-:W-:Y:S01]  /*6470*/  ISETP.GE.AND P4, PT, R13, RZ, PT ;  /* 0x000000ff0d00720c */ /* 0x000fe20003f86270 */
[----:B------:R-:W-:Y:S02]  /*6480*/  IMAD.MOV R22, RZ, RZ, -R22 ;  /* 0x000000ffff167224 */ /* 0x000fe400078e0a16 */
[----:B------:R-:W-:Y:S02]  /*6490*/  @!P5 IMAD.IADD R4, R4, 0x1, -R23 ;  /* 0x000000010404d824 */ /* 0x000fe400078e0a17 */
[----:B0-----:R-:W-:Y:S02]  /*64a0*/  IMAD.MOV.U32 R3, RZ, RZ, R9 ;  /* 0x000000ffff037224 */ /* 0x001fe400078e0009 */
[----:B-1----:R-:W-:Y:S01]  /*64b0*/  IMAD.MOV.U32 R0, RZ, RZ, R10 ;  /* 0x000000ffff007224 */ /* 0x002fe200078e000a */
[----:B------:R-:W-:Y:S01]  /*64c0*/  ISETP.GT.U32.AND P5, PT, R23, R4, PT ;  /* 0x000000041700720c */ /* 0x000fe20003fa4070 */
[----:B------:R-:W-:-:S04]  /*64d0*/  IMAD.HI.U32 R5, R8, R15, RZ ;  /* 0x0000000f08057227 */ /* 0x000fc800078e00ff */
[----:B------:R-:W-:Y:S02]  /*64e0*/  @!P2 IMAD.MOV R0, RZ, RZ, -R0 ;  /* 0x000000ffff00a224 */ /* 0x000fe400078e0a00 */
[----:B------:R-:W-:Y:S02]  /*64f0*/  @!P6 IMAD.MOV R3, RZ, RZ, -R3 ;  /* 0x000000ffff03e224 */ /* 0x000fe400078e0a03 */
[----:B------:R-:W-:Y:S01]  /*6500*/  IMAD.MOV R5, RZ, RZ, -R5 ;  /* 0x000000ffff057224 */ /* 0x000fe200078e0a05 */
[----:B------:R0:W-:Y:S01]  /*6510*/  STL [R1+0x18], R0 ;  /* 0x0000180001007387 */ /* 0x0001e20000100800 */
[C---:B------:R-:W-:Y:S02]  /*6520*/  IMAD R6, R23.reuse, R22, R6 ;  /* 0x0000001617067224 */ /* 0x040fe400078e0206 */
[----:B------:R-:W-:Y:S01]  /*6530*/  @!P5 IMAD.IADD R4, R4, 0x1, -R23 ;  /* 0x000000010404d824 */ /* 0x000fe200078e0a17 */
[----:B------:R-:W-:Y:S01]  /*6540*/  STL [R1+0x14], R3 ;  /* 0x0000140301007387 */ /* 0x000fe20000100800 */
[C---:B------:R-:W-:Y:S01]  /*6550*/  IMAD R5, R23.reuse, R5, R15 ;  /* 0x0000000517057224 */ /* 0x040fe200078e020f */
[----:B------:R-:W-:Y:S01]  /*6560*/  ISETP.GT.U32.AND P1, PT, R23, R6, PT ;  /* 0x000000061700720c */ /* 0x000fe20003f24070 */
[C---:B------:R-:W-:Y:S01]  /*6570*/  VIADD R11, R25.reuse, 0xd ;  /* 0x0000000d190b7836 */ /* 0x040fe20000000000 */
[----:B------:R-:W1:Y:S01]  /*6580*/  S2R R22, SR_TID.X ;  /* 0x0000000000167919 */ /* 0x000e620000002100 */
[----:B------:R-:W-:Y:S01]  /*6590*/  ISETP.GE.AND P5, PT, R26, RZ, PT ;  /* 0x000000ff1a00720c */ /* 0x000fe20003fa6270 */
[----:B0-----:R-:W-:Y:S01]  /*65a0*/  IMAD.MOV.U32 R0, RZ, RZ, R7 ;  /* 0x000000ffff007224 */ /* 0x001fe200078e0007 */
[----:B------:R-:W-:Y:S01]  /*65b0*/  IABS R26, R26 ;  /* 0x0000001a001a7213 */ /* 0x000fe20000000000 */
[----:B------:R-:W-:Y:S01]  /*65c0*/  VIADD R19, R25, 0x6 ;  /* 0x0000000619137836 */ /* 0x000fe20000000000 */
[----:B------:R-:W-:Y:S01]  /*65d0*/  ISETP.GE.AND P6, PT, R11, RZ, PT ;  /* 0x000000ff0b00720c */ /* 0x000fe20003fc6270 */
[----:B------:R-:W-:Y:S01]  /*65e0*/  @!P3 IMAD.MOV R0, RZ, RZ, -R0 ;  /* 0x000000ffff00b224 */ /* 0x000fe200078e0a00 */
[----:B------:R-:W-:Y:S01]  /*65f0*/  IABS R11, R11 ;  /* 0x0000000b000b7213 */ /* 0x000fe20000000000 */
[----:B------:R-:W-:Y:S01]  /*6600*/  VIADD R16, R25, 0x8 ;  /* 0x0000000819107836 */ /* 0x000fe20000000000 */
[----:B------:R-:W-:Y:S01]  /*6610*/  ISETP.GE.AND P3, PT, R29, RZ, PT ;  /* 0x000000ff1d00720c */ /* 0x000fe20003f66270 */
[----:B------:R-:W-:Y:S01]  /*6620*/  VIADD R18, R25, 0x7 ;  /* 0x0000000719127836 */ /* 0x000fe20000000000 */
[----:B------:R0:W-:Y:S01]  /*6630*/  STL [R1+0x10], R0 ;  /* 0x0000100001007387 */ /* 0x0001e20000100800 */
[----:B------:R-:W-:Y:S01]  /*6640*/  @!P1 IMAD.IADD R6, R6, 0x1, -R23 ;  /* 0x0000000106069824 */ /* 0x000fe200078e0a17 */
[----:B------:R-:W-:Y:S01]  /*6650*/  IABS R29, R29 ;  /* 0x0000001d001d7213 */ /* 0x000fe20000000000 */
[----:B------:R-:W-:Y:S01]  /*6660*/  IMAD.HI.U32 R10, R8, R11, RZ ;  /* 0x0000000b080a7227 */ /* 0x000fe200078e00ff */
[----:B------:R-:W-:-:S02]  /*6670*/  ISETP.GE.AND P1, PT, R14, RZ, PT ;  /* 0x000000ff0e00720c */ /* 0x000fc40003f26270 */
[----:B------:R-:W-:Y:S01]  /*6680*/  ISETP.GT.U32.AND P2, PT, R23, R6, PT ;  /* 0x000000061700720c */ /* 0x000fe20003f44070 */
[----:B------:R-:W-:Y:S01]  /*6690*/  IMAD.MOV R10, RZ, RZ, -R10 ;  /* 0x000000ffff0a7224 */ /* 0x000fe200078e0a0a */
[----:B------:R-:W-:Y:S01]  /*66a0*/  IABS R27, R19 ;  /* 0x00000013001b7213 */ /* 0x000fe20000000000 */
[----:B------:R-:W-:-:S04]  /*66b0*/  IMAD.HI.U32 R9, R8, R29, RZ ;  /* 0x0000001d08097227 */ /* 0x000fc800078e00ff */
[----:B0-----:R-:W-:Y:S02]  /*66c0*/  IMAD.MOV.U32 R0, RZ, RZ, R4 ;  /* 0x000000ffff007224 */ /* 0x001fe400078e0004 */
[C---:B------:R-:W-:Y:S01]  /*66d0*/  IMAD R11, R23.reuse, R10, R11 ;  /* 0x0000000a170b7224 */ /* 0x040fe200078e020b */
[----:B------:R-:W-:Y:S01]  /*66e0*/  IABS R10, R16 ;  /* 0x00000010000a7213 */ /* 0x000fe20000000000 */
[----:B------:R-:W-:Y:S01]  /*66f0*/  @!P4 IMAD.MOV R0, RZ, RZ, -R0 ;  /* 0x000000ffff00c224 */ /* 0x000fe200078e0a00 */
[----:B------:R-:W-:Y:S01]  /*6700*/  ISETP.GT.U32.AND P4, PT, R23, R5, PT ;  /* 0x000000051700720c */ /* 0x000fe20003f84070 */
[----:B------:R-:W-:Y:S02]  /*6710*/  @!P2 IMAD.IADD R6, R6, 0x1, -R23 ;  /* 0x000000010606a824 */ /* 0x000fe400078e0a17 */
[----:B------:R-:W-:Y:S01]  /*6720*/  VIADD R14, R25, 0xb ;  /* 0x0000000b190e7836 */ /* 0x000fe20000000000 */
[----:B-1----:R-:W-:Y:S01]  /*6730*/  SHF.R.U32.HI R22, RZ, 0x4, R22 ;  /* 0x00000004ff167819 */ /* 0x002fe20000011616 */
[----:B------:R-:W-:-:S02]  /*6740*/  IMAD.MOV.U32 R3, RZ, RZ, R6 ;  /* 0x000000ffff037224 */ /* 0x000fc400078e0006 */
[----:B------:R-:W-:Y:S01]  /*6750*/  IMAD.MOV R9, RZ, RZ, -R9 ;  /* 0x000000ffff097224 */ /* 0x000fe200078e0a09 */
[----:B------:R-:W-:Y:S01]  /*6760*/  ISETP.GE.AND P2, PT, R14, RZ, PT ;  /* 0x000000ff0e00720c */ /* 0x000fe20003f46270 */
[----:B------:R-:W-:Y:S01]  /*6770*/  @!P0 IMAD.MOV R3, RZ, RZ, -R3 ;  /* 0x000000ffff038224 */ /* 0x000fe200078e0a03 */
[----:B------:R-:W-:Y:S01]  /*6780*/  IABS R14, R14 ;  /* 0x0000000e000e7213 */ /* 0x000fe20000000000 */
[----:B------:R-:W-:Y:S01]  /*6790*/  IMAD R29, R23, R9, R29 ;  /* 0x00000009171d7224 */ /* 0x000fe200078e021d */
[----:B------:R-:W-:Y:S01]  /*67a0*/  SGXT.U32 R22, R22, 0x3 ;  /* 0x000000031616781a */ /* 0x000fe20000000000 */
[----:B------:R-:W-:Y:S01]  /*67b0*/  @!P4 IMAD.IADD R5, R5, 0x1, -R23 ;  /* 0x000000010505c824 */ /* 0x000fe200078e0a17 */
[----:B------:R-:W-:Y:S01]  /*67c0*/  STL [R1+0xc], R3 ;  /* 0x00000c0301007387 */ /* 0x000fe20000100800 */
[----:B------:R-:W-:Y:S01]  /*67d0*/  IMAD.HI.U32 R7, R8, R14, RZ ;  /* 0x0000000e08077227 */ /* 0x000fe200078e00ff */
[----:B------:R-:W-:Y:S02]  /*67e0*/  ISETP.GE.AND P0, PT, R24, RZ, PT ;  /* 0x000000ff1800720c */ /* 0x000fe40003f06270 */
[----:B------:R-:W-:Y:S01]  /*67f0*/  ISETP.GT.U32.AND P4, PT, R23, R5, PT ;  /* 0x000000051700720c */ /* 0x000fe20003f84070 */
[----:B------:R0:W-:Y:S01]  /*6800*/  STL [R1+0x8], R0 ;  /* 0x0000080001007387 */ /* 0x0001e20000100800 */
[----:B------:R-:W-:Y:S01]  /*6810*/  IMAD.MOV R7, RZ, RZ, -R7 ;  /* 0x000000ffff077224 */ /* 0x000fe200078e0a07 */
[----:B------:R-:W-:Y:S01]  /*6820*/  IABS R24, R24 ;  /* 0x0000001800187213 */ /* 0x000fe20000000000 */
[----:B------:R-:W-:-:S04]  /*6830*/  IMAD.HI.U32 R6, R8, R26, RZ ;  /* 0x0000001a08067227 */ /* 0x000fc800078e00ff */
[----:B------:R-:W-:Y:S01]  /*6840*/  IMAD R14, R23, R7, R14 ;  /* 0x00000007170e7224 */ /* 0x000fe200078e020e */
[----:B------:R-:W-:Y:S01]  /*6850*/  IABS R7, R28 ;  /* 0x0000001c00077213 */ /* 0x000fe20000000000 */
[----:B------:R-:W-:Y:S02]  /*6860*/  IMAD.MOV R6, RZ, RZ, -R6 ;  /* 0x000000ffff067224 */ /* 0x000fe400078e0a06 */
[----:B------:R-:W-:-:S04]  /*6870*/  IMAD.HI.U32 R12, R8, R27, RZ ;  /* 0x0000001b080c7227 */ /* 0x000fc800078e00ff */
[----:B------:R-:W-:Y:S01]  /*6880*/  @!P4 IMAD.IADD R5, R5, 0x1, -R23 ;  /* 0x000000010505c824 */ /* 0x000fe200078e0a17 */
[----:B------:R-:W-:Y:S01]  /*6890*/  ISETP.GT.U32.AND P4, PT, R23, R11, PT ;  /* 0x0000000b1700720c */ /* 0x000fe20003f84070 */
[----:B------:R-:W-:-:S04]  /*68a0*/  IMAD.HI.U32 R9, R8, R7, RZ ;  /* 0x0000000708097227 */ /* 0x000fc800078e00ff */
[----:B0-----:R-:W-:Y:S02]  /*68b0*/  IMAD.MOV.U32 R0, RZ, RZ, R5 ;  /* 0x000000ffff007224 */ /* 0x001fe400078e0005 */
[----:B------:R-:W-:Y:S02]  /*68c0*/  IMAD.MOV R9, RZ, RZ, -R9 ;  /* 0x000000ffff097224 */ /* 0x000fe400078e0a09 */
[----:B------:R-:W-:Y:S01]  /*68d0*/  @!P1 IMAD.MOV R0, RZ, RZ, -R0 ;  /* 0x000000ffff009224 */ /* 0x000fe200078e0a00 */
[C---:B------:R-:W-:Y:S01]  /*68e0*/  ISETP.GT.U32.AND P1, PT, R23.reuse, R29, PT ;  /* 0x0000001d1700720c */ /* 0x040fe20003f24070 */
[----:B------:R-:W-:Y:S01]  /*68f0*/  IMAD R7, R23, R9, R7 ;  /* 0x0000000917077224 */ /* 0x000fe200078e0207 */
[----:B------:R-:W-:Y:S01]  /*6900*/  LOP3.LUT R9, R22, 0xf0, RZ, 0xfc, !PT ;  /* 0x000000f016097812 */ /* 0x000fe200078efcff */
[----:B------:R-:W-:Y:S01]  /*6910*/  @!P4 IMAD.IADD R11, R11, 0x1, -R23 ;  /* 0x000000010b0bc824 */ /* 0x000fe200078e0a17 */
[----:B------:R0:W-:Y:S01]  /*6920*/  STL [R1+0xfbc], R0 ;  /* 0x000fbc0001007387 */ /* 0x0001e20000100800 */
[----:B------:R-:W-:-:S03]  /*6930*/  IMAD.HI.U32 R4, R8, R24, RZ ;  /* 0x0000001808047227 */ /* 0x000fc600078e00ff */
[C---:B------:R-:W-:Y:S01]  /*6940*/  ISETP.GT.U32.AND P4, PT, R23.reuse, R11, PT ;  /* 0x0000000b1700720c */ /* 0x040fe20003f84070 */
[----:B------:R-:W-:Y:S01]  /*6950*/  IMAD R26, R23, R6, R26 ;  /* 0x00000006171a7224 */ /* 0x000fe200078e021a */
[----:B------:R-:W-:Y:S01]  /*6960*/  IABS R6, R18 ;  /* 0x0000001200067213 */ /* 0x000fe20000000000 */
[----:B------:R-:W-:Y:S02]  /*6970*/  IMAD.MOV R12, RZ, RZ, -R12 ;  /* 0x000000ffff0c7224 */ /* 0x000fe400078e0a0c */
[--C-:B------:R-:W-:Y:S02]  /*6980*/  @!P1 IMAD.IADD R29, R29, 0x1, -R23.reuse ;  /* 0x000000011d1d9824 */ /* 0x100fe400078e0a17 */
[----:B---3--:R-:W-:Y:S02]  /*6990*/  IMAD R9, R9, UR7, RZ ;  /* 0x0000000709097c24 */ /* 0x008fe4000f8e02ff */
[----:B0-----:R-:W-:Y:S01]  /*69a0*/  IMAD R0, RZ, RZ, -UR7 ;  /* 0x80000007ff007e24 */ /* 0x001fe2000f8e02ff */
[----:B------:R-:W-:Y:S01]  /*69b0*/  ISETP.GT.U32.AND P1, PT, R23, R29, PT ;  /* 0x0000001d1700720c */ /* 0x000fe20003f24070 */
[----:B------:R-:W-:Y:S01]  /*69c0*/  IMAD.MOV R4, RZ, RZ, -R4 ;  /* 0x000000ffff047224 */ /* 0x000fe200078e0a04 */
[----:B------:R0:W-:Y:S01]  /*69d0*/  STL [R1+0xfb4], R9 ;  /* 0x000fb40901007387 */ /* 0x0001e20000100800 */
[----:B------:R-:W-:Y:S01]  /*69e0*/  @!P4 IMAD.IADD R11, R11, 0x1, -R23 ;  /* 0x000000010b0bc824 */ /* 0x000fe200078e0a17 */
[----:B------:R-:W-:Y:S01]  /*69f0*/  ISETP.GT.U32.AND P4, PT, R23, R14, PT ;  /* 0x0000000e1700720c */ /* 0x000fe20003f84070 */
[----:B------:R-:W-:-:S04]  /*6a00*/  IMAD.HI.U32 R15, R8, R10, RZ ;  /* 0x0000000a080f7227 */ /* 0x000fc800078e00ff */
[----:B------:R-:W-:Y:S02]  /*6a10*/  IMAD R27, R23, R12, R27 ;  /* 0x0000000c171b7224 */ /* 0x000fe400078e021b */
[----:B------:R-:W-:Y:S02]  /*6a20*/  IMAD R12, R0, 0x8, R9 ;  /* 0x00000008000c7824 */ /* 0x000fe400078e0209 */
[--C-:B------:R-:W-:Y:S01]  /*6a30*/  @!P1 IMAD.IADD R29, R29, 0x1, -R23.reuse ;  /* 0x000000011d1d9824 */ /* 0x100fe200078e0a17 */
[C---:B------:R-:W-:Y:S01]  /*6a40*/  ISETP.GT.U32.AND P1, PT, R23.reuse, R26, PT ;  /* 0x0000001a1700720c */ /* 0x040fe20003f24070 */
[----:B------:R-:W-:Y:S02]  /*6a50*/  IMAD R24, R23, R4, R24 ;  /* 0x0000000417187224 */ /* 0x000fe400078e0218 */
[----:B------:R-:W-:Y:S02]  /*6a60*/  @!P4 IMAD.IADD R14, R14, 0x1, -R23 ;  /* 0x000000010e0ec824 */ /* 0x000fe400078e0a17 */
[----:B------:R-:W-:-:S03]  /*6a70*/  IMAD.HI.U32 R13, R8, R6, RZ ;  /* 0x00000006080d7227 */ /* 0x000fc600078e00ff */
[----:B------:R-:W-:Y:S01]  /*6a80*/  ISETP.GT.U32.AND P4, PT, R23, R14, PT ;  /* 0x0000000e1700720c */ /* 0x000fe20003f84070 */
[----:B------:R-:W-:Y:S02]  /*6a90*/  IMAD.MOV R15, RZ, RZ, -R15 ;  /* 0x000000ffff0f7224 */ /* 0x000fe400078e0a0f */
[----:B0-----:R-:W-:Y:S02]  /*6aa0*/  IMAD.MOV.U32 R9, RZ, RZ, R11 ;  /* 0x000000ffff097224 */ /* 0x001fe400078e000b */
[----:B------:R-:W-:Y:S02]  /*6ab0*/  VIADD R3, R25, 0x4 ;  /* 0x0000000419037836 */ /* 0x000fe40000000000 */
[----:B------:R-:W-:Y:S02]  /*6ac0*/  IMAD.MOV R13, RZ, RZ, -R13 ;  /* 0x000000ffff0d7224 */ /* 0x000fe400078e0a0d */
[C---:B------:R-:W-:Y:S01]  /*6ad0*/  IMAD R10, R23.reuse, R15, R10 ;  /* 0x0000000f170a7224 */ /* 0x040fe200078e020a */
[----:B------:R-:W-:Y:S01]  /*6ae0*/  IABS R4, R3 ;  /* 0x0000000300047213 */ /* 0x000fe20000000000 */
[----:B------:R-:W-:Y:S01]  /*6af0*/  @!P6 IMAD.MOV R9, RZ, RZ, -R9 ;  /* 0x000000ffff09e224 */ /* 0x000fe200078e0a09 */
[C---:B------:R-:W-:Y:S01]  /*6b00*/  ISETP.GT.U32.AND P6, PT, R23.reuse, R24, PT ;  /* 0x000000181700720c */ /* 0x040fe20003fc4070 */
[----:B------:R-:W-:-:S02]  /*6b10*/  IMAD R6, R23, R13, R6 ;  /* 0x0000000d17067224 */ /* 0x000fc400078e0206 */
[----:B------:R-:W-:Y:S01]  /*6b20*/  @!P3 IMAD.MOV R29, RZ, RZ, -R29 ;  /* 0x000000ffff1db224 */ /* 0x000fe200078e0a1d */
[C---:B------:R-:W-:Y:S01]  /*6b30*/  ISETP.GT.U32.AND P3, PT, R23.reuse, R10, PT ;  /* 0x0000000a1700720c */ /* 0x040fe20003f64070 */
[--C-:B------:R-:W-:Y:S01]  /*6b40*/  @!P4 IMAD.IADD R14, R14, 0x1, -R23.reuse ;  /* 0x000000010e0ec824 */ /* 0x100fe200078e0a17 */
[C---:B------:R-:W-:Y:S01]  /*6b50*/  ISETP.GT.U32.AND P4, PT, R23.reuse, R6, PT ;  /* 0x000000061700720c */ /* 0x040fe20003f84070 */
[----:B------:R-:W-:Y:S01]  /*6b60*/  @!P1 IMAD.IADD R26, R26, 0x1, -R23 ;  /* 0x000000011a1a9824 */ /* 0x000fe200078e0a17 */
[----:B------:R-:W-:Y:S01]  /*6b70*/  ISETP.GT.U32.AND P1, PT, R23, R27, PT ;  /* 0x0000001b1700720c */ /* 0x000fe20003f24070 */
[----:B------:R-:W-:-:S04]  /*6b80*/  IMAD.HI.U32 R5, R8, R4, RZ ;  /* 0x0000000408057227 */ /* 0x000fc800078e00ff */
[----:B------:R-:W-:Y:S02]  /*6b90*/  IMAD.MOV R5, RZ, RZ, -R5 ;  /* 0x000000ffff057224 */ /* 0x000fe400078e0a05 */
[----:B------:R-:W-:Y:S02]  /*6ba0*/  VIADD R20, R25, 0x3 ;  /* 0x0000000319147836 */ /* 0x000fe40000000000 */
[--C-:B------:R-:W-:Y:S01]  /*6bb0*/  @!P6 IMAD.IADD R24, R24, 0x1, -R23.reuse ;  /* 0x000000011818e824 */ /* 0x100fe200078e0a17 */
[C---:B------:R-:W-:Y:S01]  /*6bc0*/  ISETP.GT.U32.AND P6, PT, R23.reuse, R26, PT ;  /* 0x0000001a1700720c */ /* 0x040fe20003fc4070 */
[----:B------:R-:W-:Y:S01]  /*6bd0*/  IMAD R4, R23, R5, R4 ;  /* 0x0000000517047224 */ /* 0x000fe200078e0204 */
[----:B------:R-:W-:Y:S01]  /*6be0*/  IABS R5, R20 ;  /* 0x0000001400057213 */ /* 0x000fe20000000000 */
[----:B------:R-:W-:Y:S02]  /*6bf0*/  VIADD R21, R25, 0x2 ;  /* 0x0000000219157836 */ /* 0x000fe40000000000 */
[--C-:B------:R-:W-:Y:S01]  /*6c00*/  @!P3 IMAD.IADD R10, R10, 0x1, -R23.reuse ;  /* 0x000000010a0ab824 */ /* 0x100fe200078e0a17 */
[----:B------:R-:W-:Y:S01]  /*6c10*/  ISETP.GT.U32.AND P3, PT, R23, R24, PT ;  /* 0x000000181700720c */ /* 0x000fe20003f64070 */
[----:B------:R-:W-:Y:S01]  /*6c20*/  VIADD R22, R25, 0x1 ;  /* 0x0000000119167836 */ /* 0x000fe20000000000 */
[----:B------:R-:W-:Y:S01]  /*6c30*/  IABS R25, R21 ;  /* 0x0000001500197213 */ /* 0x000fe20000000000 */
[--C-:B------:R-:W-:Y:S01]  /*6c40*/  @!P4 IMAD.IADD R6, R6, 0x1, -R23.reuse ;  /* 0x000000010606c824 */ /* 0x100fe200078e0a17 */
[----:B------:R-:W-:Y:S01]  /*6c50*/  ISETP.GT.U32.AND P4, PT, R23, R10, PT ;  /* 0x0000000a1700720c */ /* 0x000fe20003f84070 */
[----:B------:R-:W-:Y:S01]  /*6c60*/  @!P1 IMAD.IADD R27, R27, 0x1, -R23 ;  /* 0x000000011b1b9824 */ /* 0x000fe200078e0a17 */
[----:B------:R-:W-:Y:S01]  /*6c70*/  IABS R17, R22 ;  /* 0x0000001600117213 */ /* 0x000fe20000000000 */
[----:B------:R-:W-:Y:S01]  /*6c80*/  IMAD.HI.U32 R13, R8, R5, RZ ;  /* 0x00000005080d7227 */ /* 0x000fe200078e00ff */
[----:B------:R-:W-:-:S03]  /*6c90*/  ISETP.GT.U32.AND P1, PT, R23, R6, PT ;  /* 0x000000061700720c */ /* 0x000fc60003f24070 */
[----:B------:R-:W-:Y:S01]  /*6ca0*/  @!P2 IMAD.MOV R14, RZ, RZ, -R14 ;  /* 0x000000ffff0ea224 */ /* 0x000fe200078e0a0e */
[C---:B------:R-:W-:Y:S01]  /*6cb0*/  ISETP.GT.U32.AND P2, PT, R23.reuse, R27, PT ;  /* 0x0000001b1700720c */ /* 0x040fe20003f44070 */
[----:B------:R-:W-:Y:S02]  /*6cc0*/  IMAD R12, R0, 0x8, R12 ;  /* 0x00000008000c7824 */ /* 0x000fe400078e020c */
[----:B------:R-:W-:Y:S02]  /*6cd0*/  IMAD.MOV R13, RZ, RZ, -R13 ;  /* 0x000000ffff0d7224 */ /* 0x000fe400078e0a0d */
[----:B------:R-:W-:Y:S01]  /*6ce0*/  IMAD.HI.U32 R15, R8, R25, RZ ;  /* 0x00000019080f7227 */ /* 0x000fe200078e00ff */
[----:B------:R0:W-:Y:S03]  /*6cf0*/  STL [R1+0xa8], R12 ;  /* 0x0000a80c01007387 */ /* 0x0001e60000100800 */
[----:B------:R-:W-:Y:S01]  /*6d00*/  IMAD R11, R0, 0x8, R12 ;  /* 0x00000008000b7824 */ /* 0x000fe200078e020c */
[----:B------:R-:W-:Y:S01]  /*6d10*/  STL [R1+0xfc0], R9 ;  /* 0x000fc00901007387 */ /* 0x000fe20000100800 */
[----:B------:R-:W-:-:S02]  /*6d20*/  IMAD R5, R23, R13, R5 ;  /* 0x0000000d17057224 */ /* 0x000fc400078e0205 */
[----:B------:R-:W-:Y:S01]  /*6d30*/  IMAD.MOV R15, RZ, RZ, -R15 ;  /* 0x000000ffff0f7224 */ /* 0x000fe200078e0a0f */
[----:B------:R1:W-:Y:S01]  /*6d40*/  STL [R1+0xfb0], R11 ;  /* 0x000fb00b01007387 */ /* 0x0003e20000100800 */
[----:B------:R-:W-:Y:S01]  /*6d50*/  @!P3 IMAD.IADD R24, R24, 0x1, -R23 ;  /* 0x000000011818b824 */ /* 0x000fe200078e0a17 */
[C---:B------:R-:W-:Y:S01]  /*6d60*/  ISETP.GT.U32.AND P3, PT, R23.reuse, R4, PT ;  /* 0x000000041700720c */ /* 0x040fe20003f64070 */
[----:B------:R-:W-:Y:S01]  /*6d70*/  IMAD.HI.U32 R8, R8, R17, RZ ;  /* 0x0000001108087227 */ /* 0x000fe200078e00ff */
[----:B------:R-:W-:Y:S03]  /*6d80*/  STL [R1+0xfc4], R29 ;  /* 0x000fc41d01007387 */ /* 0x000fe60000100800 */
[C---:B------:R-:W-:Y:S02]  /*6d90*/  IMAD R25, R23.reuse, R15, R25 ;  /* 0x0000000f17197224 */ /* 0x040fe400078e0219 */
[----:B------:R-:W-:Y:S01]  /*6da0*/  @!P4 IMAD.IADD R10, R10, 0x1, -R23 ;  /* 0x000000010a0ac824 */ /* 0x000fe200078e0a17 */
[----:B------:R-:W-:Y:S01]  /*6db0*/  ISETP.GT.U32.AND P4, PT, R23, R5, PT ;  /* 0x000000051700720c */ /* 0x000fe20003f84070 */
[----:B0-----:R-:W-:-:S02]  /*6dc0*/  IMAD R12, R0, 0x8, R11 ;  /* 0x00000008000c7824 */ /* 0x001fc400078e020b */
[----:B-1----:R-:W-:Y:S02]  /*6dd0*/  IMAD R11, RZ, RZ, -UR7 ;  /* 0x80000007ff0b7e24 */ /* 0x002fe4000f8e02ff */
[----:B------:R-:W-:Y:S01]  /*6de0*/  IMAD.MOV R8, RZ, RZ, -R8 ;  /* 0x000000ffff087224 */ /* 0x000fe200078e0a08 */
[----:B------:R-:W-:Y:S01]  /*6df0*/  STL [R1+0xfc8], R12 ;  /* 0x000fc80c01007387 */ /* 0x000fe20000100800 */
[--C-:B------:R-:W-:Y:S01]  /*6e00*/  @!P6 IMAD.IADD R26, R26, 0x1, -R23.reuse ;  /* 0x000000011a1ae824 */ /* 0x100fe200078e0a17 */
[----:B------:R-:W-:Y:S01]  /*6e10*/  ISETP.GT.U32.AND P6, PT, R23, R7, PT ;  /* 0x000000071700720c */ /* 0x000fe20003fc4070 */
[----:B------:R-:W-:Y:S01]  /*6e20*/  @!P2 IMAD.IADD R27, R27, 0x1, -R23 ;  /* 0x000000011b1ba824 */ /* 0x000fe200078e0a17 */
[----:B------:R-:W-:Y:S01]  /*6e30*/  ISETP.GT.U32.AND P2, PT, R23, R25, PT ;  /* 0x000000191700720c */ /* 0x000fe20003f44070 */
[----:B------:R-:W-:Y:S01]  /*6e40*/  IMAD R13, R11, 0x8, R12 ;  /* 0x000000080b0d7824 */ /* 0x000fe200078e020c */
[----:B------:R-:W-:Y:S01]  /*6e50*/  STL [R1+0xfcc], R14 ;  /* 0x000fcc0e01007387 */ /* 0x000fe20000100800 */
[----:B------:R-:W-:-:S02]  /*6e60*/  IMAD R8, R23, R8, R17 ;  /* 0x0000000817087224 */ /* 0x000fc400078e0211 */
[----:B------:R-:W-:Y:S01]  /*6e70*/  @!P1 IMAD.IADD R6, R6, 0x1, -R23 ;  /* 0x0000000106069824 */ /* 0x000fe200078e0a17 */
[----:B------:R-:W-:Y:S01]  /*6e80*/  ISETP.GE.AND P1, PT, R16, RZ, PT ;  /* 0x000000ff1000720c */ /* 0x000fe20003f26270 */
[----:B------:R-:W-:Y:S01]  /*6e90*/  IMAD R15, R11, 0x8, R13 ;  /* 0x000000080b0f7824 */ /* 0x000fe200078e020d */
[----:B------:R-:W-:Y:S01]  /*6ea0*/  STL [R1+0xfd0], R13 ;  /* 0x000fd00d01007387 */ /* 0x000fe20000100800 */
[----:B------:R-:W-:Y:S01]  /*6eb0*/  @!P3 IMAD.IADD R4, R4, 0x1, -R23 ;  /* 0x000000010404b824 */ /* 0x000fe200078e0a17 */
[----:B------:R-:W-:Y:S01]  /*6ec0*/  ISETP.GT.U32.AND P3, PT, R23, R8, PT ;  /* 0x000000081700720c */ /* 0x000fe20003f64070 */
[----:B------:R-:W-:Y:S01]  /*6ed0*/  IMAD R16, R11, 0x10, R15 ;  /* 0x000000100b107824 */ /* 0x000fe200078e020f */
[----:B------:R-:W-:Y:S01]  /*6ee0*/  STL [R1+0xfd4], R15 ;  /* 0x000fd40f01007387 */ /* 0x000fe20000100800 */
[--C-:B------:R-:W-:Y:S01]  /*6ef0*/  @!P4 IMAD.IADD R5, R5, 0x1, -R23.reuse ;  /* 0x000000010505c824 */ /* 0x100fe200078e0a17 */
[----:B------:R-:W-:Y:S01]  /*6f00*/  ISETP.GE.AND P4, PT, R19, RZ, PT ;  /* 0x000000ff1300720c */ /* 0x000fe20003f86270 */
[----:B------:R-:W-:Y:S01]  /*6f10*/  @!P5 IMAD.MOV R26, RZ, RZ, -R26 ;  /* 0x000000ffff1ad224 */ /* 0x000fe200078e0a1a */
[----:B------:R-:W-:Y:S01]  /*6f20*/  ISETP.GT.U32.AND P5, PT, R23, R4, PT ;  /* 0x000000041700720c */ /* 0x000fe20003fa4070 */
[--C-:B------:R-:W-:Y:S01]  /*6f30*/  @!P6 IMAD.IADD R7, R7, 0x1, -R23.reuse ;  /* 0x000000010707e824 */ /* 0x100fe200078e0a17 */
[----:B------:R-:W-:Y:S01]  /*6f40*/  ISETP.GE.AND P6, PT, R18, RZ, PT ;  /* 0x000000ff1200720c */ /* 0x000fe20003fc6270 */
[----:B------:R-:W-:Y:S01]  /*6f50*/  IMAD R17, R11, 0x8, R16 ;  /* 0x000000080b117824 */ /* 0x000fe200078e0210 */
[----:B------:R-:W-:Y:S01]  /*6f60*/  STL [R1+0xfd8], R16 ;  /* 0x000fd81001007387 */ /* 0x000fe20000100800 */
[----:B------:R-:W-:Y:S01]  /*6f70*/  @!P2 IMAD.IADD R25, R25, 0x1, -R23 ;  /* 0x000000011919a824 */ /* 0x000fe200078e0a17 */
[C---:B------:R-:W-:Y:S01]  /*6f80*/  ISETP.GT.U32.AND P2, PT, R23.reuse, R7, PT ;  /* 0x000000071700720c */ /* 0x040fe20003f44070 */
[----:B------:R-:W-:Y:S01]  /*6f90*/  @!P0 IMAD.MOV R24, RZ, RZ, -R24 ;  /* 0x000000ffff188224 */ /* 0x000fe200078e0a18 */
[----:B------:R-:W-:Y:S01]  /*6fa0*/  ISETP.GT.U32.AND P0, PT, R23, R5, PT ;  /* 0x000000051700720c */ /* 0x000fe20003f04070 */
[----:B------:R-:W-:Y:S01]  /*6fb0*/  IMAD R18, R11, 0x8, R17 ;  /* 0x000000080b127824 */ /* 0x000fe200078e0211 */
[----:B------:R-:W-:Y:S01]  /*6fc0*/  STL [R1+0xfdc], R17 ;  /* 0x000fdc1101007387 */ /* 0x000fe20000100800 */
[----:B------:R-:W-:Y:S01]  /*6fd0*/  @!P1 IMAD.MOV R10, RZ, RZ, -R10 ;  /* 0x000000ffff0a9224 */ /* 0x000fe200078e0a0a */
[----:B------:R-:W-:Y:S01]  /*6fe0*/  ISETP.GT.U32.AND P1, PT, R23, R25, PT ;  /* 0x000000191700720c */ /* 0x000fe20003f24070 */
[----:B------:R-:W-:Y:S01]  /*6ff0*/  @!P3 IMAD.IADD R8, R8, 0x1, -R23 ;  /* 0x000000010808b824 */ /* 0x000fe200078e0a17 */
[----:B------:R-:W-:Y:S01]  /*7000*/  STL [R1+0xfe0], R26 ;  /* 0x000fe01a01007387 */ /* 0x000fe20000100800 */
[----:B------:R-:W-:-:S02]  /*7010*/  IMAD R19, R11, 0x8, R18 ;  /* 0x000000080b137824 */ /* 0x000fc400078e0212 */
[----:B------:R-:W-:Y:S01]  /*7020*/  @!P5 IMAD.IADD R4, R4, 0x1, -R23 ;  /* 0x000000010404d824 */ /* 0x000fe200078e0a17 */
[----:B------:R-:W-:Y:S01]  /*7030*/  ISETP.GT.U32.AND P3, PT, R23, R8, PT ;  /* 0x000000081700720c */ /* 0x000fe20003f64070 */
[----:B------:R-:W-:Y:S01]  /*7040*/  @!P6 IMAD.MOV R6, RZ, RZ, -R6 ;  /* 0x000000ffff06e224 */ /* 0x000fe200078e0a06 */
[----:B------:R-:W-:Y:S01]  /*7050*/  ISETP.GE.AND P5, PT, R20, RZ, PT ;  /* 0x000000ff1400720c */ /* 0x000fe20003fa6270 */
[----:B------:R-:W-:Y:S01]  /*7060*/  IMAD R20, R11, 0x8, R19 ;  /* 0x000000080b147824 */ /* 0x000fe200078e0213 */
[----:B------:R-:W-:Y:S01]  /*7070*/  STL [R1+0xfe4], R24 ;  /* 0x000fe41801007387 */ /* 0x000fe20000100800 */
[--C-:B------:R-:W-:Y:S01]  /*7080*/  @!P0 IMAD.IADD R5, R5, 0x1, -R23.reuse ;  /* 0x0000000105058824 */ /* 0x100fe200078e0a17 */
[----:B------:R-:W-:Y:S01]  /*7090*/  ISETP.GE.AND P0, PT, R21, RZ, PT ;  /* 0x000000ff1500720c */ /* 0x000fe20003f06270 */
[----:B------:R-:W-:Y:S01]  /*70a0*/  IMAD R21, R11, 0x8, R20 ;  /* 0x000000080b157824 */ /* 0x000fe200078e0214 */
[----:B------:R-:W-:Y:S01]  /*70b0*/  STL [R1+0xfe8], R10 ;  /* 0x000fe80a01007387 */ /* 0x000fe20000100800 */
[--C-:B------:R-:W-:Y:S01]  /*70c0*/  @!P1 IMAD.IADD R25, R25, 0x1, -R23.reuse ;  /* 0x0000000119199824 */ /* 0x100fe200078e0a17 */
[----:B------:R-:W-:Y:S01]  /*70d0*/  ISETP.GE.AND P1, PT, R22, RZ, PT ;  /* 0x000000ff1600720c */ /* 0x000fe20003f26270 */
[----:B------:R-:W-:Y:S01]  /*70e0*/  @!P2 IMAD.IADD R7, R7, 0x1, -R23 ;  /* 0x000000010707a824 */ /* 0x000fe200078e0a17 */
[----:B------:R-:W-:Y:S01]  /*70f0*/  STL [R1+0xfec], R6 ;  /* 0x000fec0601007387 */ /* 0x000fe20000100800 */
[----:B------:R-:W-:Y:S01]  /*7100*/  ISETP.GE.AND P2, PT, R3, RZ, PT ;  /* 0x000000ff0300720c */ /* 0x000fe20003f46270 */
[----:B------:R-:W-:Y:S01]  /*7110*/  IMAD R22, R11, 0x8, R21 ;  /* 0x000000080b167824 */ /* 0x000fe200078e0215 */
[----:B------:R-:W-:Y:S01]  /*7120*/  ISETP.GE.AND P6, PT, R28, RZ, PT ;  /* 0x000000ff1c00720c */ /* 0x000fe20003fc6270 */
[----:B------:R-:W-:Y:S01]  /*7130*/  STL [R1+0xff0], R18 ;  /* 0x000ff01201007387 */ /* 0x000fe20000100800 */
[----:B------:R-:W-:-:S03]  /*7140*/  @!P3 IMAD.IADD R8, R8, 0x1, -R23 ;  /* 0x000000010808b824 */ /* 0x000fc600078e0a17 */
[----:B------:R-:W2:Y:S01]  /*7150*/  LDL.LU R3, [R1+0x104c] ;  /* 0x00104c0001037983 */ /* 0x000ea20000300800 */
[----:B------:R-:W-:-:S03]  /*7160*/  IMAD R23, R11, 0x10, R22 ;  /* 0x000000100b177824 */ /* 0x000fc600078e0216 */
[----:B------:R-:W-:Y:S04]  /*7170*/  STL [R1+0xff4], R19 ;  /* 0x000ff41301007387 */ /* 0x000fe80000100800 */
[----:B------:R-:W-:Y:S04]  /*7180*/  STL [R1+0xff8], R20 ;  /* 0x000ff81401007387 */ /* 0x000fe80000100800 */
[----:B------:R-:W-:Y:S04]  /*7190*/  STL [R1+0xffc], R21 ;  /* 0x000ffc1501007387 */ /* 0x000fe80000100800 */
[----:B------:R0:W-:Y:S04]  /*71a0*/  STL [R1+0x1000], R22 ;  /* 0x0010001601007387 */ /* 0x0001e80000100800 */
[----:B0-----:R-:W3:Y:S04]  /*71b0*/  LDL.LU R22, [R1+0x100] ;  /* 0x0001000001167983 */ /* 0x001ee80000300800 */
[----:B------:R-:W4:Y:S04]  /*71c0*/  LDL.LU R21, [R1+0xfc] ;  /* 0x0000fc0001157983 */ /* 0x000f280000300800 */
[----:B------:R-:W4:Y:S04]  /*71d0*/  LDL.LU R20, [R1+0x128] ;  /* 0x0001280001147983 */ /* 0x000f280000300800 */
[----:B------:R-:W4:Y:S04]  /*71e0*/  LDL.LU R19, [R1+0x12c] ;  /* 0x00012c0001137983 */ /* 0x000f280000300800 */
[----:B------:R-:W4:Y:S04]  /*71f0*/  LDL.LU R18, [R1+0x134] ;  /* 0x0001340001127983 */ /* 0x000f280000300800 */
[----:B------:R-:W4:Y:S04]  /*7200*/  LDL.LU R6, [R1+0x140] ;  /* 0x0001400001067983 */ /* 0x000f280000300800 */
[----:B------:R-:W4:Y:S04]  /*7210*/  LDL.LU R10, [R1+0x144] ;  /* 0x00014400010a7983 */ /* 0x000f280000300800 */
[----:B------:R-:W4:Y:S04]  /*7220*/  LDL.LU R24, [R1+0x148] ;  /* 0x0001480001187983 */ /* 0x000f280000300800 */
[----:B------:R-:W4:Y:S04]  /*7230*/  LDL.LU R26, [R1+0x168] ;  /* 0x00016800011a7983 */ /* 0x000f280000300800 */
[----:B------:R-:W4:Y:S01]  /*7240*/  LDL.LU R17, [R1+0x16c] ;  /* 0x00016c0001117983 */ /* 0x000f220000300800 */
[----:B------:R-:W-:-:S03]  /*7250*/  IMAD R28, R11, 0x8, R23 ;  /* 0x000000080b1c7824 */ /* 0x000fc600078e0217 */
        /* <DEDUP_REMOVED lines=8> */
[----:B------:R0:W-:Y:S04]  /*72e0*/  STL [R1+0x100c], R28 ;  /* 0x00100c1c01007387 */ /* 0x0001e80000100800 */
[----:B0-----:R-:W4:Y:S04]  /*72f0*/  LDL.LU R28, [R1+0x104] ;  /* 0x00010400011c7983 */ /* 0x001f280000300800 */
[----:B------:R0:W-:Y:S04]  /*7300*/  STL [R1+0x1008], R11 ;  /* 0x0010080b01007387 */ /* 0x0001e80000100800 */
[----:B0-----:R-:W5:Y:S01]  /*7310*/  LDL.LU R11, [R1+0x108] ;  /* 0x00010800010b7983 */ /* 0x001f620000300800 */
[----:B------:R-:W-:-:S02]  /*7320*/  @!P4 IMAD.MOV R27, RZ, RZ, -R27 ;  /* 0x000000ffff1bc224 */ /* 0x000fc400078e0a1b */
[----:B------:R-:W-:Y:S02]  /*7330*/  @!P6 IMAD.MOV R7, RZ, RZ, -R7 ;  /* 0x000000ffff07e224 */ /* 0x000fe400078e0a07 */
[----:B------:R-:W-:Y:S01]  /*7340*/  @!P2 IMAD.MOV R4, RZ, RZ, -R4 ;  /* 0x000000ffff04a224 */ /* 0x000fe200078e0a04 */
[----:B------:R-:W-:Y:S01]  /*7350*/  STL [R1+0x1004], R23 ;  /* 0x0010041701007387 */ /* 0x000fe20000100800 */
[----:B------:R-:W-:Y:S02]  /*7360*/  @!P5 IMAD.MOV R5, RZ, RZ, -R5 ;  /* 0x000000ffff05d224 */ /* 0x000fe400078e0a05 */
[----:B------:R-:W-:Y:S01]  /*7370*/  @!P0 IMAD.MOV R25, RZ, RZ, -R25 ;  /* 0x000000ffff198224 */ /* 0x000fe200078e0a19 */
[----:B------:R-:W-:Y:S01]  /*7380*/  STL [R1+0x1010], R27 ;  /* 0x0010101b01007387 */ /* 0x000fe20000100800 */
[----:B------:R-:W-:-:S03]  /*7390*/  @!P1 IMAD.MOV R8, RZ, RZ, -R8 ;  /* 0x000000ffff089224 */ /* 0x000fc600078e0a08 */
[----:B------:R-:W-:Y:S04]  /*73a0*/  STL [R1+0x1014], R7 ;  /* 0x0010140701007387 */ /* 0x000fe80000100800 */
[----:B------:R-:W-:Y:S04]  /*73b0*/  STL [R1+0x1018], R4 ;  /* 0x0010180401007387 */ /* 0x000fe80000100800 */
[----:B------:R-:W-:Y:S04]  /*73c0*/  STL [R1+0x101c], R5 ;  /* 0x00101c0501007387 */ /* 0x000fe80000100800 */
[----:B------:R-:W-:Y:S04]  /*73d0*/  STL [R1+0x1020], R25 ;  /* 0x0010201901007387 */ /* 0x000fe80000100800 */
[----:B------:R-:W-:Y:S01]  /*73e0*/  STL [R1+0x1024], R8 ;  /* 0x0010240801007387 */ /* 0x000fe20000100800 */
[----:B--2---:R-:W-:-:S02]  /*73f0*/  ISETP.NE.AND P3, PT, R3, RZ, PT ;  /* 0x000000ff0300720c */ /* 0x004fc40003f65270 */
[----:B------:R-:W-:-:S04]  /*7400*/  LOP3.LUT R3, RZ, R3, RZ, 0x33, !PT ;  /* 0x00000003ff037212 */ /* 0x000fc800078e33ff */
[----:B------:R-:W-:-:S05]  /*7410*/  SEL R2, R3, R2, !P3 ;  /* 0x0000000203027207 */ /* 0x000fca0005800000 */
[----:B------:R3:W-:Y:S02]  /*7420*/  STL [R1+0x10c], R2 ;  /* 0x00010c0201007387 */ /* 0x0007e40000100800 */
[C---:B---3--:R-:W-:Y:S02]  /*7430*/  SEL R2, R3.reuse, R22, !P3 ;  /* 0x0000001603027207 */ /* 0x048fe40005800000 */
[C---:B----4-:R-:W-:Y:S02]  /*7440*/  SEL R5, R3.reuse, R28, !P3 ;  /* 0x0000001c03057207 */ /* 0x050fe40005800000 */
[----:B-----5:R-:W-:-:S05]  /*7450*/  SEL R4, R3, R11, !P3 ;  /* 0x0000000b03047207 */ /* 0x020fca0005800000 */
[----:B------:R0:W-:Y:S04]  /*7460*/  STL [R1+0x124], R4 ;  /* 0x0001240401007387 */ /* 0x0001e80000100800 */
[----:B------:R1:W-:Y:S04]  /*7470*/  STL [R1+0x104], R5 ;  /* 0x0001040501007387 */ /* 0x0003e80000100800 */
[----:B------:R2:W-:Y:S01]  /*7480*/  STL [R1+0x100], R2 ;  /* 0x0001000201007387 */ /* 0x0005e20000100800 */
[C---:B0-----:R-:W-:Y:S02]  /*7490*/  SEL R4, R3.reuse, R21, !P3 ;  /* 0x0000001503047207 */ /* 0x041fe40005800000 */
[----:B-1----:R-:W-:-:S03]  /*74a0*/  SEL R5, R3, R20, !P3 ;  /* 0x0000001403057207 */ /* 0x002fc60005800000 */
[----:B------:R0:W-:Y:S01]  /*74b0*/  STL [R1+0xfc], R4 ;  /* 0x0000fc0401007387 */ /* 0x0001e20000100800 */
[----:B--2---:R-:W-:-:S03]  /*74c0*/  SEL R2, R3, R19, !P3 ;  /* 0x0000001303027207 */ /* 0x004fc60005800000 */
        /* <DEDUP_REMOVED lines=22> */
[----:B------:R-:W-:Y:S01]  /*7630*/  STL [R1+0x18c], R4 ;  /* 0x00018c0401007387 */ /* 0x000fe20000100800 */
[----:B--2---:R-:W-:-:S03]  /*7640*/  SEL R2, R3, R29, !P3 ;  /* 0x0000001d03027207 */ /* 0x004fc60005800000 */
[----:B------:R-:W-:Y:S04]  /*7650*/  STL [R1+0x190], R5 ;  /* 0x0001900501007387 */ /* 0x000fe80000100800 */
[----:B------:R0:W-:Y:S04]  /*7660*/  STL [R1+0x198], R2 ;  /* 0x0001980201007387 */ /* 0x0001e80000100800 */
[----:B0-----:R-:W2:Y:S01]  /*7670*/  LDL.LU R2, [R1+0x1cc] ;  /* 0x0001cc0001027983 */ /* 0x001ea20000300800 */
[C---:B------:R-:W-:Y:S02]  /*7680*/  SEL R4, R3.reuse, R9, !P3 ;  /* 0x0000000903047207 */ /* 0x040fe40005800000 */
[----:B------:R-:W-:-:S03]  /*7690*/  SEL R0, R3, R0, !P3 ;  /* 0x0000000003007207 */ /* 0x000fc60005800000 */
[----:B------:R-:W-:Y:S04]  /*76a0*/  STL [R1+0x1ac], R4 ;  /* 0x0001ac0401007387 */ /* 0x000fe80000100800 */
[----:B--2---:R0:W-:Y:S04]  /*76b0*/  STL [R1+0x1040], R2 ;  /* 0x0010400201007387 */ /* 0x0041e80000100800 */
[----:B------:R-:W-:Y:S04]  /*76c0*/  STL [R1+0x1b4], R0 ;  /* 0x0001b40001007387 */ /* 0x000fe80000100800 */
[----:B0-----:R-:W2:Y:S04]  /*76d0*/  LDL.LU R2, [R1+0x1c8] ;  /* 0x0001c80001027983 */ /* 0x001ea80000300800 */
[----:B--2---:R0:W-:Y:S04]  /*76e0*/  STL [R1+0x1044], R2 ;  /* 0x0010440201007387 */ /* 0x0041e80000100800 */
[----:B0-----:R-:W2:Y:S04]  /*76f0*/  LDL.LU R2, [R1+0x1c0] ;  /* 0x0001c00001027983 */ /* 0x001ea80000300800 */
[----:B--2---:R0:W-:Y:S04]  /*7700*/  STL [R1+0x1048], R2 ;  /* 0x0010480201007387 */ /* 0x0041e80000100800 */
[----:B0-----:R-:W2:Y:S04]  /*7710*/  LDL.LU R2, [R1+0x1b8] ;  /* 0x0001b80001027983 */ /* 0x001ea80000300800 */
[----:B------:R-:W3:Y:S04]  /*7720*/  LDL.LU R8, [R1+0x1d0] ;  /* 0x0001d00001087983 */ /* 0x000ee80000300800 */
[----:B------:R-:W4:Y:S04]  /*7730*/  LDL.LU R25, [R1+0x1d8] ;  /* 0x0001d80001197983 */ /* 0x000f280000300800 */
[----:B------:R-:W5:Y:S04]  /*7740*/  LDL.LU R5, [R1+0x1e0] ;  /* 0x0001e00001057983 */ /* 0x000f680000300800 */
[----:B------:R-:W3:Y:S04]  /*7750*/  LDL.LU R4, [R1+0x1e8] ;  /* 0x0001e80001047983 */ /* 0x000ee80000300800 */
        /* <DEDUP_REMOVED lines=22> */
[----:B------:R-:W3:Y:S01]  /*78c0*/  LDL.LU R0, [R1+0x130] ;  /* 0x0001300001007983 */ /* 0x000ee20000300800 */
[----:B--2---:R-:W-:-:S05]  /*78d0*/  SEL R2, R3, R2, !P3 ;  /* 0x0000000203027207 */ /* 0x004fca0005800000 */
[----:B------:R0:W-:Y:S04]  /*78e0*/  STL [R1+0x1b8], R2 ;  /* 0x0001b80201007387 */ /* 0x0001e80000100800 */
[----:B0-----:R-:W2:Y:S02]  /*78f0*/  LDL.LU R2, [R1+0x1048] ;  /* 0x0010480001027983 */ /* 0x001ea40000300800 */
[----:B--2---:R-:W-:-:S05]  /*7900*/  SEL R2, R3, R2, !P3 ;  /* 0x0000000203027207 */ /* 0x004fca0005800000 */
[----:B------:R0:W-:Y:S04]  /*7910*/  STL [R1+0x1c0], R2 ;  /* 0x0001c00201007387 */ /* 0x0001e80000100800 */
[----:B0-----:R-:W2:Y:S02]  /*7920*/  LDL.LU R2, [R1+0x1044] ;  /* 0x0010440001027983 */ /* 0x001ea40000300800 */
[----:B--2---:R-:W-:-:S05]  /*7930*/  SEL R2, R3, R2, !P3 ;  /* 0x0000000203027207 */ /* 0x004fca0005800000 */
[----:B------:R0:W-:Y:S04]  /*7940*/  STL [R1+0x1c8], R2 ;  /* 0x0001c80201007387 */ /* 0x0001e80000100800 */
[----:B0-----:R-:W2:Y:S01]  /*7950*/  LDL.LU R2, [R1+0x1040] ;  /* 0x0010400001027983 */ /* 0x001ea20000300800 */
[C---:B-----5:R-:W-:Y:S02]  /*7960*/  SEL R5, R3.reuse, R5, !P3 ;  /* 0x0000000503057207 */ /* 0x060fe40005800000 */
[----:B--2---:R-:W-:-:S05]  /*7970*/  SEL R2, R3, R2, !P3 ;  /* 0x0000000203027207 */ /* 0x004fca0005800000 */
[----:B------:R3:W-:Y:S02]  /*7980*/  STL [R1+0x1cc], R2 ;  /* 0x0001cc0201007387 */ /* 0x0007e40000100800 */
[C---:B---3--:R-:W-:Y:S02]  /*7990*/  SEL R2, R3.reuse, R8, !P3 ;  /* 0x0000000803027207 */ /* 0x048fe40005800000 */
[----:B----4-:R-:W-:-:S03]  /*79a0*/  SEL R8, R3, R25, !P3 ;  /* 0x0000001903087207 */ /* 0x010fc60005800000 */
[----:B------:R0:W-:Y:S04]  /*79b0*/  STL [R1+0x1d4], R2 ;  /* 0x0001d40201007387 */ /* 0x0001e80000100800 */
[----:B------:R-:W-:Y:S01]  /*79c0*/  STL [R1+0x1d8], R8 ;  /* 0x0001d80801007387 */ /* 0x000fe20000100800 */
[----:B0-----:R-:W-:-:S03]  /*79d0*/  SEL R2, R3, R4, !P3 ;  /* 0x0000000403027207 */ /* 0x001fc60005800000 */
[----:B------:R0:W-:Y:S01]  /*79e0*/  STL [R1+0x1e0], R5 ;  /* 0x0001e00501007387 */ /* 0x0001e20000100800 */
[----:B------:R-:W-:-:S03]  /*79f0*/  SEL R4, R3, R7, !P3 ;  /* 0x0000000703047207 */ /* 0x000fc60005800000 */
[----:B------:R1:W-:Y:S01]  /*7a00*/  STL [R1+0x234], R2 ;  /* 0x0002340201007387 */ /* 0x0003e20000100800 */
[----:B0-----:R-:W-:-:S03]  /*7a10*/  SEL R5, R3, R27, !P3 ;  /* 0x0000001b03057207 */ /* 0x001fc60005800000 */
[----:B------:R0:W-:Y:S01]  /*7a20*/  STL [R1+0x230], R4 ;  /* 0x0002300401007387 */ /* 0x0001e20000100800 */
[----:B-1----:R-:W-:-:S03]  /*7a30*/  SEL R2, R3, R23, !P3 ;  /* 0x0000001703027207 */ /* 0x002fc60005800000 */
        /* <DEDUP_REMOVED lines=85> */
[C---:B---3--:R-:W-:Y:S02]  /*7f90*/  SEL R8, R3.reuse, R8, !P3 ;  /* 0x0000000803087207 */ /* 0x048fe40005800000 */
[C---:B-----5:R-:W-:Y:S02]  /*7fa0*/  SEL R5, R3.reuse, R5, !P3 ;  /* 0x0000000503057207 */ /* 0x060fe40005800000 */
[C---:B------:R-:W-:Y:S02]  /*7fb0*/  SEL R4, R3.reuse, R4, !P3 ;  /* 0x0000000403047207 */ /* 0x040fe40005800000 */
[----:B--2---:R-:W-:-:S05]  /*7fc0*/  SEL R2, R3, R2, !P3 ;  /* 0x0000000203027207 */ /* 0x004fca0005800000 */
[----:B------:R4:W-:Y:S04]  /*7fd0*/  STL [R1+0x1a4], R2 ;  /* 0x0001a40201007387 */ /* 0x0009e80000100800 */
[----:B------:R-:W-:Y:S01]  /*7fe0*/  STL [R1+0x1a0], R8 ;  /* 0x0001a00801007387 */ /* 0x000fe20000100800 */
[----:B----4-:R-:W-:-:S05]  /*7ff0*/  SEL R2, R3, R25, !P3 ;  /* 0x0000001903027207 */ /* 0x010fca0005800000 */
        /* <DEDUP_REMOVED lines=43> */
[----:B------:R-:W-:Y:S04]  /*82b0*/  STL [R1+0xf4], R5 ;  /* 0x0000f40501007387 */ /* 0x000fe80000100800 */
[----:B------:R-:W-:Y:S04]  /*82c0*/  STL [R1+0xf0], R4 ;  /* 0x0000f00401007387 */ /* 0x000fe80000100800 */
[----:B------:R-:W2:Y:S01]  /*82d0*/  LDL.LU R8, [R1+0x80] ;  /* 0x0000800001087983 */ /* 0x000ea20000300800 */
[C---:B0-----:R-:W-:Y:S02]  /*82e0*/  SEL R2, R3.reuse, R9, !P3 ;  /* 0x0000000903027207 */ /* 0x041fe40005800000 */
        /* <DEDUP_REMOVED lines=46> */
[C---:B----4-:R-:W-:Y:S02]  /*85d0*/  SEL R5, R3.reuse, R5, !P3 ;  /* 0x0000000503057207 */ /* 0x050fe40005800000 */
[C---:B-----5:R-:W-:Y:S02]  /*85e0*/  SEL R4, R3.reuse, R4, !P3 ;  /* 0x0000000403047207 */ /* 0x060fe40005800000 */
[----:B------:R-:W-:-:S02]  /*85f0*/  SEL R7, R3, R7, !P3 ;  /* 0x0000000703077207 */ /* 0x000fc40005800000 */
[C---:B------:R-:W-:Y:S02]  /*8600*/  SEL R27, R3.reuse, R27, !P3 ;  /* 0x0000001b031b7207 */ /* 0x040fe40005800000 */
[C---:B------:R-:W-:Y:S02]  /*8610*/  SEL R28, R3.reuse, R28, !P3 ;  /* 0x0000001c031c7207 */ /* 0x040fe40005800000 */
[C---:B------:R-:W-:Y:S02]  /*8620*/  SEL R11, R3.reuse, R11, !P3 ;  /* 0x0000000b030b7207 */ /* 0x040fe40005800000 */
[C---:B------:R-:W-:Y:S02]  /*8630*/  SEL R23, R3.reuse, R23, !P3 ;  /* 0x0000001703177207 */ /* 0x040fe40005800000 */
[C---:B------:R-:W-:Y:S02]  /*8640*/  SEL R22, R3.reuse, R22, !P3 ;  /* 0x0000001603167207 */ /* 0x040fe40005800000 */
        /* <DEDUP_REMOVED lines=17> */
[----:B--2---:R-:W-:-:S05]  /*8760*/  SEL R8, R3, R8, !P3 ;  /* 0x0000000803087207 */ /* 0x004fca0005800000 */
[----:B------:R0:W-:Y:S04]  /*8770*/  STL [R1+0xcc], R8 ;  /* 0x0000cc0801007387 */ /* 0x0001e80000100800 */
[----:B0-----:R-:W2:Y:S04]  /*8780*/  LDL.LU R8, [R1+0x1024] ;  /* 0x0010240001087983 */ /* 0x001ea80000300800 */
[----:B------:R0:W-:Y:S04]  /*8790*/  STL [R1+0xc8], R25 ;  /* 0x0000c81901007387 */ /* 0x0001e80000100800 */
[----:B0-----:R-:W3:Y:S04]  /*87a0*/  LDL.LU R25, [R1+0x1020] ;  /* 0x0010200001197983 */ /* 0x001ee80000300800 */
[----:B------:R0:W-:Y:S04]  /*87b0*/  STL [R1+0xc4], R5 ;  /* 0x0000c40501007387 */ /* 0x0001e80000100800 */
[----:B0-----:R-:W4:Y:S04]  /*87c0*/  LDL.LU R5, [R1+0x101c] ;  /* 0x00101c0001057983 */ /* 0x001f280000300800 */
[----:B------:R0:W-:Y:S04]  /*87d0*/  STL [R1+0xc0], R4 ;  /* 0x0000c00401007387 */ /* 0x0001e80000100800 */
[----:B0-----:R-:W5:Y:S04]  /*87e0*/  LDL.LU R4, [R1+0x1018] ;  /* 0x0010180001047983 */ /* 0x001f680000300800 */
[----:B------:R0:W-:Y:S04]  /*87f0*/  STL [R1+0xb8], R7 ;  /* 0x0000b80701007387 */ /* 0x0001e80000100800 */
[----:B0-----:R-:W2:Y:S04]  /*8800*/  LDL.LU R7, [R1+0x1014] ;  /* 0x0010140001077983 */ /* 0x001ea80000300800 */
        /* <DEDUP_REMOVED lines=43> */
[----:B0-----:R-:W2:Y:S01]  /*8ac0*/  LDL.LU R0, [R1+0xfbc] ;  /* 0x000fbc0001007983 */ /* 0x001ea20000300800 */
[----:B------:R-:W-:-:S05]  /*8ad0*/  SEL R2, R3, R2, !P3 ;  /* 0x0000000203027207 */ /* 0x000fca0005800000 */
[----:B------:R2:W-:Y:S02]  /*8ae0*/  STL [R1+0x44], R2 ;  /* 0x0000440201007387 */ /* 0x0005e40000100800 */
[C---:B--2---:R-:W-:Y:S02]  /*8af0*/  SEL R2, R3.reuse, R0, !P3 ;  /* 0x0000000003027207 */ /* 0x044fe40005800000 */
[----:B------:R-:W2:Y:S04]  /*8b00*/  LDL.LU R0, [R1+0xfb8] ;  /* 0x000fb80001007983 */ /* 0x000ea80000300800 */
[----:B------:R0:W-:Y:S02]  /*8b10*/  STL [R1+0x40], R2 ;  /* 0x0000400201007387 */ /* 0x0001e40000100800 */
[----:B0-----:R-:W-:-:S02]  /*8b20*/  SEL R2, R3, R9, !P3 ;  /* 0x0000000903027207 */ /* 0x001fc40005800000 */
[----:B------:R-:W2:Y:S04]  /*8b30*/  LDL.LU R9, [R1+0xfb4] ;  /* 0x000fb40001097983 */ /* 0x000ea80000300800 */
[----:B------:R0:W-:Y:S01]  /*8b40*/  STL [R1+0x3c], R2 ;  /* 0x00003c0201007387 */ /* 0x0001e20000100800 */
[C---:B------:R-:W-:Y:S02]  /*8b50*/  SEL R10, R3.reuse, R10, !P3 ;  /* 0x0000000a030a7207 */ /* 0x040fe40005800000 */
[C---:B0-----:R-:W-:Y:S02]  /*8b60*/  SEL R2, R3.reuse, R29, !P3 ;  /* 0x0000001d03027207 */ /* 0x041fe40005800000 */
[C---:B------:R-:W-:Y:S02]  /*8b70*/  SEL R29, R3.reuse, R14, !P3 ;  /* 0x0000000e031d7207 */ /* 0x040fe40005800000 */
[C---:B------:R-:W-:Y:S01]  /*8b80*/  SEL R14, R3.reuse, R26, !P3 ;  /* 0x0000001a030e7207 */ /* 0x040fe20005800000 */
[----:B------:R0:W-:Y:S04]  /*8b90*/  STL [R1+0x34], R2 ;  /* 0x0000340201007387 */ /* 0x0001e80000100800 */
[----:B------:R-:W-:Y:S01]  /*8ba0*/  STL [R1+0x30], R29 ;  /* 0x0000301d01007387 */ /* 0x000fe20000100800 */
[----:B0-----:R-:W-:-:S03]  /*8bb0*/  SEL R2, R3, R24, !P3 ;  /* 0x0000001803027207 */ /* 0x001fc60005800000 */
[----:B------:R-:W-:Y:S04]  /*8bc0*/  STL [R1+0x2c], R14 ;  /* 0x00002c0e01007387 */ /* 0x000fe80000100800 */
[----:B------:R0:W-:Y:S04]  /*8bd0*/  STL [R1+0x24], R2 ;  /* 0x0000240201007387 */ /* 0x0001e80000100800 */
[----:B------:R1:W-:Y:S01]  /*8be0*/  STL [R1+0x20], R10 ;  /* 0x0000200a01007387 */ /* 0x0003e20000100800 */
[C---:B0-----:R-:W-:Y:S01]  /*8bf0*/  SEL R2, R3.reuse, R6, !P3 ;  /* 0x0000000603027207 */ /* 0x041fe20005800000 */
[----:B------:R-:W0:Y:S01]  /*8c00*/  S2R R29, SR_TID.X ;  /* 0x00000000001d7919 */ /* 0x000e220000002100 */
[----:B------:R-:W-:-:S02]  /*8c10*/  SEL R6, R3, R7, !P3 ;  /* 0x0000000703067207 */ /* 0x000fc40005800000 */
[C---:B-1----:R-:W-:Y:S01]  /*8c20*/  SEL R10, R3.reuse, R27, !P3 ;  /* 0x0000001b030a7207 */ /* 0x042fe20005800000 */
[----:B------:R5:W-:Y:S04]  /*8c30*/  STL [R1+0x1c], R2 ;  /* 0x00001c0201007387 */ /* 0x000be80000100800 */
[----:B------:R-:W-:Y:S01]  /*8c40*/  STL [R1+0x18], R10 ;  /* 0x0000180a01007387 */ /* 0x000fe20000100800 */
[----:B-----5:R-:W-:-:S03]  /*8c50*/  SEL R2, R3, R4, !P3 ;  /* 0x0000000403027207 */ /* 0x020fc60005800000 */
[----:B------:R4:W-:Y:S04]  /*8c60*/  STL [R1+0x10], R6 ;  /* 0x0000100601007387 */ /* 0x0009e80000100800 */
[----:B------:R1:W-:Y:S01]  /*8c70*/  STL [R1+0xc], R2 ;  /* 0x00000c0201007387 */ /* 0x0003e20000100800 */
[C---:B----4-:R-:W-:Y:S02]  /*8c80*/  SEL R6, R3.reuse, R5, !P3 ;  /* 0x0000000503067207 */ /* 0x050fe40005800000 */
[C---:B---3--:R-:W-:Y:S02]  /*8c90*/  SEL R5, R3.reuse, R25, !P3 ;  /* 0x0000001903057207 */ /* 0x048fe40005800000 */
[----:B-1----:R-:W-:Y:S01]  /*8ca0*/  SEL R2, R3, R8, !P3 ;  /* 0x0000000803027207 */ /* 0x002fe20005800000 */
[----:B------:R-:W-:Y:S04]  /*8cb0*/  STL [R1+0x8], R6 ;  /* 0x0000080601007387 */ /* 0x000fe80000100800 */
[----:B------:R-:W-:Y:S04]  /*8cc0*/  STL [R1+0x4], R5 ;  /* 0x0000040501007387 */ /* 0x000fe80000100800 */
[----:B------:R1:W-:Y:S02]  /*8cd0*/  STL [R1], R2 ;  /* 0x0000000201007387 */ /* 0x0003e40000100800 */
[----:B-1----:R-:W1:Y:S01]  /*8ce0*/  LDC R2, c[0x0][0x3ac] ;  /* 0x0000eb00ff027b82 */ /* 0x002e620000000800 */
[----:B------:R-:W-:Y:S01]  /*8cf0*/  IMAD R5, R11, 0x8, R28 ;  /* 0x000000080b057824 */ /* 0x000fe200078e021c */
[----:B0-----:R-:W-:-:S02]  /*8d00*/  LOP3.LUT R8, R29, 0x7f, RZ, 0xc0, !PT ;  /* 0x0000007f1d087812 */ /* 0x001fc400078ec0ff */
[----:B------:R-:W-:Y:S01]  /*8d10*/  LEA.HI R14, R29, 0x78, RZ, 0x1c ;  /* 0x000000781d0e7811 */ /* 0x000fe200078fe0ff */
[----:B------:R-:W-:Y:S01]  /*8d20*/  IMAD R6, R11, 0x8, R5 ;  /* 0x000000080b067824 */ /* 0x000fe200078e0205 */
[C---:B------:R-:W-:Y:S02]  /*8d30*/  LEA.HI R24, R29.reuse, 0xf8, RZ, 0x1c ;  /* 0x000000f81d187811 */ /* 0x040fe400078fe0ff */
[C---:B------:R-:W-:Y:S02]  /*8d40*/  LEA.HI R25, R29.reuse, 0xb8, RZ, 0x1c ;  /* 0x000000b81d197811 */ /* 0x040fe400078fe0ff */
[----:B------:R-:W-:Y:S01]  /*8d50*/  LEA.HI R29, R29, 0x38, RZ, 0x1c ;  /* 0x000000381d1d7811 */ /* 0x000fe200078fe0ff */
[----:B------:R-:W-:Y:S02]  /*8d60*/  IMAD R7, R14, UR7, RZ ;  /* 0x000000070e077c24 */ /* 0x000fe4000f8e02ff */
[----:B------:R-:W-:Y:S02]  /*8d70*/  IMAD R14, R11, 0x8, R6 ;  /* 0x000000080b0e7824 */ /* 0x000fe400078e0206 */
[----:B------:R-:W-:-:S02]  /*8d80*/  IMAD R10, R29, UR7, RZ ;  /* 0x000000071d0a7c24 */ /* 0x000fc4000f8e02ff */
[----:B------:R-:W-:Y:S02]  /*8d90*/  IMAD R24, R24, UR7, RZ ;  /* 0x0000000718187c24 */ /* 0x000fe4000f8e02ff */
[----:B------:R-:W-:Y:S02]  /*8da0*/  IMAD R26, R11, 0x8, R14 ;  /* 0x000000080b1a7824 */ /* 0x000fe400078e020e */
[----:B-1----:R-:W-:-:S04]  /*8db0*/  IMAD R8, R8, R2, RZ ;  /* 0x0000000208087224 */ /* 0x002fc800078e02ff */
[----:B------:R-:W-:Y:S02]  /*8dc0*/  IMAD R29, R2, 0x80, R8 ;  /* 0x00000080021d7824 */ /* 0x000fe400078e0208 */
[----:B------:R-:W-:Y:S02]  /*8dd0*/  IMAD R27, R11, 0x8, R26 ;  /* 0x000000080b1b7824 */ /* 0x000fe400078e021a */
[----:B------:R-:W-:Y:S01]  /*8de0*/  IMAD R25, R25, UR7, RZ ;  /* 0x0000000719197c24 */ /* 0x000fe2000f8e02ff */
[----:B------:R-:W0:Y:S01]  /*8df0*/  LDCU UR7, c[0x0][0x3a8] ;  /* 0x00007500ff0777ac */ /* 0x000e220008000800 */
[----:B--2---:R-:W-:Y:S01]  /*8e00*/  IMAD R0, R0, UR10, RZ ;  /* 0x0000000a00007c24 */ /* 0x004fe2000f8e02ff */
[----:B------:R-:W1:Y:S04]  /*8e10*/  LDCU UR10, c[0x0][0x3a0] ;  /* 0x00007400ff0a77ac */ /* 0x000e680008000800 */
[----:B------:R-:W-:-:S04]  /*8e20*/  IADD3 R4, P0, PT, R0, UR12, RZ ;  /* 0x0000000c00047c10 */ /* 0x000fc8000ff1e0ff */
[----:B------:R-:W-:Y:S02]  /*8e30*/  LEA.HI.X.SX32 R3, R0, UR13, 0x1, P0 ;  /* 0x0000000d00037c11 */ /* 0x000fe400080f0eff */
[----:B------:R-:W-:Y:S02]  /*8e40*/  IADD3 R0, P1, PT, R8, UR4, RZ ;  /* 0x0000000408007c10 */ /* 0x000fe4000ff3e0ff */
[----:B------:R-:W-:Y:S01]  /*8e50*/  IADD3 R2, P0, PT, R29, UR4, RZ ;  /* 0x000000041d027c10 */ /* 0x000fe2000ff1e0ff */
[----:B------:R-:W2:Y:S01]  /*8e60*/  LDCU UR4, c[0x0][0x3a8] ;  /* 0x00007500ff0477ac */ /* 0x000ea20008000800 */
[-C--:B------:R-:W-:Y:S01]  /*8e70*/  IADD3 R11, P6, PT, R24, R4.reuse, RZ ;  /* 0x00000004180b7210 */ /* 0x080fe20007fde0ff */
[----:B------:R3:W-:Y:S04]  /*8e80*/  STL [R1+0xee8], R0 ;  /* 0x000ee80001007387 */ /* 0x0007e80000100800 */
[----:B---3--:R-:W3:Y:S04]  /*8e90*/  LDL.LU R0, [R1+0xa8] ;  /* 0x0000a80001007983 */ /* 0x008ee80000300800 */
[----:B------:R4:W-:Y:S04]  /*8ea0*/  STL [R1+0xeec], R2 ;  /* 0x000eec0201007387 */ /* 0x0009e80000100800 */
[----:B------:R5:W-:Y:S01]  /*8eb0*/  STL [R1+0xe84], R11 ;  /* 0x000e840b01007387 */ /* 0x000be20000100800 */
[----:B----4-:R-:W-:-:S02]  /*8ec0*/  IADD3 R2, P2, PT, R25, R4, RZ ;  /* 0x0000000419027210 */ /* 0x010fc40007f5e0ff */
[----:B-----5:R-:W-:-:S03]  /*8ed0*/  IADD3 R11, P3, PT, R7, R4, RZ ;  /* 0x00000004070b7210 */ /* 0x020fc60007f7e0ff */
[----:B------:R-:W-:Y:S04]  /*8ee0*/  STL [R1+0xe8c], R2 ;  /* 0x000e8c0201007387 */ /* 0x000fe80000100800 */
[----:B------:R4:W-:Y:S02]  /*8ef0*/  STL [R1+0xe90], R11 ;  /* 0x000e900b01007387 */ /* 0x0009e40000100800 */
[----:B----4-:R-:W-:-:S05]  /*8f00*/  IADD3 R11, P4, PT, R10, R4, RZ ;  /* 0x000000040a0b7210 */ /* 0x010fca0007f9e0ff */
[----:B------:R4:W-:Y:S02]  /*8f10*/  STL [R1+0xe94], R11 ;  /* 0x000e940b01007387 */ /* 0x0009e40000100800 */
[----:B----4-:R-:W-:-:S05]  /*8f20*/  IADD3 R11, P5, PT, R9, R4, RZ ;  /* 0x00000004090b7210 */ /* 0x010fca0007fbe0ff */
[----:B------:R4:W-:Y:S04]  /*8f30*/  STL [R1+0xe88], R11 ;  /* 0x000e880b01007387 */ /* 0x0009e80000100800 */
[----:B----4-:R-:W4:Y:S01]  /*8f40*/  LDL.LU R11, [R1+0xfb0] ;  /* 0x000fb000010b7983 */ /* 0x010f220000300800 */
[----:B--2---:R-:W-:Y:S01]  /*8f50*/  IMAD R2, RZ, RZ, -UR4 ;  /* 0x80000004ff027e24 */ /* 0x004fe2000f8e02ff */
[-C--:B------:R-:W-:Y:S01]  /*8f60*/  LEA.HI.X.SX32 R24, R24, R3.reuse, 0x1, P6 ;  /* 0x0000000318187211 */ /* 0x080fe200030f0eff */
[----:B------:R-:W2:Y:S02]  /*8f70*/  LDCU UR4, c[0x0][0x3a8] ;  /* 0x00007500ff0477ac */ /* 0x000ea40008000800 */
[----:B------:R-:W-:Y:S02]  /*8f80*/  IMAD R2, R2, 0x8, R9 ;  /* 0x0000000802027824 */ /* 0x000fe400078e0209 */
[----:B------:R5:W-:Y:S01]  /*8f90*/  STL [R1+0xe7c], R24 ;  /* 0x000e7c1801007387 */ /* 0x000be20000100800 */
[----:B------:R-:W-:-:S02]  /*8fa0*/  LEA.HI.X.SX32 R25, R25, R3, 0x1, P2 ;  /* 0x0000000319197211 */ /* 0x000fc400010f0eff */
[----:B-----5:R-:W-:-:S05]  /*8fb0*/  IADD3 R24, P6, PT, R2, R4, RZ ;  /* 0x0000000402187210 */ /* 0x020fca0007fde0ff */
[----:B------:R-:W-:Y:S04]  /*8fc0*/  STL [R1+0xe80], R24 ;  /* 0x000e801801007387 */ /* 0x000fe80000100800 */
[----:B------:R5:W-:Y:S01]  /*8fd0*/  STL [R1+0xe78], R25 ;  /* 0x000e781901007387 */ /* 0x000be20000100800 */
[-C--:B------:R-:W-:Y:S02]  /*8fe0*/  LEA.HI.X.SX32 R9, R9, R3.reuse, 0x1, P5 ;  /* 0x0000000309097211 */ /* 0x080fe400028f0eff */
[-C--:B-----5:R-:W-:Y:S02]  /*8ff0*/  LEA.HI.X.SX32 R25, R7, R3.reuse, 0x1, P3 ;  /* 0x0000000307197211 */ /* 0x0a0fe400018f0eff */
[----:B------:R-:W-:Y:S02]  /*9000*/  LEA.HI.X.SX32 R7, R10, R3, 0x1, P4 ;  /* 0x000000030a077211 */ /* 0x000fe400020f0eff */
[----:B------:R-:W-:-:S02]  /*9010*/  IADD3 R10, P4, PT, R12, R4, RZ ;  /* 0x000000040c0a7210 */ /* 0x000fc40007f9e0ff */
[----:B------:R-:W-:Y:S02]  /*9020*/  LEA.HI.X.SX32 R2, R2, R3, 0x1, P6 ;  /* 0x0000000302027211 */ /* 0x000fe400030f0eff */
[----:B---3--:R-:W-:-:S05]  /*9030*/  IADD3 R24, P2, PT, R0, R4, RZ ;  /* 0x0000000400187210 */ /* 0x008fca0007f5e0ff */
[----:B------:R4:W-:Y:S04]  /*9040*/  STL [R1+0xe74], R24 ;  /* 0x000e741801007387 */ /* 0x0009e80000100800 */
[----:B------:R-:W-:Y:S01]  /*9050*/  STL [R1+0xe70], R25 ;  /* 0x000e701901007387 */ /* 0x000fe20000100800 */
[----:B----4-:R-:W-:-:S05]  /*9060*/  IADD3 R24, P3, PT, R11, R4, RZ ;  /* 0x000000040b187210 */ /* 0x010fca0007f7e0ff */
[----:B------:R-:W-:Y:S04]  /*9070*/  STL [R1+0xe6c], R24 ;  /* 0x000e6c1801007387 */ /* 0x000fe80000100800 */
[----:B------:R3:W-:Y:S04]  /*9080*/  STL [R1+0xe68], R7 ;  /* 0x000e680701007387 */ /* 0x0007e80000100800 */
[----:B------:R-:W-:Y:S01]  /*9090*/  STL [R1+0xe64], R10 ;  /* 0x000e640a01007387 */ /* 0x000fe20000100800 */
[----:B---3--:R-:W-:-:S03]  /*90a0*/  IADD3 R7, P5, PT, R13, R4, RZ ;  /* 0x000000040d077210 */ /* 0x008fc60007fbe0ff */
[----:B------:R3:W-:Y:S04]  /*90b0*/  STL [R1+0xe5c], R9 ;  /* 0x000e5c0901007387 */ /* 0x0007e80000100800 */
[----:B------:R4:W-:Y:S04]  /*90c0*/  STL [R1+0xe60], R7 ;  /* 0x000e600701007387 */ /* 0x0009e80000100800 */
[----:B------:R5:W-:Y:S01]  /*90d0*/  STL [R1+0xe4c], R2 ;  /* 0x000e4c0201007387 */ /* 0x000be20000100800 */
[----:B---3--:R-:W-:Y:S02]  /*90e0*/  IADD3 R9, P6, PT, R15, R4, RZ ;  /* 0x000000040f097210 */ /* 0x008fe40007fde0ff */
[----:B----4-:R-:W-:-:S02]  /*90f0*/  LEA.HI.X.SX32 R7, R0, R3, 0x1, P2 ;  /* 0x0000000300077211 */ /* 0x010fc400010f0eff */
[----:B------:R-:W-:Y:S02]  /*9100*/  LEA.HI.X.SX32 R0, R11, R3, 0x1, P3 ;  /* 0x000000030b007211 */ /* 0x000fe400018f0eff */
[-C--:B-----5:R-:W-:Y:S01]  /*9110*/  IADD3 R2, P2, PT, R16, R4.reuse, RZ ;  /* 0x0000000410027210 */ /* 0x0a0fe20007f5e0ff */
[----:B------:R-:W-:Y:S04]  /*9120*/  STL [R1+0xe54], R9 ;  /* 0x000e540901007387 */ /* 0x000fe80000100800 */
[----:B------:R3:W-:Y:S04]  /*9130*/  STL [R1+0xe50], R7 ;  /* 0x000e500701007387 */ /* 0x0007e80000100800 */
[----:B------:R4:W-:Y:S04]  /*9140*/  STL [R1+0xe58], R2 ;  /* 0x000e580201007387 */ /* 0x0009e80000100800 */
[----:B------:R5:W-:Y:S01]  /*9150*/  STL [R1+0xe44], R0 ;  /* 0x000e440001007387 */ /* 0x000be20000100800 */
[----:B---3--:R-:W-:-:S02]  /*9160*/  IADD3 R7, P3, PT, R17, R4, RZ ;  /* 0x0000000411077210 */ /* 0x008fc40007f7e0ff */
[----:B----4-:R-:W-:-:S03]  /*9170*/  LEA.HI.X.SX32 R2, R12, R3, 0x1, P4 ;  /* 0x000000030c027211 */ /* 0x010fc600020f0eff */
[----:B------:R3:W-:Y:S01]  /*9180*/  STL [R1+0xe48], R7 ;  /* 0x000e480701007387 */ /* 0x0007e20000100800 */
[----:B-----5:R-:W-:-:S03]  /*9190*/  IADD3 R0, P4, PT, R18, R4, RZ ;  /* 0x0000000412007210 */ /* 0x020fc60007f9e0ff */
[----:B------:R4:W-:Y:S04]  /*91a0*/  STL [R1+0xe3c], R2 ;  /* 0x000e3c0201007387 */ /* 0x0009e80000100800 */
[----:B------:R5:W-:Y:S01]  /*91b0*/  STL [R1+0xe40], R0 ;  /* 0x000e400001007387 */ /* 0x000be20000100800 */
[----:B---3--:R-:W-:Y:S02]  /*91c0*/  LEA.HI.X.SX32 R7, R13, R3, 0x1, P5 ;  /* 0x000000030d077211 */ /* 0x008fe400028f0eff */
[----:B----4-:R-:W-:-:S03]  /*91d0*/  IADD3 R2, P5, PT, R19, R4, RZ ;  /* 0x0000000413027210 */ /* 0x010fc60007fbe0ff */
[----:B------:R3:W-:Y:S01]  /*91e0*/  STL [R1+0xe34], R7 ;  /* 0x000e340701007387 */ /* 0x0007e20000100800 */
[----:B-----5:R-:W-:-:S03]  /*91f0*/  LEA.HI.X.SX32 R0, R15, R3, 0x1, P6 ;  /* 0x000000030f007211 */ /* 0x020fc600030f0eff */
[----:B------:R4:W-:Y:S04]  /*9200*/  STL [R1+0xe38], R2 ;  /* 0x000e380201007387 */ /* 0x0009e80000100800 */
[----:B------:R5:W-:Y:S01]  /*9210*/  STL [R1+0xe2c], R0 ;  /* 0x000e2c0001007387 */ /* 0x000be20000100800 */
[----:B---3--:R-:W-:Y:S02]  /*9220*/  IADD3 R7, P6, PT, R20, R4, RZ ;  /* 0x0000000414077210 */ /* 0x008fe40007fde0ff */
        /* <DEDUP_REMOVED lines=19> */
[----:B------:R-:W-:Y:S01]  /*9360*/  STL [R1+0xe04], R7 ;  /* 0x000e040701007387 */ /* 0x000fe20000100800 */
[----:B-----5:R-:W-:-:S03]  /*9370*/  LEA.HI.X.SX32 R0, R21, R3, 0x1, P2 ;  /* 0x0000000315007211 */ /* 0x020fc600010f0eff */
[----:B------:R-:W-:Y:S04]  /*9380*/  STL [R1+0xe08], R2 ;  /* 0x000e080201007387 */ /* 0x000fe80000100800 */
[----:B------:R3:W-:Y:S02]  /*9390*/  STL [R1+0xdfc], R0 ;  /* 0x000dfc0001007387 */ /* 0x0007e40000100800 */
[----:B---3--:R-:W3:Y:S01]  /*93a0*/  S2R R0, SR_TID.X ;  /* 0x0000000000007919 */ /* 0x008ee20000002100 */
[----:B------:R-:W-:Y:S02]  /*93b0*/  IADD3 R7, P2, PT, R6, R4, RZ ;  /* 0x0000000406077210 */ /* 0x000fe40007f5e0ff */
[----:B------:R-:W-:-:S03]  /*93c0*/  LEA.HI.X.SX32 R2, R22, R3, 0x1, P3 ;  /* 0x0000000316027211 */ /* 0x000fc600018f0eff */
[----:B------:R4:W-:Y:S04]  /*93d0*/  STL [R1+0xe00], R7 ;  /* 0x000e000701007387 */ /* 0x0009e80000100800 */
[----:B------:R5:W-:Y:S01]  /*93e0*/  STL [R1+0xdf4], R2 ;  /* 0x000df40201007387 */ /* 0x000be20000100800 */
[----:B----4-:R-:W-:Y:S02]  /*93f0*/  IADD3 R7, P3, PT, R14, R4, RZ ;  /* 0x000000040e077210 */ /* 0x010fe40007f7e0ff */
[----:B-----5:R-:W-:-:S03]  /*9400*/  LEA.HI.X.SX32 R2, R23, R3, 0x1, P4 ;  /* 0x0000000317027211 */ /* 0x020fc600020f0eff */
[----:B------:R4:W-:Y:S04]  /*9410*/  STL [R1+0xdf8], R7 ;  /* 0x000df80701007387 */ /* 0x0009e80000100800 */
[----:B------:R5:W-:Y:S01]  /*9420*/  STL [R1+0xdec], R2 ;  /* 0x000dec0201007387 */ /* 0x000be20000100800 */
[----:B---3--:R-:W-:Y:S02]  /*9430*/  SHF.R.U32.HI R0, RZ, 0x4, R0 ;  /* 0x00000004ff007819 */ /* 0x008fe40000011600 */
[-C--:B----4-:R-:W-:Y:S02]  /*9440*/  IADD3 R7, P4, PT, R26, R4.reuse, RZ ;  /* 0x000000041a077210 */ /* 0x090fe40007f9e0ff */
[----:B------:R-:W-:Y:S02]  /*9450*/  SGXT.U32 R0, R0, 0x3 ;  /* 0x000000030000781a */ /* 0x000fe40000000000 */
[-C--:B-----5:R-:W-:Y:S01]  /*9460*/  LEA.HI.X.SX32 R2, R28, R3.reuse, 0x1, P5 ;  /* 0x000000031c027211 */ /* 0x0a0fe200028f0eff */
[----:B------:R3:W-:Y:S02]  /*9470*/  STL [R1+0xdf0], R7 ;  /* 0x000df00701007387 */ /* 0x0007e40000100800 */
[----:B0-----:R-:W-:Y:S01]  /*9480*/  IMAD R25, R0, UR7, RZ ;  /* 0x0000000700197c24 */ /* 0x001fe2000f8e02ff */
[----:B------:R-:W-:Y:S01]  /*9490*/  LEA.HI.X.SX32 R0, R5, R3, 0x1, P6 ;  /* 0x0000000305007211 */ /* 0x000fe200030f0eff */
[----:B------:R0:W-:Y:S01]  /*94a0*/  STL [R1+0xde0], R2 ;  /* 0x000de00201007387 */ /* 0x0001e20000100800 */
[----:B---3--:R-:W-:-:S02]  /*94b0*/  IADD3 R7, P5, PT, R27, R4, RZ ;  /* 0x000000041b077210 */ /* 0x008fc40007fbe0ff */
[----:B0-----:R-:W-:-:S03]  /*94c0*/  IADD3 R2, P6, PT, R25, R4, RZ ;  /* 0x0000000419027210 */ /* 0x001fc60007fde0ff */
[----:B------:R-:W-:Y:S04]  /*94d0*/  STL [R1+0xde4], R7 ;  /* 0x000de40701007387 */ /* 0x000fe80000100800 */
[----:B------:R0:W-:Y:S04]  /*94e0*/  STL [R1+0xdd4], R0 ;  /* 0x000dd40001007387 */ /* 0x0001e80000100800 */
[----:B------:R3:W-:Y:S04]  /*94f0*/  STL [R1+0xdd8], R2 ;  /* 0x000dd80201007387 */ /* 0x0007e80000100800 */
[----:B------:R-:W4:Y:S01]  /*9500*/  LDL.LU R15, [R1+0x10c] ;  /* 0x00010c00010f7983 */ /* 0x000f220000300800 */
[----:B0-----:R-:W-:-:S02]  /*9510*/  LEA.HI.X.SX32 R0, R6, R3, 0x1, P2 ;  /* 0x0000000306007211 */ /* 0x001fc400010f0eff */
[----:B---3--:R-:W-:-:S03]  /*9520*/  LEA.HI.X.SX32 R2, R14, R3, 0x1, P3 ;  /* 0x000000030e027211 */ /* 0x008fc600018f0eff */
[----:B------:R0:W-:Y:S04]  /*9530*/  STL [R1+0xdd0], R0 ;  /* 0x000dd00001007387 */ /* 0x0001e80000100800 */
[----:B------:R3:W-:Y:S04]  /*9540*/  STL [R1+0xdc8], R2 ;  /* 0x000dc80201007387 */ /* 0x0007e80000100800 */
[----:B------:R-:W5:Y:S01]  /*9550*/  LDL.LU R13, [R1+0x124] ;  /* 0x00012400010d7983 */ /* 0x000f620000300800 */
[----:B0-----:R-:W-:-:S03]  /*9560*/  LEA.HI.X.SX32 R0, R26, R3, 0x1, P4 ;  /* 0x000000031a007211 */ /* 0x001fc600020f0eff */
[----:B---3--:R-:W3:Y:S04]  /*9570*/  LDL.LU R2, [R1+0x104] ;  /* 0x0001040001027983 */ /* 0x008ee80000300800 */
[----:B------:R0:W-:Y:S04]  /*9580*/  STL [R1+0xdc4], R0 ;  /* 0x000dc40001007387 */ /* 0x0001e80000100800 */
[----:B0-----:R-:W3:Y:S01]  /*9590*/  LDL.LU R0, [R1+0x100] ;  /* 0x0001000001007983 */ /* 0x001ee20000300800 */
[----:B--2---:R-:W-:-:S04]  /*95a0*/  IMAD R24, RZ, RZ, -UR4 ;  /* 0x80000004ff187e24 */ /* 0x004fc8000f8e02ff */
[----:B------:R-:W-:Y:S01]  /*95b0*/  IMAD R10, R24, 0x10, R27 ;  /* 0x00000010180a7824 */ /* 0x000fe200078e021b */
[----:B------:R-:W-:-:S04]  /*95c0*/  LEA.HI.X.SX32 R6, R27, R3, 0x1, P5 ;  /* 0x000000031b067211 */ /* 0x000fc800028f0eff */
[-C--:B------:R-:W-:Y:S01]  /*95d0*/  IADD3 R9, P2, PT, R10, R4.reuse, RZ ;  /* 0x000000040a097210 */ /* 0x080fe20007f5e0ff */
[----:B------:R-:W-:Y:S01]  /*95e0*/  IMAD R11, R24, 0x8, R10 ;  /* 0x00000008180b7824 */ /* 0x000fe200078e020a */
[----:B------:R0:W-:Y:S04]  /*95f0*/  STL [R1+0xd94], R6 ;  /* 0x000d940601007387 */ /* 0x0001e80000100800 */
[----:B------:R-:W-:Y:S04]  /*9600*/  STL [R1+0xda4], R9 ;  /* 0x000da40901007387 */ /* 0x000fe80000100800 */
[----:B------:R-:W2:Y:S01]  /*9610*/  LDL.LU R12, [R1+0xfc] ;  /* 0x0000fc00010c7983 */ /* 0x000ea20000300800 */
[----:B0-----:R-:W-:-:S02]  /*9620*/  IADD3 R6, P3, PT, R11, R4, RZ ;  /* 0x000000040b067210 */ /* 0x001fc40007f7e0ff */
[----:B------:R-:W-:-:S03]  /*9630*/  LEA.HI.X.SX32 R14, R25, R3, 0x1, P6 ;  /* 0x00000003190e7211 */ /* 0x000fc600030f0eff */
[----:B------:R0:W-:Y:S04]  /*9640*/  STL [R1+0xdac], R6 ;  /* 0x000dac0601007387 */ /* 0x0001e80000100800 */
[----:B------:R-:W2:Y:S01]  /*9650*/  LDL.LU R25, [R1+0x128] ;  /* 0x0001280001197983 */ /* 0x000ea20000300800 */
[----:B0-----:R-:W-:-:S03]  /*9660*/  LEA.HI.X.SX32 R6, R10, R3, 0x1, P2 ;  /* 0x000000030a067211 */ /* 0x001fc600010f0eff */
[----:B------:R0:W-:Y:S04]  /*9670*/  STL [R1+0xdc0], R14 ;  /* 0x000dc00e01007387 */ /* 0x0001e80000100800 */
[----:B------:R0:W-:Y:S04]  /*9680*/  STL [R1+0xda0], R6 ;  /* 0x000da00601007387 */ /* 0x0001e80000100800 */
[----:B------:R-:W2:Y:S01]  /*9690*/  LDL.LU R16, [R1+0x12c] ;  /* 0x00012c0001107983 */ /* 0x000ea20000300800 */
[----:B------:R-:W-:Y:S01]  /*96a0*/  IMAD R5, R24, 0x8, R11 ;  /* 0x0000000818057824 */ /* 0x000fe200078e020b */
[----:B------:R-:W-:-:S03]  /*96b0*/  LEA.HI.X.SX32 R10, R11, R3, 0x1, P3 ;  /* 0x000000030b0a7211 */ /* 0x000fc600018f0eff */
[C---:B------:R-:W-:Y:S02]  /*96c0*/  IMAD R7, R24.reuse, 0x8, R5 ;  /* 0x0000000818077824 */ /* 0x040fe400078e0205 */
[----:B------:R1:W-:Y:S02]  /*96d0*/  STL [R1+0xda8], R10 ;  /* 0x000da80a01007387 */ /* 0x0003e40000100800 */
[----:B------:R-:W-:Y:S01]  /*96e0*/  IMAD R9, R24, 0x8, R7 ;  /* 0x0000000818097824 */ /* 0x000fe200078e0207 */
[----:B0-----:R-:W-:-:S03]  /*96f0*/  IADD3 R14, P3, PT, R7, R4, RZ ;  /* 0x00000004070e7210 */ /* 0x001fc60007f7e0ff */
[----:B------:R-:W-:Y:S01]  /*9700*/  IMAD R6, R24, 0x8, R9 ;  /* 0x0000000818067824 */ /* 0x000fe200078e0209 */
[-C--:B-1----:R-:W-:Y:S01]  /*9710*/  IADD3 R10, P2, PT, R5, R4.reuse, RZ ;  /* 0x00000004050a7210 */ /* 0x082fe20007f5e0ff */
[----:B------:R-:W2:Y:S01]  /*9720*/  LDL.LU R24, [R1+0x134] ;  /* 0x0001340001187983 */ /* 0x000ea20000300800 */
[----:B------:R-:W-:-:S03]  /*9730*/  IADD3 R11, P4, PT, R9, R4, RZ ;  /* 0x00000004090b7210 */ /* 0x000fc60007f9e0ff */
[----:B------:R0:W-:Y:S01]  /*9740*/  STL [R1+0xdb0], R10 ;  /* 0x000db00a01007387 */ /* 0x0001e20000100800 */
[----:B------:R-:W-:-:S03]  /*9750*/  LEA.HI.X.SX32 R7, R7, R3, 0x1, P3 ;  /* 0x0000000307077211 */ /* 0x000fc600018f0eff */
[----:B------:R-:W-:Y:S01]  /*9760*/  STL [R1+0xdb8], R14 ;  /* 0x000db80e01007387 */ /* 0x000fe20000100800 */
[----:B0-----:R-:W-:Y:S02]  /*9770*/  IADD3 R10, P5, PT, R6, R4, RZ ;  /* 0x00000004060a7210 */ /* 0x001fe40007fbe0ff */
[-C--:B------:R-:W-:Y:S01]  /*9780*/  LEA.HI.X.SX32 R4, R5, R3.reuse, 0x1, P2 ;  /* 0x0000000305047211 */ /* 0x080fe200010f0eff */
[----:B------:R-:W-:Y:S01]  /*9790*/  STL [R1+0xdbc], R11 ;  /* 0x000dbc0b01007387 */ /* 0x000fe20000100800 */
[----:B------:R-:W-:-:S03]  /*97a0*/  LEA.HI.X.SX32 R5, R9, R3, 0x1, P4 ;  /* 0x0000000309057211 */ /* 0x000fc600020f0eff */
[----:B------:R-:W-:Y:S04]  /*97b0*/  STL [R1+0xd90], R10 ;  /* 0x000d900a01007387 */ /* 0x000fe80000100800 */
[----:B------:R0:W-:Y:S04]  /*97c0*/  STL [R1+0xd84], R4 ;  /* 0x000d840401007387 */ /* 0x0001e80000100800 */
[----:B------:R-:W-:Y:S01]  /*97d0*/  STL [R1+0xd88], R7 ;  /* 0x000d880701007387 */ /* 0x000fe20000100800 */
[----:B0-----:R-:W-:Y:S02]  /*97e0*/  LEA.HI.X.SX32 R4, R6, R3, 0x1, P5 ;  /* 0x0000000306047211 */ /* 0x001fe400028f0eff */
[----:B------:R-:W-:Y:S01]  /*97f0*/  LEA.HI.X.SX32 R3, R8, UR5, 0x1, P1 ;  /* 0x0000000508037c11 */ /* 0x000fe200088f0eff */
[----:B------:R-:W-:Y:S04]  /*9800*/  STL [R1+0xd8c], R5 ;  /* 0x000d8c0501007387 */ /* 0x000fe80000100800 */
[----:B------:R-:W-:Y:S04]  /*9810*/  STL [R1+0xef0], R3 ;  /* 0x000ef00301007387 */ /* 0x000fe80000100800 */
[----:B------:R0:W-:Y:S02]  /*9820*/  STL [R1+0xd80], R4 ;  /* 0x000d800401007387 */ /* 0x0001e40000100800 */
[----:B0-----:R-:W-:-:S05]  /*9830*/  LEA.HI.X.SX32 R4, R29, UR5, 0x1, P0 ;  /* 0x000000051d047c11 */ /* 0x001fca00080f0eff */
[----:B------:R-:W-:Y:S01]  /*9840*/  STL [R1+0xef4], R4 ;  /* 0x000ef40401007387 */ /* 0x000fe20000100800 */
[----:B----4-:R-:W-:-:S05]  /*9850*/  IMAD R15, R15, UR6, RZ ;  /* 0x000000060f0f7c24 */ /* 0x010fca000f8e02ff */
[----:B------:R-:W-:Y:S01]  /*9860*/  STL [R1+0xf84], R15 ;  /* 0x000f840f01007387 */ /* 0x000fe20000100800 */
[----:B-----5:R-:W-:-:S05]  /*9870*/  IMAD R14, R13, UR6, RZ ;  /* 0x000000060d0e7c24 */ /* 0x020fca000f8e02ff */
[----:B------:R-:W-:Y:S01]  /*9880*/  STL [R1+0xf88], R14 ;  /* 0x000f880e01007387 */ /* 0x000fe20000100800 */
[----:B---3--:R-:W-:-:S03]  /*9890*/  IMAD R13, R2, UR6, RZ ;  /* 0x00000006020d7c24 */ /* 0x008fc6000f8e02ff */
[----:B------:R-:W3:Y:S04]  /*98a0*/  LDL.LU R2, [R1+0x140] ;  /* 0x0001400001027983 */ /* 0x000ee80000300800 */
[----:B------:R-:W-:Y:S01]  /*98b0*/  STL [R1+0xf8c], R13 ;  /* 0x000f8c0d01007387 */ /* 0x000fe20000100800 */
[----:B------:R-:W-:-:S03]  /*98c0*/  IMAD R11, R0, UR6, RZ ;  /* 0x00000006000b7c24 */ /* 0x000fc6000f8e02ff */
[----:B------:R-:W4:Y:S04]  /*98d0*/  LDL.LU R0, [R1+0x144] ;  /* 0x0001440001007983 */ /* 0x000f280000300800 */
[----:B------:R-:W-:Y:S01]  /*98e0*/  STL [R1+0xf90], R11 ;  /* 0x000f900b01007387 */ /* 0x000fe20000100800 */
[----:B--2---:R-:W-:-:S03]  /*98f0*/  IMAD R10, R12, UR6, RZ ;  /* 0x000000060c0a7c24 */ /* 0x004fc6000f8e02ff */
[----:B------:R-:W2:Y:S04]  /*9900*/  LDL.LU R12, [R1+0x148] ;  /* 0x00014800010c7983 */ /* 0x000ea80000300800 */
[----:B------:R-:W-:Y:S01]  /*9910*/  STL [R1+0xf94], R10 ;  /* 0x000f940a01007387 */ /* 0x000fe20000100800 */
[----:B------:R-:W-:-:S03]  /*9920*/  IMAD R8, R25, UR6, RZ ;  /* 0x0000000619087c24 */ /* 0x000fc6000f8e02ff */
[----:B------:R-:W5:Y:S04]  /*9930*/  LDL.LU R25, [R1+0x168] ;  /* 0x0001680001197983 */ /* 0x000f680000300800 */
[----:B------:R0:W-:Y:S01]  /*9940*/  STL [R1+0xf98], R8 ;  /* 0x000f980801007387 */ /* 0x0001e20000100800 */
[----:B------:R-:W-:-:S05]  /*9950*/  IMAD R7, R16, UR6, RZ ;  /* 0x0000000610077c24 */ /* 0x000fca000f8e02ff */
[----:B------:R-:W-:Y:S04]  /*9960*/  STL [R1+0xf9c], R7 ;  /* 0x000f9c0701007387 */ /* 0x000fe80000100800 */
[----:B------:R-:W5:Y:S04]  /*9970*/  LDL.LU R22, [R1+0x16c] ;  /* 0x00016c0001167983 */ /* 0x000f680000300800 */
[----:B------:R-:W5:Y:S04]  /*9980*/  LDL.LU R23, [R1+0x170] ;  /* 0x0001700001177983 */ /* 0x000f680000300800 */
[----:B------:R-:W5:Y:S04]  /*9990*/  LDL.LU R26, [R1+0x184] ;  /* 0x00018400011a7983 */ /* 0x000f680000300800 */
[----:B------:R-:W5:Y:S04]  /*99a0*/  LDL.LU R28, [R1+0x188] ;  /* 0x00018800011c7983 */ /* 0x000f680000300800 */
[----:B0-----:R-:W5:Y:S04]  /*99b0*/  LDL.LU R8, [R1+0x18c] ;  /* 0x00018c0001087983 */ /* 0x001f680000300800 */
[----:B------:R-:W5:Y:S04]  /*99c0*/  LDL.LU R10, [R1+0x190] ;  /* 0x00019000010a7983 */ /* 0x000f680000300800 */
        /* <DEDUP_REMOVED lines=8> */
[----:B------:R-:W5:Y:S01]  /*9a50*/  LDL.LU R19, [R1+0x1d8] ;  /* 0x0001d80001137983 */ /* 0x000f620000300800 */
[----:B------:R-:W-:-:S03]  /*9a60*/  IMAD R6, R24, UR6, RZ ;  /* 0x0000000618067c24 */ /* 0x000fc6000f8e02ff */
[----:B------:R-:W5:Y:S04]  /*9a70*/  LDL.LU R24, [R1+0x1e0] ;  /* 0x0001e00001187983 */ /* 0x000f680000300800 */
[----:B------:R0:W-:Y:S01]  /*9a80*/  STL [R1+0xfa0], R6 ;  /* 0x000fa00601007387 */ /* 0x0001e20000100800 */
[----:B---3--:R-:W-:-:S03]  /*9a90*/  IMAD R5, R2, UR6, RZ ;  /* 0x0000000602057c24 */ /* 0x008fc6000f8e02ff */
[----:B------:R-:W3:Y:S04]  /*9aa0*/  LDL.LU R2, [R1+0x234] ;  /* 0x0002340001027983 */ /* 0x000ee80000300800 */
[----:B------:R1:W-:Y:S01]  /*9ab0*/  STL [R1+0xfa4], R5 ;  /* 0x000fa40501007387 */ /* 0x0003e20000100800 */
[----:B----4-:R-:W-:-:S03]  /*9ac0*/  IMAD R16, R0, UR6, RZ ;  /* 0x0000000600107c24 */ /* 0x010fc6000f8e02ff */
[----:B------:R-:W4:Y:S04]  /*9ad0*/  LDL.LU R0, [R1+0x230] ;  /* 0x0002300001007983 */ /* 0x000f280000300800 */
[----:B------:R-:W-:Y:S04]  /*9ae0*/  STL [R1+0xfa8], R16 ;  /* 0x000fa81001007387 */ /* 0x000fe80000100800 */
[----:B------:R-:W4:Y:S01]  /*9af0*/  LDL.LU R17, [R1+0x22c] ;  /* 0x00022c0001117983 */ /* 0x000f220000300800 */
[----:B--2---:R-:W-:-:S05]  /*9b00*/  IMAD R18, R12, UR6, RZ ;  /* 0x000000060c127c24 */ /* 0x004fca000f8e02ff */
[----:B------:R-:W-:Y:S04]  /*9b10*/  STL [R1+0xfac], R18 ;  /* 0x000fac1201007387 */ /* 0x000fe80000100800 */
[----:B------:R-:W2:Y:S04]  /*9b20*/  LDL.LU R3, [R1+0x228] ;  /* 0x0002280001037983 */ /* 0x000ea80000300800 */
[----:B------:R-:W2:Y:S01]  /*9b30*/  LDL.LU R9, [R1+0x224] ;  /* 0x0002240001097983 */ /* 0x000ea20000300800 */
[----:B-----5:R-:W-:-:S03]  /*9b40*/  IMAD R20, R25, UR6, RZ ;  /* 0x0000000619147c24 */ /* 0x020fc6000f8e02ff */
[----:B------:R-:W5:Y:S04]  /*9b50*/  LDL.LU R12, [R1+0x220] ;  /* 0x00022000010c7983 */ /* 0x000f680000300800 */
[----:B------:R-:W5:Y:S01]  /*9b60*/  LDL.LU R25, [R1+0x21c] ;  /* 0x00021c0001197983 */ /* 0x000f620000300800 */
[----:B0-----:R-:W-:Y:S02]  /*9b70*/  IMAD R6, R8, UR6, RZ ;  /* 0x0000000608067c24 */ /* 0x001fe4000f8e02ff */
[----:B-1----:R-:W-:-:S03]  /*9b80*/  IMAD R5, R10, UR6, RZ ;  /* 0x000000060a057c24 */ /* 0x002fc6000f8e02ff */
[----:B------:R0:W-:Y:S01]  /*9b90*/  STL [R1+0x14], R6 ;  /* 0x0000140601007387 */ /* 0x0001e20000100800 */
[----:B------:R-:W-:-:S03]  /*9ba0*/  IMAD R7, R11, UR6, RZ ;  /* 0x000000060b077c24 */ /* 0x000fc6000f8e02ff */
[----:B------:R1:W-:Y:S01]  /*9bb0*/  STL [R1+0x28], R5 ;  /* 0x0000280501007387 */ /* 0x0003e20000100800 */
[----:B0-----:R-:W-:-:S03]  /*9bc0*/  IMAD R6, R13, UR6, RZ ;  /* 0x000000060d067c24 */ /* 0x001fc6000f8e02ff */
[----:B------:R0:W-:Y:S01]  /*9bd0*/  STL [R1+0x38], R7 ;  /* 0x0000380701007387 */ /* 0x0001e20000100800 */
[----:B-1----:R-:W-:-:S03]  /*9be0*/  IMAD R5, R14, UR6, RZ ;  /* 0x000000060e057c24 */ /* 0x002fc6000f8e02ff */
[----:B------:R1:W-:Y:S01]  /*9bf0*/  STL [R1+0x48], R6 ;  /* 0x0000480601007387 */ /* 0x0003e20000100800 */
[----:B0-----:R-:W-:-:S03]  /*9c00*/  IMAD R7, R15, UR6, RZ ;  /* 0x000000060f077c24 */ /* 0x001fc6000f8e02ff */
[----:B------:R0:W-:Y:S01]  /*9c10*/  STL [R1+0x5c], R5 ;  /* 0x00005c0501007387 */ /* 0x0001e20000100800 */
[----:B-1----:R-:W-:-:S03]  /*9c20*/  IMAD R6, R4, UR6, RZ ;  /* 0x0000000604067c24 */ /* 0x002fc6000f8e02ff */
[----:B------:R-:W-:Y:S01]  /*9c30*/  STL [R1+0x68], R7 ;  /* 0x0000680701007387 */ /* 0x000fe20000100800 */
[----:B------:R-:W-:-:S03]  /*9c40*/  IMAD R4, R27, UR6, RZ ;  /* 0x000000061b047c24 */ /* 0x000fc6000f8e02ff */
[----:B------:R1:W-:Y:S01]  /*9c50*/  STL [R1+0x80], R6 ;  /* 0x0000800601007387 */ /* 0x0003e20000100800 */
[----:B0-----:R-:W-:-:S05]  /*9c60*/  IMAD R5, R29, UR6, RZ ;  /* 0x000000061d057c24 */ /* 0x001fca000f8e02ff */
[----:B------:R0:W-:Y:S01]  /*9c70*/  STL [R1+0x98], R5 ;  /* 0x0000980501007387 */ /* 0x0001e20000100800 */
[----:B-1----:R-:W-:-:S03]  /*9c80*/  IMAD R6, R21, UR6, RZ ;  /* 0x0000000615067c24 */ /* 0x002fc6000f8e02ff */
[----:B------:R1:W-:Y:S04]  /*9c90*/  STL [R1+0xa8], R4 ;  /* 0x0000a80401007387 */ /* 0x0003e80000100800 */
[----:B------:R-:W-:Y:S01]  /*9ca0*/  STL [R1+0xbc], R6 ;  /* 0x0000bc0601007387 */ /* 0x000fe20000100800 */
[----:B0-----:R-:W-:-:S03]  /*9cb0*/  IMAD R5, R19, UR6, RZ ;  /* 0x0000000613057c24 */ /* 0x001fc6000f8e02ff */
[----:B------:R-:W5:Y:S01]  /*9cc0*/  LDL.LU R18, [R1+0x218] ;  /* 0x0002180001127983 */ /* 0x000f620000300800 */
[----:B-1----:R-:W-:-:S03]  /*9cd0*/  IMAD R4, R24, UR6, RZ ;  /* 0x0000000618047c24 */ /* 0x002fc6000f8e02ff */
[----:B------:R-:W-:Y:S04]  /*9ce0*/  STL [R1+0xd4], R5 ;  /* 0x0000d40501007387 */ /* 0x000fe80000100800 */
[----:B------:R-:W5:Y:S04]  /*9cf0*/  LDL.LU R24, [R1+0x214] ;  /* 0x0002140001187983 */ /* 0x000f680000300800 */
[----:B------:R3:W-:Y:S04]  /*9d00*/  STL [R1+0xe4], R4 ;  /* 0x0000e40401007387 */ /* 0x0007e80000100800 */
[----:B------:R-:W5:Y:S01]  /*9d10*/  LDL.LU R27, [R1+0x210] ;  /* 0x00021000011b7983 */ /* 0x000f620000300800 */
[----:B---3--:R-:W-:-:S03]  /*9d20*/  IMAD R4, R2, UR6, RZ ;  /* 0x0000000602047c24 */ /* 0x008fc6000f8e02ff */
[----:B------:R-:W3:Y:S04]  /*9d30*/  LDL.LU R2, [R1+0x20c] ;  /* 0x00020c0001027983 */ /* 0x000ee80000300800 */
[----:B------:R4:W-:Y:S04]  /*9d40*/  STL [R1+0xec], R4 ;  /* 0x0000ec0401007387 */ /* 0x0009e80000100800 */
[----:B------:R-:W3:Y:S01]  /*9d50*/  LDL.LU R21, [R1+0x208] ;  /* 0x0002080001157983 */ /* 0x000ee20000300800 */
[----:B----4-:R-:W-:-:S03]  /*9d60*/  IMAD R4, R0, UR6, RZ ;  /* 0x0000000600047c24 */ /* 0x010fc6000f8e02ff */
[----:B------:R-:W4:Y:S04]  /*9d70*/  LDL.LU R0, [R1+0x204] ;  /* 0x0002040001007983 */ /* 0x000f280000300800 */
[----:B------:R0:W-:Y:S04]  /*9d80*/  STL [R1+0xfc], R4 ;  /* 0x0000fc0401007387 */ /* 0x0001e80000100800 */
[----:B------:R-:W4:Y:S01]  /*9d90*/  LDL.LU R19, [R1+0x200] ;  /* 0x0002000001137983 */ /* 0x000f220000300800 */
[----:B0-----:R-:W-:-:S03]  /*9da0*/  IMAD R4, R17, UR6, RZ ;  /* 0x0000000611047c24 */ /* 0x001fc6000f8e02ff */
[----:B------:R-:W4:Y:S04]  /*9db0*/  LDL.LU R17, [R1+0x1fc] ;  /* 0x0001fc0001117983 */ /* 0x000f280000300800 */
[----:B------:R5:W-:Y:S01]  /*9dc0*/  STL [R1+0x100], R4 ;  /* 0x0001000401007387 */ /* 0x000be20000100800 */
[----:B--2---:R-:W-:Y:S02]  /*9dd0*/  IMAD R3, R3, UR6, RZ ;  /* 0x0000000603037c24 */ /* 0x004fe4000f8e02ff */
[----:B------:R-:W-:-:S03]  /*9de0*/  IMAD R5, R9, UR6, RZ ;  /* 0x0000000609057c24 */ /* 0x000fc6000f8e02ff */
[----:B------:R0:W-:Y:S01]  /*9df0*/  STL [R1+0x104], R3 ;  /* 0x0001040301007387 */ /* 0x0001e20000100800 */
[----:B-----5:R-:W-:-:S03]  /*9e00*/  IMAD R4, R12, UR6, RZ ;  /* 0x000000060c047c24 */ /* 0x020fc6000f8e02ff */
[----:B------:R1:W-:Y:S04]  /*9e10*/  STL [R1+0x10c], R5 ;  /* 0x00010c0501007387 */ /* 0x0003e80000100800 */
[----:B------:R-:W2:Y:S01]  /*9e20*/  LDL.LU R16, [R1+0x1f8] ;  /* 0x0001f80001107983 */ /* 0x000ea20000300800 */
[----:B0-----:R-:W-:-:S03]  /*9e30*/  IMAD R3, R25, UR6, RZ ;  /* 0x0000000619037c24 */ /* 0x001fc6000f8e02ff */
[----:B------:R0:W-:Y:S04]  /*9e40*/  STL [R1+0x124], R4 ;  /* 0x0001240401007387 */ /* 0x0001e80000100800 */
[----:B-1----:R-:W5:Y:S04]  /*9e50*/  LDL.LU R5, [R1+0x1f4] ;  /* 0x0001f40001057983 */ /* 0x002f680000300800 */
[----:B------:R1:W-:Y:S04]  /*9e60*/  STL [R1+0x128], R3 ;  /* 0x0001280301007387 */ /* 0x0003e80000100800 */
        /* <DEDUP_REMOVED lines=8> */
[----:B0-----:R-:W5:Y:S04]  /*9ef0*/  LDL.LU R4, [R1+0x1b0] ;  /* 0x0001b00001047983 */ /* 0x001f680000300800 */
[----:B------:R-:W5:Y:S04]  /*9f00*/  LDL.LU R29, [R1+0x1a8] ;  /* 0x0001a800011d7983 */ /* 0x000f680000300800 */
[----:B-1----:R-:W5:Y:S04]  /*9f10*/  LDL.LU R3, [R1+0x1a4] ;  /* 0x0001a40001037983 */ /* 0x002f680000300800 */
[----:B------:R-:W5:Y:S04]  /*9f20*/  LDL.LU R9, [R1+0x1a0] ;  /* 0x0001a00001097983 */ /* 0x000f680000300800 */
[----:B------:R-:W5:Y:S04]  /*9f30*/  LDL.LU R12, [R1+0x19c] ;  /* 0x00019c00010c7983 */ /* 0x000f680000300800 */
[----:B------:R-:W5:Y:S01]  /*9f40*/  LDL.LU R25, [R1+0x194] ;  /* 0x0001940001197983 */ /* 0x000f620000300800 */
[----:B------:R-:W-:-:S05]  /*9f50*/  IMAD R18, R18, UR6, RZ ;  /* 0x0000000612127c24 */ /* 0x000fca000f8e02ff */
[----:B------:R0:W-:Y:S02]  /*9f60*/  STL [R1+0x12c], R18 ;  /* 0x00012c1201007387 */ /* 0x0001e40000100800 */
[----:B0-----:R-:W-:Y:S02]  /*9f70*/  IMAD R18, R24, UR6, RZ ;  /* 0x0000000618127c24 */ /* 0x001fe4000f8e02ff */
[----:B------:R-:W5:Y:S04]  /*9f80*/  LDL.LU R24, [R1+0x180] ;  /* 0x0001800001187983 */ /* 0x000f680000300800 */
[----:B------:R0:W-:Y:S02]  /*9f90*/  STL [R1+0x134], R18 ;  /* 0x0001341201007387 */ /* 0x0001e40000100800 */
[----:B0-----:R-:W-:-:S02]  /*9fa0*/  IMAD R18, R27, UR6, RZ ;  /* 0x000000061b127c24 */ /* 0x001fc4000f8e02ff */
[----:B---3--:R-:W-:Y:S02]  /*9fb0*/  IMAD R27, R2, UR6, RZ ;  /* 0x00000006021b7c24 */ /* 0x008fe4000f8e02ff */
[----:B------:R-:W3:Y:S04]  /*9fc0*/  LDL.LU R2, [R1+0x17c] ;  /* 0x00017c0001027983 */ /* 0x000ee80000300800 */
[----:B------:R0:W-:Y:S04]  /*9fd0*/  STL [R1+0x140], R18 ;  /* 0x0001401201007387 */ /* 0x0001e80000100800 */
[----:B------:R1:W-:Y:S01]  /*9fe0*/  STL [R1+0x144], R27 ;  /* 0x0001441b01007387 */ /* 0x0003e20000100800 */
[----:B0-----:R-:W-:-:S02]  /*9ff0*/  IMAD R18, R21, UR6, RZ ;  /* 0x0000000615127c24 */ /* 0x001fc4000f8e02ff */
[----:B----4-:R-:W-:Y:S02]  /*a000*/  IMAD R21, R0, UR6, RZ ;  /* 0x0000000600157c24 */ /* 0x010fe4000f8e02ff */
[----:B------:R-:W4:Y:S04]  /*a010*/  LDL.LU R0, [R1+0x178] ;  /* 0x0001780001007983 */ /* 0x000f280000300800 */
[----:B------:R0:W-:Y:S04]  /*a020*/  STL [R1+0x148], R18 ;  /* 0x0001481201007387 */ /* 0x0001e80000100800 */
[----:B------:R0:W-:Y:S01]  /*a030*/  STL [R1+0x168], R21 ;  /* 0x0001681501007387 */ /* 0x0001e20000100800 */
[----:B------:R-:W-:-:S03]  /*a040*/  IMAD R17, R17, UR6, RZ ;  /* 0x0000000611117c24 */ /* 0x000fc6000f8e02ff */
[----:B-1----:R-:W4:Y:S01]  /*a050*/  LDL.LU R27, [R1+0x174] ;  /* 0x00017400011b7983 */ /* 0x002f220000300800 */
[----:B0-----:R-:W-:-:S05]  /*a060*/  IMAD R18, R19, UR6, RZ ;  /* 0x0000000613127c24 */ /* 0x001fca000f8e02ff */
[----:B------:R2:W-:Y:S04]  /*a070*/  STL [R1+0x16c], R18 ;  /* 0x00016c1201007387 */ /* 0x0005e80000100800 */
[----:B------:R-:W4:Y:S04]  /*a080*/  LDL.LU R21, [R1+0x160] ;  /* 0x0001600001157983 */ /* 0x000f280000300800 */
[----:B------:R0:W-:Y:S04]  /*a090*/  STL [R1+0x170], R17 ;  /* 0x0001701101007387 */ /* 0x0001e80000100800 */
[----:B------:R-:W4:Y:S01]  /*a0a0*/  LDL.LU R19, [R1+0x15c] ;  /* 0x00015c0001137983 */ /* 0x000f220000300800 */
[----:B--2---:R-:W-:-:S03]  /*a0b0*/  IMAD R18, R16, UR6, RZ ;  /* 0x0000000610127c24 */ /* 0x004fc6000f8e02ff */
[----:B0-----:R-:W2:Y:S01]  /*a0c0*/  LDL.LU R17, [R1+0x158] ;  /* 0x0001580001117983 */ /* 0x001ea20000300800 */
[----:B-----5:R-:W-:-:S03]  /*a0d0*/  IMAD R5, R5, UR6, RZ ;  /* 0x0000000605057c24 */ /* 0x020fc6000f8e02ff */
[----:B------:R-:W-:Y:S04]  /*a0e0*/  STL [R1+0x184], R18 ;  /* 0x0001841201007387 */ /* 0x000fe80000100800 */
[----:B------:R0:W-:Y:S01]  /*a0f0*/  STL [R1+0x188], R5 ;  /* 0x0001880501007387 */ /* 0x0001e20000100800 */
[----:B------:R-:W-:Y:S02]  /*a100*/  IMAD R16, R6, UR6, RZ ;  /* 0x0000000606107c24 */ /* 0x000fe4000f8e02ff */
[----:B------:R-:W-:-:S03]  /*a110*/  IMAD R6, R7, UR6, RZ ;  /* 0x0000000607067c24 */ /* 0x000fc6000f8e02ff */
[----:B------:R-:W-:Y:S01]  /*a120*/  STL [R1+0x18c], R16 ;  /* 0x00018c1001007387 */ /* 0x000fe20000100800 */
[----:B0-----:R-:W-:-:S03]  /*a130*/  IMAD R5, R8, UR6, RZ ;  /* 0x0000000608057c24 */ /* 0x001fc6000f8e02ff */
[----:B------:R0:W-:Y:S01]  /*a140*/  STL [R1+0x190], R6 ;  /* 0x0001900601007387 */ /* 0x0001e20000100800 */
[----:B------:R-:W-:-:S03]  /*a150*/  IMAD R7, R10, UR6, RZ ;  /* 0x000000060a077c24 */ /* 0x000fc6000f8e02ff */
[----:B------:R1:W-:Y:S01]  /*a160*/  STL [R1+0x198], R5 ;  /* 0x0001980501007387 */ /* 0x0003e20000100800 */
[----:B0-----:R-:W-:-:S03]  /*a170*/  IMAD R6, R11, UR6, RZ ;  /* 0x000000060b067c24 */ /* 0x001fc6000f8e02ff */
[----:B------:R0:W-:Y:S01]  /*a180*/  STL [R1+0x1ac], R7 ;  /* 0x0001ac0701007387 */ /* 0x0001e20000100800 */
[----:B-1----:R-:W-:-:S03]  /*a190*/  IMAD R5, R13, UR6, RZ ;  /* 0x000000060d057c24 */ /* 0x002fc6000f8e02ff */
[----:B------:R1:W-:Y:S04]  /*a1a0*/  STL [R1+0x1b4], R6 ;  /* 0x0001b40601007387 */ /* 0x0003e80000100800 */
[----:B------:R5:W-:Y:S01]  /*a1b0*/  STL [R1+0x1b8], R5 ;  /* 0x0001b80501007387 */ /* 0x000be20000100800 */
[----:B0-----:R-:W-:Y:S02]  /*a1c0*/  IMAD R7, R14, UR6, RZ ;  /* 0x000000060e077c24 */ /* 0x001fe4000f8e02ff */
[----:B-1----:R-:W-:-:S03]  /*a1d0*/  IMAD R6, R15, UR6, RZ ;  /* 0x000000060f067c24 */ /* 0x002fc6000f8e02ff */
[----:B------:R-:W-:Y:S01]  /*a1e0*/  STL [R1+0x1c0], R7 ;  /* 0x0001c00701007387 */ /* 0x000fe20000100800 */
[----:B-----5:R-:W-:-:S03]  /*a1f0*/  IMAD R5, R4, UR6, RZ ;  /* 0x0000000604057c24 */ /* 0x020fc6000f8e02ff */
[----:B------:R-:W-:Y:S01]  /*a200*/  STL [R1+0x1bc], R6 ;  /* 0x0001bc0601007387 */ /* 0x000fe20000100800 */
[----:B------:R-:W-:Y:S02]  /*a210*/  IMAD R4, R29, UR6, RZ ;  /* 0x000000061d047c24 */ /* 0x000fe4000f8e02ff */
[----:B------:R-:W-:Y:S01]  /*a220*/  IMAD R3, R3, UR6, RZ ;  /* 0x0000000603037c24 */ /* 0x000fe2000f8e02ff */
[----:B------:R0:W-:Y:S04]  /*a230*/  STL [R1+0x1b0], R5 ;  /* 0x0001b00501007387 */ /* 0x0001e80000100800 */
[----:B------:R1:W-:Y:S01]  /*a240*/  STL [R1+0x1a8], R4 ;  /* 0x0001a80401007387 */ /* 0x0003e20000100800 */
[----:B0-----:R-:W-:-:S03]  /*a250*/  IMAD R5, R9, UR6, RZ ;  /* 0x0000000609057c24 */ /* 0x001fc6000f8e02ff */
[----:B------:R0:W-:Y:S01]  /*a260*/  STL [R1+0x1a4], R3 ;  /* 0x0001a40301007387 */ /* 0x0001e20000100800 */
[----:B-1----:R-:W-:-:S03]  /*a270*/  IMAD R4, R12, UR6, RZ ;  /* 0x000000060c047c24 */ /* 0x002fc6000f8e02ff */
[----:B------:R-:W-:Y:S04]  /*a280*/  STL [R1+0x1a0], R5 ;  /* 0x0001a00501007387 */ /* 0x000fe80000100800 */
[----:B------:R-:W5:Y:S01]  /*a290*/  LDL.LU R18, [R1+0x154] ;  /* 0x0001540001127983 */ /* 0x000f620000300800 */
[----:B0-----:R-:W-:-:S03]  /*a2a0*/  IMAD R3, R25, UR6, RZ ;  /* 0x0000000619037c24 */ /* 0x001fc6000f8e02ff */
[----:B------:R0:W-:Y:S04]  /*a2b0*/  STL [R1+0x19c], R4 ;  /* 0x00019c0401007387 */ /* 0x0001e80000100800 */
[----:B------:R-:W5:Y:S04]  /*a2c0*/  LDL.LU R12, [R1+0x150] ;  /* 0x00015000010c7983 */ /* 0x000f680000300800 */
[----:B------:R1:W-:Y:S01]  /*a2d0*/  STL [R1+0x194], R3 ;  /* 0x0001940301007387 */ /* 0x0003e20000100800 */
[----:B0-----:R-:W-:-:S03]  /*a2e0*/  IMAD R4, R24, UR6, RZ ;  /* 0x0000000618047c24 */ /* 0x001fc6000f8e02ff */
[----:B-1----:R-:W5:Y:S04]  /*a2f0*/  LDL.LU R3, [R1+0x14c] ;  /* 0x00014c0001037983 */ /* 0x002f680000300800 */
[----:B------:R-:W5:Y:S04]  /*a300*/  LDL.LU R25, [R1+0x13c] ;  /* 0x00013c0001197983 */ /* 0x000f680000300800 */
[----:B------:R-:W-:Y:S04]  /*a310*/  STL [R1+0x180], R4 ;  /* 0x0001800401007387 */ /* 0x000fe80000100800 */
[----:B------:R-:W5:Y:S04]  /*a320*/  LDL.LU R9, [R1+0x138] ;  /* 0x0001380001097983 */ /* 0x000f680000300800 */
[----:B------:R-:W5:Y:S01]  /*a330*/  LDL.LU R24, [R1+0x130] ;  /* 0x0001300001187983 */ /* 0x000f620000300800 */
[----:B---3--:R-:W-:-:S05]  /*a340*/  IMAD R2, R2, UR6, RZ ;  /* 0x0000000602027c24 */ /* 0x008fca000f8e02ff */
[----:B------:R0:W-:Y:S04]  /*a350*/  STL [R1+0x17c], R2 ;  /* 0x00017c0201007387 */ /* 0x0001e80000100800 */
[----:B0-----:R-:W3:Y:S01]  /*a360*/  LDL.LU R2, [R1+0x120] ;  /* 0x0001200001027983 */ /* 0x001ee20000300800 */
[----:B----4-:R-:W-:-:S03]  /*a370*/  IMAD R4, R0, UR6, RZ ;  /* 0x0000000600047c24 */ /* 0x010fc6000f8e02ff */
[----:B------:R-:W4:Y:S04]  /*a380*/  LDL.LU R0, [R1+0x11c] ;  /* 0x00011c0001007983 */ /* 0x000f280000300800 */
[----:B------:R0:W-:Y:S02]  /*a390*/  STL [R1+0x178], R4 ;  /* 0x0001780401007387 */ /* 0x0001e40000100800 */
[----:B0-----:R-:W-:Y:S02]  /*a3a0*/  IMAD R4, R27, UR6, RZ ;  /* 0x000000061b047c24 */ /* 0x001fe4000f8e02ff */
[----:B------:R-:W-:-:S03]  /*a3b0*/  IMAD R6, R21, UR6, RZ ;  /* 0x0000000615067c24 */ /* 0x000fc6000f8e02ff */
[----:B------:R2:W-:Y:S04]  /*a3c0*/  STL [R1+0x174], R4 ;  /* 0x0001740401007387 */ /* 0x0005e80000100800 */
[----:B------:R-:W-:Y:S01]  /*a3d0*/  STL [R1+0x160], R6 ;  /* 0x0001600601007387 */ /* 0x000fe20000100800 */
[----:B------:R-:W-:-:S03]  /*a3e0*/  IMAD R5, R19, UR6, RZ ;  /* 0x0000000613057c24 */ /* 0x000fc6000f8e02ff */
[----:B------:R-:W4:Y:S01]  /*a3f0*/  LDL.LU R16, [R1+0x118] ;  /* 0x0001180001107983 */ /* 0x000f220000300800 */
[----:B--2---:R-:W-:-:S03]  /*a400*/  IMAD R4, R17, UR6, RZ ;  /* 0x0000000611047c24 */ /* 0x004fc6000f8e02ff */
[----:B------:R0:W-:Y:S04]  /*a410*/  STL [R1+0x15c], R5 ;  /* 0x00015c0501007387 */ /* 0x0001e80000100800 */
[----:B0-----:R-:W2:Y:S04]  /*a420*/  LDL.LU R5, [R1+0x114] ;  /* 0x0001140001057983 */ /* 0x001ea80000300800 */
[----:B------:R0:W-:Y:S04]  /*a430*/  STL [R1+0x158], R4 ;  /* 0x0001580401007387 */ /* 0x0001e80000100800 */
[----:B------:R-:W2:Y:S04]  /*a440*/  LDL.LU R6, [R1+0x110] ;  /* 0x0001100001067983 */ /* 0x000ea80000300800 */
[----:B------:R-:W2:Y:S04]  /*a450*/  LDL.LU R7, [R1+0x108] ;  /* 0x0001080001077983 */ /* 0x000ea80000300800 */
[----:B------:R-:W2:Y:S04]  /*a460*/  LDL.LU R8, [R1+0xf8] ;  /* 0x0000f80001087983 */ /* 0x000ea80000300800 */
[----:B------:R-:W2:Y:S04]  /*a470*/  LDL.LU R10, [R1+0xf4] ;  /* 0x0000f400010a7983 */ /* 0x000ea80000300800 */
[----:B------:R-:W2:Y:S04]  /*a480*/  LDL.LU R11, [R1+0xf0] ;  /* 0x0000f000010b7983 */ /* 0x000ea80000300800 */
[----:B------:R-:W2:Y:S04]  /*a490*/  LDL.LU R13, [R1+0xe8] ;  /* 0x0000e800010d7983 */ /* 0x000ea80000300800 */
[----:B------:R-:W2:Y:S04]  /*a4a0*/  LDL.LU R14, [R1+0xe0] ;  /* 0x0000e000010e7983 */ /* 0x000ea80000300800 */
[----:B------:R-:W2:Y:S04]  /*a4b0*/  LDL.LU R15, [R1+0xdc] ;  /* 0x0000dc00010f7983 */ /* 0x000ea80000300800 */
[----:B0-----:R-:W2:Y:S04]  /*a4c0*/  LDL.LU R4, [R1+0xd8] ;  /* 0x0000d80001047983 */ /* 0x001ea80000300800 */
[----:B------:R-:W2:Y:S04]  /*a4d0*/  LDL.LU R29, [R1+0xd0] ;  /* 0x0000d000011d7983 */ /* 0x000ea80000300800 */
[----:B------:R-:W2:Y:S04]  /*a4e0*/  LDL.LU R27, [R1+0xcc] ;  /* 0x0000cc00011b7983 */ /* 0x000ea80000300800 */
[----:B------:R-:W2:Y:S04]  /*a4f0*/  LDL.LU R21, [R1+0xc8] ;  /* 0x0000c80001157983 */ /* 0x000ea80000300800 */
[----:B------:R-:W2:Y:S04]  /*a500*/  LDL.LU R19, [R1+0xc4] ;  /* 0x0000c40001137983 */ /* 0x000ea80000300800 */
[----:B------:R-:W2:Y:S01]  /*a510*/  LDL.LU R17, [R1+0xc0] ;  /* 0x0000c00001117983 */ /* 0x000ea20000300800 */
[----:B-----5:R-:W-:-:S05]  /*a520*/  IMAD R18, R18, UR6, RZ ;  /* 0x0000000612127c24 */ /* 0x020fca000f8e02ff */
[----:B------:R0:W-:Y:S02]  /*a530*/  STL [R1+0x154], R18 ;  /* 0x0001541201007387 */ /* 0x0001e40000100800 */
[----:B0-----:R-:W-:Y:S02]  /*a540*/  IMAD R18, R12, UR6, RZ ;  /* 0x000000060c127c24 */ /* 0x001fe4000f8e02ff */
[----:B------:R-:W5:Y:S04]  /*a550*/  LDL.LU R12, [R1+0xb8] ;  /* 0x0000b800010c7983 */ /* 0x000f680000300800 */
[----:B------:R0:W-:Y:S02]  /*a560*/  STL [R1+0x150], R18 ;  /* 0x0001501201007387 */ /* 0x0001e40000100800 */
[----:B0-----:R-:W-:-:S02]  /*a570*/  IMAD R18, R3, UR6, RZ ;  /* 0x0000000603127c24 */ /* 0x001fc4000f8e02ff */
[----:B------:R-:W-:Y:S02]  /*a580*/  IMAD R3, R25, UR6, RZ ;  /* 0x0000000619037c24 */ /* 0x000fe4000f8e02ff */
[----:B------:R-:W5:Y:S01]  /*a590*/  LDL.LU R25, [R1+0xb4] ;  /* 0x0000b40001197983 */ /* 0x000f620000300800 */
[----:B------:R-:W-:-:S03]  /*a5a0*/  IMAD R9, R9, UR6, RZ ;  /* 0x0000000609097c24 */ /* 0x000fc6000f8e02ff */
[----:B------:R-:W-:Y:S04]  /*a5b0*/  STL [R1+0x14c], R18 ;  /* 0x00014c1201007387 */ /* 0x000fe80000100800 */
[----:B------:R0:W-:Y:S02]  /*a5c0*/  STL [R1+0x13c], R3 ;  /* 0x00013c0301007387 */ /* 0x0001e40000100800 */
[----:B0-----:R-:W-:Y:S02]  /*a5d0*/  IMAD R3, R24, UR6, RZ ;  /* 0x0000000618037c24 */ /* 0x001fe4000f8e02ff */
[----:B------:R-:W5:Y:S04]  /*a5e0*/  LDL.LU R24, [R1+0xb0] ;  /* 0x0000b00001187983 */ /* 0x000f680000300800 */
[----:B------:R-:W-:Y:S04]  /*a5f0*/  STL [R1+0x138], R9 ;  /* 0x0001380901007387 */ /* 0x000fe80000100800 */
[----:B------:R0:W-:Y:S04]  /*a600*/  STL [R1+0x130], R3 ;  /* 0x0001300301007387 */ /* 0x0001e80000100800 */
[----:B0-----:R-:W5:Y:S01]  /*a610*/  LDL.LU R3, [R1+0xac] ;  /* 0x0000ac0001037983 */ /* 0x001f620000300800 */
[----:B---3--:R-:W-:-:S02]  /*a620*/  IMAD R2, R2, UR6, RZ ;  /* 0x0000000602027c24 */ /* 0x008fc4000f8e02ff */
[----:B----4-:R-:W-:-:S03]  /*a630*/  IMAD R0, R0, UR6, RZ ;  /* 0x0000000600007c24 */ /* 0x010fc6000f8e02ff */
[----:B------:R0:W-:Y:S04]  /*a640*/  STL [R1+0x120], R2 ;  /* 0x0001200201007387 */ /* 0x0001e80000100800 */
[----:B------:R-:W3:Y:S04]  /*a650*/  LDL.LU R9, [R1+0xa4] ;  /* 0x0000a40001097983 */ /* 0x000ee80000300800 */
[----:B------:R1:W-:Y:S04]  /*a660*/  STL [R1+0x1c8], R0 ;  /* 0x0001c80001007387 */ /* 0x0003e80000100800 */
[----:B0-----:R-:W4:Y:S04]  /*a670*/  LDL.LU R2, [R1+0xa0] ;  /* 0x0000a00001027983 */ /* 0x001f280000300800 */
[----:B-1----:R-:W4:Y:S01]  /*a680*/  LDL.LU R0, [R1+0x9c] ;  /* 0x00009c0001007983 */ /* 0x002f220000300800 */
[----:B------:R-:W-:-:S05]  /*a690*/  IMAD R18, R16, UR6, RZ ;  /* 0x0000000610127c24 */ /* 0x000fca000f8e02ff */
[----:B------:R-:W-:Y:S01]  /*a6a0*/  STL [R1+0x1cc], R18 ;  /* 0x0001cc1201007387 */ /* 0x000fe20000100800 */
[----:B--2---:R-:W-:Y:S02]  /*a6b0*/  IMAD R16, R5, UR6, RZ ;  /* 0x0000000605107c24 */ /* 0x004fe4000f8e02ff */
[----:B------:R-:W-:-:S03]  /*a6c0*/  IMAD R5, R6, UR6, RZ ;  /* 0x0000000606057c24 */ /* 0x000fc6000f8e02ff */
[----:B------:R-:W-:Y:S01]  /*a6d0*/  STL [R1+0x1d4], R16 ;  /* 0x0001d41001007387 */ /* 0x000fe20000100800 */
[----:B------:R-:W-:-:S03]  /*a6e0*/  IMAD R7, R7, UR6, RZ ;  /* 0x0000000607077c24 */ /* 0x000fc6000f8e02ff */
        /* <DEDUP_REMOVED lines=15> */
[----:B------:R-:W-:Y:S02]  /*a7e0*/  IMAD R4, R27, UR6, RZ ;  /* 0x000000061b047c24 */ /* 0x000fe4000f8e02ff */
[----:B--2---:R-:W-:Y:S01]  /*a7f0*/  IMAD R5, R29, UR6, RZ ;  /* 0x000000061d057c24 */ /* 0x004fe2000f8e02ff */
[----:B------:R0:W-:Y:S04]  /*a800*/  STL [R1+0x20c], R6 ;  /* 0x00020c0601007387 */ /* 0x0001e80000100800 */
[----:B------:R1:W-:Y:S01]  /*a810*/  STL [R1+0x214], R5 ;  /* 0x0002140501007387 */ /* 0x0003e20000100800 */
[----:B0-----:R-:W-:-:S03]  /*a820*/  IMAD R6, R21, UR6, RZ ;  /* 0x0000000615067c24 */ /* 0x001fc6000f8e02ff */
[----:B------:R0:W-:Y:S01]  /*a830*/  STL [R1+0x218], R4 ;  /* 0x0002180401007387 */ /* 0x0001e20000100800 */
[----:B-1----:R-:W-:-:S03]  /*a840*/  IMAD R5, R19, UR6, RZ ;  /* 0x0000000613057c24 */ /* 0x002fc6000f8e02ff */
[----:B------:R-:W-:Y:S04]  /*a850*/  STL [R1+0x220], R6 ;  /* 0x0002200601007387 */ /* 0x000fe80000100800 */
[----:B------:R-:W2:Y:S01]  /*a860*/  LDL.LU R18, [R1+0x94] ;  /* 0x0000940001127983 */ /* 0x000ea20000300800 */
[----:B0-----:R-:W-:-:S03]  /*a870*/  IMAD R4, R17, UR6, RZ ;  /* 0x0000000611047c24 */ /* 0x001fc6000f8e02ff */
[----:B------:R-:W-:Y:S04]  /*a880*/  STL [R1+0x228], R5 ;  /* 0x0002280501007387 */ /* 0x000fe80000100800 */
[----:B------:R-:W2:Y:S04]  /*a890*/  LDL.LU R27, [R1+0x90] ;  /* 0x00009000011b7983 */ /* 0x000ea80000300800 */
[----:B------:R5:W-:Y:S04]  /*a8a0*/  STL [R1+0x22c], R4 ;  /* 0x00022c0401007387 */ /* 0x000be80000100800 */
[----:B------:R-:W2:Y:S04]  /*a8b0*/  LDL.LU R21, [R1+0x8c] ;  /* 0x00008c0001157983 */ /* 0x000ea80000300800 */
[----:B------:R-:W2:Y:S01]  /*a8c0*/  LDL.LU R19, [R1+0x88] ;  /* 0x0000880001137983 */ /* 0x000ea20000300800 */
[----:B-----5:R-:W-:-:S05]  /*a8d0*/  IMAD R4, R12, UR6, RZ ;  /* 0x000000060c047c24 */ /* 0x020fca000f8e02ff */
[----:B------:R0:W-:Y:S04]  /*a8e0*/  STL [R1+0x234], R4 ;  /* 0x0002340401007387 */ /* 0x0001e80000100800 */
[----:B------:R-:W5:Y:S04]  /*a8f0*/  LDL.LU R17, [R1+0x84] ;  /* 0x0000840001117983 */ /* 0x000f680000300800 */
[----:B------:R-:W5:Y:S01]  /*a900*/  LDL.LU R12, [R1+0x7c] ;  /* 0x00007c00010c7983 */ /* 0x000f620000300800 */
[----:B0-----:R-:W-:-:S05]  /*a910*/  IMAD R4, R25, UR6, RZ ;  /* 0x0000000619047c24 */ /* 0x001fca000f8e02ff */
[----:B------:R0:W-:Y:S04]  /*a920*/  STL [R1+0x238], R4 ;  /* 0x0002380401007387 */ /* 0x0001e80000100800 */
[----:B------:R-:W5:Y:S01]  /*a930*/  LDL.LU R25, [R1+0x78] ;  /* 0x0000780001197983 */ /* 0x000f620000300800 */
[----:B0-----:R-:W-:-:S03]  /*a940*/  IMAD R4, R24, UR6, RZ ;  /* 0x0000000618047c24 */ /* 0x001fc6000f8e02ff */
[----:B------:R-:W5:Y:S04]  /*a950*/  LDL.LU R24, [R1+0x74] ;  /* 0x0000740001187983 */ /* 0x000f680000300800 */
[----:B------:R0:W-:Y:S02]  /*a960*/  STL [R1+0x240], R4 ;  /* 0x0002400401007387 */ /* 0x0001e40000100800 */
[----:B0-----:R-:W-:-:S05]  /*a970*/  IMAD R4, R3, UR6, RZ ;  /* 0x0000000603047c24 */ /* 0x001fca000f8e02ff */
[----:B------:R0:W-:Y:S01]  /*a980*/  STL [R1+0x248], R4 ;  /* 0x0002480401007387 */ /* 0x0001e20000100800 */
[----:B---3--:R-:W-:-:S05]  /*a990*/  IMAD R3, R9, UR6, RZ ;  /* 0x0000000609037c24 */ /* 0x008fca000f8e02ff */
[----:B------:R1:W-:Y:S01]  /*a9a0*/  STL [R1+0x24c], R3 ;  /* 0x00024c0301007387 */ /* 0x0003e20000100800 */
[----:B----4-:R-:W-:-:S03]  /*a9b0*/  IMAD R2, R2, UR6, RZ ;  /* 0x0000000602027c24 */ /* 0x010fc6000f8e02ff */
[----:B------:R-:W3:Y:S01]  /*a9c0*/  LDL.LU R16, [R1+0x70] ;  /* 0x0000700001107983 */ /* 0x000ee20000300800 */
[----:B------:R-:W-:-:S03]  /*a9d0*/  IMAD R0, R0, UR6, RZ ;  /* 0x0000000600007c24 */ /* 0x000fc6000f8e02ff */
[----:B------:R4:W-:Y:S04]  /*a9e0*/  STL [R1+0x254], R2 ;  /* 0x0002540201007387 */ /* 0x0009e80000100800 */
[----:B------:R-:W3:Y:S04]  /*a9f0*/  LDL.LU R5, [R1+0x6c] ;  /* 0x00006c0001057983 */ /* 0x000ee80000300800 */
[----:B------:R0:W-:Y:S04]  /*aa00*/  STL [R1+0x258], R0 ;  /* 0x0002580001007387 */ /* 0x0001e80000100800 */
        /* <DEDUP_REMOVED lines=8> */
[----:B0-----:R-:W3:Y:S04]  /*aa90*/  LDL.LU R4, [R1+0x3c] ;  /* 0x00003c0001047983 */ /* 0x001ee80000300800 */
[----:B------:R-:W3:Y:S04]  /*aaa0*/  LDL.LU R29, [R1+0x34] ;  /* 0x00003400011d7983 */ /* 0x000ee80000300800 */
[----:B-1----:R-:W3:Y:S04]  /*aab0*/  LDL.LU R3, [R1+0x30] ;  /* 0x0000300001037983 */ /* 0x002ee80000300800 */
[----:B------:R-:W3:Y:S04]  /*aac0*/  LDL.LU R9, [R1+0x2c] ;  /* 0x00002c0001097983 */ /* 0x000ee80000300800 */
[----:B----4-:R-:W4:Y:S04]  /*aad0*/  LDL.LU R2, [R1+0x24] ;  /* 0x0000240001027983 */ /* 0x010f280000300800 */
[----:B------:R-:W4:Y:S01]  /*aae0*/  LDL.LU R0, [R1+0x20] ;  /* 0x0000200001007983 */ /* 0x000f220000300800 */
[----:B--2---:R-:W-:-:S05]  /*aaf0*/  IMAD R18, R18, UR6, RZ ;  /* 0x0000000612127c24 */ /* 0x004fca000f8e02ff */
[----:B------:R0:W-:Y:S01]  /*ab00*/  STL [R1+0x260], R18 ;  /* 0x0002601201007387 */ /* 0x0001e20000100800 */
[----:B------:R-:W-:-:S03]  /*ab10*/  IMAD R27, R27, UR6, RZ ;  /* 0x000000061b1b7c24 */ /* 0x000fc6000f8e02ff */
[----:B0-----:R-:W2:Y:S01]  /*ab20*/  LDL.LU R18, [R1+0xfac] ;  /* 0x000fac0001127983 */ /* 0x001ea20000300800 */
[----:B------:R-:W-:-:S03]  /*ab30*/  IMAD R21, R21, UR6, RZ ;  /* 0x0000000615157c24 */ /* 0x000fc6000f8e02ff */
[----:B------:R0:W-:Y:S01]  /*ab40*/  STL [R1+0x264], R27 ;  /* 0x0002641b01007387 */ /* 0x0001e20000100800 */
[----:B------:R-:W-:-:S03]  /*ab50*/  IMAD R19, R19, UR6, RZ ;  /* 0x0000000613137c24 */ /* 0x000fc6000f8e02ff */
[----:B0-----:R-:W2:Y:S04]  /*ab60*/  LDL.LU R27, [R1+0x1c] ;  /* 0x00001c00011b7983 */ /* 0x001ea80000300800 */
[----:B------:R0:W-:Y:S04]  /*ab70*/  STL [R1+0x26c], R21 ;  /* 0x00026c1501007387 */ /* 0x0001e80000100800 */
[----:B0-----:R-:W2:Y:S04]  /*ab80*/  LDL.LU R21, [R1+0x18] ;  /* 0x0000180001157983 */ /* 0x001ea80000300800 */
[----:B------:R5:W-:Y:S02]  /*ab90*/  STL [R1+0x274], R19 ;  /* 0x0002741301007387 */ /* 0x000be40000100800 */
[----:B-----5:R-:W-:-:S02]  /*aba0*/  IMAD R19, R17, UR6, RZ ;  /* 0x0000000611137c24 */ /* 0x020fc4000f8e02ff */
[----:B------:R-:W-:Y:S02]  /*abb0*/  IMAD R17, R12, UR6, RZ ;  /* 0x000000060c117c24 */ /* 0x000fe4000f8e02ff */
[----:B------:R-:W-:Y:S01]  /*abc0*/  IMAD R12, R25, UR6, RZ ;  /* 0x00000006190c7c24 */ /* 0x000fe2000f8e02ff */
[----:B------:R0:W-:Y:S01]  /*abd0*/  STL [R1+0x278], R19 ;  /* 0x0002781301007387 */ /* 0x0001e20000100800 */
[----:B------:R-:W-:-:S03]  /*abe0*/  IMAD R24, R24, UR6, RZ ;  /* 0x0000000618187c24 */ /* 0x000fc6000f8e02ff */
[----:B0-----:R-:W5:Y:S04]  /*abf0*/  LDL.LU R19, [R1+0x10] ;  /* 0x0000100001137983 */ /* 0x001f680000300800 */
[----:B------:R0:W-:Y:S04]  /*ac00*/  STL [R1+0x280], R17 ;  /* 0x0002801101007387 */ /* 0x0001e80000100800 */
[----:B0-----:R-:W5:Y:S04]  /*ac10*/  LDL.LU R17, [R1+0xc] ;  /* 0x00000c0001117983 */ /* 0x001f680000300800 */
[----:B------:R0:W-:Y:S04]  /*ac20*/  STL [R1+0x284], R12 ;  /* 0x0002840c01007387 */ /* 0x0001e80000100800 */
[----:B0-----:R-:W5:Y:S04]  /*ac30*/  LDL.LU R12, [R1+0x8] ;  /* 0x00000800010c7983 */ /* 0x001f680000300800 */
[----:B------:R0:W-:Y:S04]  /*ac40*/  STL [R1+0x28c], R24 ;  /* 0x00028c1801007387 */ /* 0x0001e80000100800 */
[----:B------:R-:W5:Y:S04]  /*ac50*/  LDL.LU R25, [R1+0x4] ;  /* 0x0000040001197983 */ /* 0x000f680000300800 */
[----:B0-----:R-:W5:Y:S01]  /*ac60*/  LDL.LU R24, [R1] ;  /* 0x0000000001187983 */ /* 0x001f620000300800 */
[----:B---3--:R-:W-:-:S05]  /*ac70*/  IMAD R16, R16, UR6, RZ ;  /* 0x0000000610107c24 */ /* 0x008fca000f8e02ff */
[----:B------:R0:W-:Y:S01]  /*ac80*/  STL [R1+0x290], R16 ;  /* 0x0002901001007387 */ /* 0x0001e20000100800 */
[----:B------:R-:W-:-:S03]  /*ac90*/  IMAD R5, R5, UR6, RZ ;  /* 0x0000000605057c24 */ /* 0x000fc6000f8e02ff */
[----:B0-----:R-:W3:Y:S01]  /*aca0*/  LDL.LU R16, [R1+0xfa8] ;  /* 0x000fa80001107983 */ /* 0x001ee20000300800 */
[----:B------:R-:W-:-:S03]  /*acb0*/  IMAD R6, R6, UR6, RZ ;  /* 0x0000000606067c24 */ /* 0x000fc6000f8e02ff */
[----:B------:R0:W-:Y:S01]  /*acc0*/  STL [R1+0x298], R5 ;  /* 0x0002980501007387 */ /* 0x0001e20000100800 */
[----:B------:R-:W-:Y:S02]  /*acd0*/  IMAD R7, R7, UR6, RZ ;  /* 0x0000000607077c24 */ /* 0x000fe4000f8e02ff */
[----:B------:R-:W-:Y:S01]  /*ace0*/  IMAD R8, R8, UR6, RZ ;  /* 0x0000000608087c24 */ /* 0x000fe2000f8e02ff */
[----:B0-----:R-:W3:Y:S01]  /*acf0*/  LDL.LU R5, [R1+0xfa4] ;  /* 0x000fa40001057983 */ /* 0x001ee20000300800 */
[----:B------:R-:W-:-:S03]  /*ad00*/  IMAD R10, R10, UR6, RZ ;  /* 0x000000060a0a7c24 */ /* 0x000fc6000f8e02ff */
[----:B------:R0:W-:Y:S01]  /*ad10*/  STL [R1+0x2a0], R6 ;  /* 0x0002a00601007387 */ /* 0x0001e20000100800 */
[----:B------:R-:W-:Y:S02]  /*ad20*/  IMAD R11, R11, UR6, RZ ;  /* 0x000000060b0b7c24 */ /* 0x000fe4000f8e02ff */
[----:B------:R-:W-:Y:S01]  /*ad30*/  IMAD R13, R13, UR6, RZ ;  /* 0x000000060d0d7c24 */ /* 0x000fe2000f8e02ff */
[----:B0-----:R-:W3:Y:S04]  /*ad40*/  LDL.LU R6, [R1+0xfa0] ;  /* 0x000fa00001067983 */ /* 0x001ee80000300800 */
[----:B------:R0:W-:Y:S01]  /*ad50*/  STL [R1+0x2a4], R7 ;  /* 0x0002a40701007387 */ /* 0x0001e20000100800 */
[----:B------:R-:W-:Y:S02]  /*ad60*/  IMAD R14, R14, UR6, RZ ;  /* 0x000000060e0e7c24 */ /* 0x000fe4000f8e02ff */
[----:B------:R-:W-:Y:S01]  /*ad70*/  IMAD R15, R15, UR6, RZ ;  /* 0x000000060f0f7c24 */ /* 0x000fe2000f8e02ff */
[----:B0-----:R-:W3:Y:S04]  /*ad80*/  LDL.LU R7, [R1+0xf9c] ;  /* 0x000f9c0001077983 */ /* 0x001ee80000300800 */
[----:B------:R0:W-:Y:S04]  /*ad90*/  STL [R1+0x2ac], R8 ;  /* 0x0002ac0801007387 */ /* 0x0001e80000100800 */
        /* <DEDUP_REMOVED lines=10> */
[----:B0-----:R-:W3:Y:S01]  /*ae40*/  LDL.LU R15, [R1+0xf84] ;  /* 0x000f8400010f7983 */ /* 0x001ee20000300800 */
[----:B------:R-:W-:-:S02]  /*ae50*/  IMAD R4, R4, UR6, RZ ;  /* 0x0000000604047c24 */ /* 0x000fc4000f8e02ff */
[----:B------:R-:W-:-:S03]  /*ae60*/  IMAD R29, R29, UR6, RZ ;  /* 0x000000061d1d7c24 */ /* 0x000fc6000f8e02ff */
[----:B------:R0:W-:Y:S04]  /*ae70*/  STL [R1+0x2d0], R4 ;  /* 0x0002d00401007387 */ /* 0x0001e80000100800 */
[----:B------:R-:W-:Y:S01]  /*ae80*/  STL [R1+0x2d8], R29 ;  /* 0x0002d81d01007387 */ /* 0x000fe20000100800 */
[----:B0-----:R-:W-:Y:S02]  /*ae90*/  IMAD R4, R3, UR6, RZ ;  /* 0x0000000603047c24 */ /* 0x001fe4000f8e02ff */
[----:B------:R-:W-:-:S03]  /*aea0*/  IMAD R3, R9, UR6, RZ ;  /* 0x0000000609037c24 */ /* 0x000fc6000f8e02ff */
[----:B------:R-:W-:Y:S01]  /*aeb0*/  STL [R1+0x2e0], R4 ;  /* 0x0002e00401007387 */ /* 0x000fe20000100800 */
[----:B----4-:R-:W-:-:S03]  /*aec0*/  IMAD R2, R2, UR6, RZ ;  /* 0x0000000602027c24 */ /* 0x010fc6000f8e02ff */
[----:B------:R2:W-:Y:S01]  /*aed0*/  STL [R1+0xef8], R4 ;  /* 0x000ef80401007387 */ /* 0x0005e20000100800 */
[----:B------:R-:W-:-:S03]  /*aee0*/  IMAD R0, R0, UR6, RZ ;  /* 0x0000000600007c24 */ /* 0x000fc6000f8e02ff */
[----:B------:R-:W-:Y:S01]  /*aef0*/  STL [R1+0x2e4], R3 ;  /* 0x0002e40301007387 */ /* 0x000fe20000100800 */
[----:B--2---:R-:W-:-:S03]  /*af00*/  IMAD R4, R27, UR6, RZ ;  /* 0x000000061b047c24 */ /* 0x004fc6000f8e02ff */
[----:B------:R0:W-:Y:S04]  /*af10*/  STL [R1+0xefc], R3 ;  /* 0x000efc0301007387 */ /* 0x0001e80000100800 */
[----:B------:R-:W-:Y:S04]  /*af20*/  STL [R1+0x2f8], R4 ;  /* 0x0002f80401007387 */ /* 0x000fe80000100800 */
[----:B------:R-:W-:Y:S01]  /*af30*/  STL [R1+0x2ec], R2 ;  /* 0x0002ec0201007387 */ /* 0x000fe20000100800 */
[----:B0-----:R-:W-:-:S03]  /*af40*/  IMAD R3, R21, UR6, RZ ;  /* 0x0000000615037c24 */ /* 0x001fc6000f8e02ff */
[----:B------:R5:W-:Y:S04]  /*af50*/  STL [R1+0xf00], R2 ;  /* 0x000f000201007387 */ /* 0x000be80000100800 */
[----:B------:R0:W-:Y:S04]  /*af60*/  STL [R1+0x300], R3 ;  /* 0x0003000301007387 */ /* 0x0001e80000100800 */
[----:B------:R-:W-:Y:S01]  /*af70*/  STL [R1+0x2f0], R0 ;  /* 0x0002f00001007387 */ /* 0x000fe20000100800 */
[----:B-----5:R-:W-:-:S03]  /*af80*/  IMAD R2, R19, UR6, RZ ;  /* 0x0000000613027c24 */ /* 0x020fc6000f8e02ff */
        /* <DEDUP_REMOVED lines=8> */
[----:B0-----:R-:W2:Y:S04]  /*b010*/  LDL R0, [R1+0x5c] ;  /* 0x00005c0001007983 */ /* 0x001ea80000100800 */
[----:B------:R0:W-:Y:S04]  /*b020*/  STL [R1+0x31c], R2 ;  /* 0x00031c0201007387 */ /* 0x0001e80000100800 */
[----:B0-----:R-:W4:Y:S04]  /*b030*/  LDL R2, [R1+0x68] ;  /* 0x0000680001027983 */ /* 0x001f280000100800 */
[----:B------:R0:W-:Y:S04]  /*b040*/  STL [R1+0x324], R3 ;  /* 0x0003240301007387 */ /* 0x0001e80000100800 */
[----:B------:R-:W5:Y:S04]  /*b050*/  LDL R4, [R1+0x98] ;  /* 0x0000980001047983 */ /* 0x000f680000100800 */
[----:B0-----:R-:W2:Y:S01]  /*b060*/  LDL R3, [R1+0x80] ;  /* 0x0000800001037983 */ /* 0x001ea20000100800 */
[----:B---3--:R-:W-:-:S02]  /*b070*/  SHF.R.S32.HI R9, RZ, 0x1f, R14 ;  /* 0x0000001fff097819 */ /* 0x008fc4000001140e */
[----:B------:R-:W-:-:S05]  /*b080*/  SHF.R.S32.HI R12, RZ, 0x1f, R15 ;  /* 0x0000001fff0c7819 */ /* 0x000fca000001140f */
[----:B------:R0:W-:Y:S04]  /*b090*/  STL [R1+0xf0c], R12 ;  /* 0x000f0c0c01007387 */ /* 0x0001e80000100800 */
[----:B0-----:R-:W3:Y:S04]  /*b0a0*/  LDL R12, [R1+0x48] ;  /* 0x00004800010c7983 */ /* 0x001ee80000100800 */
[----:B------:R0:W-:Y:S04]  /*b0b0*/  STL [R1+0xf08], R15 ;  /* 0x000f080f01007387 */ /* 0x0001e80000100800 */
[----:B0-----:R-:W3:Y:S04]  /*b0c0*/  LDL R15, [R1+0x38] ;  /* 0x00003800010f7983 */ /* 0x001ee80000100800 */
[----:B------:R0:W-:Y:S04]  /*b0d0*/  STL [R1+0xf14], R9 ;  /* 0x000f140901007387 */ /* 0x0001e80000100800 */
[----:B0-----:R-:W4:Y:S04]  /*b0e0*/  LDL R9, [R1+0x28] ;  /* 0x0000280001097983 */ /* 0x001f280000100800 */
[----:B------:R0:W-:Y:S04]  /*b0f0*/  STL [R1+0xf10], R14 ;  /* 0x000f100e01007387 */ /* 0x0001e80000100800 */
[----:B0-----:R-:W5:Y:S01]  /*b100*/  LDL R14, [R1+0x14] ;  /* 0x00001400010e7983 */ /* 0x001f620000100800 */
[----:B------:R-:W-:-:S02]  /*b110*/  SHF.R.S32.HI R17, RZ, 0x1f, R13 ;  /* 0x0000001fff117819 */ /* 0x000fc4000001140d */
[----:B------:R-:W-:Y:S02]  /*b120*/  SHF.R.S32.HI R19, RZ, 0x1f, R11 ;  /* 0x0000001fff137819 */ /* 0x000fe4000001140b */
[----:B------:R-:W-:Y:S01]  /*b130*/  SHF.R.S32.HI R21, RZ, 0x1f, R10 ;  /* 0x0000001fff157819 */ /* 0x000fe2000001140a */
[----:B------:R-:W-:Y:S01]  /*b140*/  STL [R1+0xf1c], R17 ;  /* 0x000f1c1101007387 */ /* 0x000fe20000100800 */
[----:B------:R-:W-:-:S03]  /*b150*/  SHF.R.S32.HI R24, RZ, 0x1f, R8 ;  /* 0x0000001fff187819 */ /* 0x000fc60000011408 */
[----:B------:R-:W-:Y:S01]  /*b160*/  STL [R1+0xf18], R13 ;  /* 0x000f180d01007387 */ /* 0x000fe20000100800 */
[----:B------:R-:W-:-:S03]  /*b170*/  SHF.R.S32.HI R25, RZ, 0x1f, R7 ;  /* 0x0000001fff197819 */ /* 0x000fc60000011407 */
[----:B------:R-:W-:Y:S01]  /*b180*/  STL [R1+0xf24], R19 ;  /* 0x000f241301007387 */ /* 0x000fe20000100800 */
[----:B------:R-:W-:-:S03]  /*b190*/  SHF.R.S32.HI R27, RZ, 0x1f, R6 ;  /* 0x0000001fff1b7819 */ /* 0x000fc60000011406 */
[----:B------:R-:W-:Y:S01]  /*b1a0*/  STL [R1+0xf20], R11 ;  /* 0x000f200b01007387 */ /* 0x000fe20000100800 */
[----:B------:R-:W-:-:S03]  /*b1b0*/  SHF.R.S32.HI R29, RZ, 0x1f, R5 ;  /* 0x0000001fff1d7819 */ /* 0x000fc60000011405 */
[----:B------:R-:W-:Y:S04]  /*b1c0*/  STL [R1+0xf2c], R21 ;  /* 0x000f2c1501007387 */ /* 0x000fe80000100800 */
[----:B------:R-:W-:Y:S04]  /*b1d0*/  STL [R1+0xf28], R10 ;  /* 0x000f280a01007387 */ /* 0x000fe80000100800 */
[----:B------:R-:W-:Y:S04]  /*b1e0*/  STL [R1+0xf34], R24 ;  /* 0x000f341801007387 */ /* 0x000fe80000100800 */
[----:B------:R-:W-:Y:S04]  /*b1f0*/  STL [R1+0xf30], R8 ;  /* 0x000f300801007387 */ /* 0x000fe80000100800 */
[----:B------:R-:W-:Y:S04]  /*b200*/  STL [R1+0xf3c], R25 ;  /* 0x000f3c1901007387 */ /* 0x000fe80000100800 */
[----:B------:R-:W-:Y:S04]  /*b210*/  STL [R1+0xf38], R7 ;  /* 0x000f380701007387 */ /* 0x000fe80000100800 */
[----:B------:R-:W-:Y:S04]  /*b220*/  STL [R1+0xf44], R27 ;  /* 0x000f441b01007387 */ /* 0x000fe80000100800 */
[----:B------:R0:W-:Y:S04]  /*b230*/  STL [R1+0xf40], R6 ;  /* 0x000f400601007387 */ /* 0x0001e80000100800 */
[----:B------:R-:W-:Y:S04]  /*b240*/  STL [R1+0xf4c], R29 ;  /* 0x000f4c1d01007387 */ /* 0x000fe80000100800 */
[----:B------:R1:W-:Y:S01]  /*b250*/  STL [R1+0xf48], R5 ;  /* 0x000f480501007387 */ /* 0x0003e20000100800 */
[----:B------:R-:W-:Y:S01]  /*b260*/  IMAD R22, R22, UR6, RZ ;  /* 0x0000000616167c24 */ /* 0x000fe2000f8e02ff */
[----:B0-----:R-:W-:-:S02]  /*b270*/  SHF.R.S32.HI R6, RZ, 0x1f, R18 ;  /* 0x0000001fff067819 */ /* 0x001fc40000011412 */
[----:B------:R-:W-:Y:S01]  /*b280*/  STL [R1+0xf50], R16 ;  /* 0x000f501001007387 */ /* 0x000fe20000100800 */
[----:B-1----:R-:W-:Y:S01]  /*b290*/  SHF.R.S32.HI R5, RZ, 0x1f, R16 ;  /* 0x0000001fff057819 */ /* 0x002fe20000011410 */
[----:B------:R-:W-:-:S04]  /*b2a0*/  IMAD R23, R23, UR6, RZ ;  /* 0x0000000617177c24 */ /* 0x000fc8000f8e02ff */
[----:B------:R0:W-:Y:S01]  /*b2b0*/  STL [R1], R5 ;  /* 0x0000000501007387 */ /* 0x0001e20000100800 */
[----:B------:R-:W-:-:S03]  /*b2c0*/  IMAD R26, R26, UR6, RZ ;  /* 0x000000061a1a7c24 */ /* 0x000fc6000f8e02ff */
[----:B------:R-:W-:Y:S01]  /*b2d0*/  STL [R1+0xf54], R18 ;  /* 0x000f541201007387 */ /* 0x000fe20000100800 */
[----:B0-----:R-:W-:-:S03]  /*b2e0*/  SHF.R.S32.HI R5, RZ, 0x1f, R20 ;  /* 0x0000001fff057819 */ /* 0x001fc60000011414 */
[----:B------:R0:W-:Y:S01]  /*b2f0*/  STL [R1+0x4], R6 ;  /* 0x0000040601007387 */ /* 0x0001e20000100800 */
[----:B------:R-:W-:-:S03]  /*b300*/  IMAD R28, R28, UR6, RZ ;  /* 0x000000061c1c7c24 */ /* 0x000fc6000f8e02ff */
[----:B------:R-:W-:Y:S04]  /*b310*/  STL [R1+0xf58], R20 ;  /* 0x000f581401007387 */ /* 0x000fe80000100800 */
[----:B------:R1:W-:Y:S01]  /*b320*/  STL [R1+0x8], R5 ;  /* 0x0000080501007387 */ /* 0x0003e20000100800 */
[----:B0-----:R-:W-:-:S03]  /*b330*/  SHF.R.S32.HI R6, RZ, 0x1f, R22 ;  /* 0x0000001fff067819 */ /* 0x001fc60000011416 */
[----:B------:R-:W-:Y:S01]  /*b340*/  STL [R1+0xf5c], R22 ;  /* 0x000f5c1601007387 */ /* 0x000fe20000100800 */
[----:B-1----:R-:W-:-:S03]  /*b350*/  SHF.R.S32.HI R5, RZ, 0x1f, R23 ;  /* 0x0000001fff057819 */ /* 0x002fc60000011417 */
[----:B------:R0:W-:Y:S04]  /*b360*/  STL [R1+0xc], R6 ;  /* 0x00000c0601007387 */ /* 0x0001e80000100800 */
[----:B------:R-:W-:Y:S04]  /*b370*/  STL [R1+0xf60], R23 ;  /* 0x000f601701007387 */ /* 0x000fe80000100800 */
[----:B------:R1:W-:Y:S01]  /*b380*/  STL [R1+0x10], R5 ;  /* 0x0000100501007387 */ /* 0x0003e20000100800 */
[----:B0-----:R-:W-:-:S03]  /*b390*/  SHF.R.S32.HI R6, RZ, 0x1f, R26 ;  /* 0x0000001fff067819 */ /* 0x001fc6000001141a */
[----:B------:R-:W-:Y:S01]  /*b3a0*/  STL [R1+0xf64], R26 ;  /* 0x000f641a01007387 */ /* 0x000fe20000100800 */
[----:B-1----:R-:W-:-:S03]  /*b3b0*/  SHF.R.S32.HI R5, RZ, 0x1f, R28 ;  /* 0x0000001fff057819 */ /* 0x002fc6000001141c */
[----:B------:R-:W-:Y:S04]  /*b3c0*/  STL [R1+0x18], R6 ;  /* 0x0000180601007387 */ /* 0x000fe80000100800 */
[----:B------:R-:W-:Y:S04]  /*b3d0*/  STL [R1+0xf68], R28 ;  /* 0x000f681c01007387 */ /* 0x000fe80000100800 */
[----:B------:R3:W-:Y:S01]  /*b3e0*/  STL [R1+0x1c], R5 ;  /* 0x00001c0501007387 */ /* 0x0007e20000100800 */
[----:B--2---:R-:W-:Y:S02]  /*b3f0*/  SHF.R.S32.HI R0, RZ, 0x1f, R0 ;  /* 0x0000001fff007819 */ /* 0x004fe40000011400 */
[----:B---3--:R-:W-:-:S02]  /*b400*/  SHF.R.S32.HI R5, RZ, 0x1f, R15 ;  /* 0x0000001fff057819 */ /* 0x008fc4000001140f */
[----:B----4-:R-:W-:Y:S02]  /*b410*/  SHF.R.S32.HI R7, RZ, 0x1f, R9 ;  /* 0x0000001fff077819 */ /* 0x010fe40000011409 */
[----:B-----5:R-:W-:-:S05]  /*b420*/  SHF.R.S32.HI R6, RZ, 0x1f, R14 ;  /* 0x0000001fff067819 */ /* 0x020fca000001140e */
[----:B------:R0:W-:Y:S04]  /*b430*/  STL [R1+0x20], R6 ;  /* 0x0000200601007387 */ /* 0x0001e80000100800 */
[----:B------:R-:W-:Y:S04]  /*b440*/  STL [R1+0x24], R7 ;  /* 0x0000240701007387 */ /* 0x000fe80000100800 */
[----:B------:R1:W-:Y:S01]  /*b450*/  STL [R1+0x2c], R5 ;  /* 0x00002c0501007387 */ /* 0x0003e20000100800 */
[----:B0-----:R-:W-:-:S05]  /*b460*/  SHF.R.S32.HI R6, RZ, 0x1f, R12 ;  /* 0x0000001fff067819 */ /* 0x001fca000001140c */
[----:B------:R-:W-:Y:S01]  /*b470*/  STL [R1+0x30], R6 ;  /* 0x0000300601007387 */ /* 0x000fe20000100800 */
[----:B-1----:R-:W-:-:S03]  /*b480*/  SHF.R.S32.HI R5, RZ, 0x1f, R2 ;  /* 0x0000001fff057819 */ /* 0x002fc60000011402 */
[----:B------:R0:W-:Y:S04]  /*b490*/  STL [R1+0x34], R0 ;  /* 0x0000340001007387 */ /* 0x0001e80000100800 */
[----:B------:R-:W-:Y:S04]  /*b4a0*/  STL [R1+0x3c], R5 ;  /* 0x00003c0501007387 */ /* 0x000fe80000100800 */
[----:B------:R-:W2:Y:S01]  /*b4b0*/  LDL R28, [R1+0xd4] ;  /* 0x0000d400011c7983 */ /* 0x000ea20000100800 */
[----:B------:R-:W-:Y:S02]  /*b4c0*/  SHF.R.S32.HI R2, RZ, 0x1f, R3 ;  /* 0x0000001fff027819 */ /* 0x000fe40000011403 */
[----:B0-----:R-:W-:-:S03]  /*b4d0*/  SHF.R.S32.HI R0, RZ, 0x1f, R4 ;  /* 0x0000001fff007819 */ /* 0x001fc60000011404 */
[----:B------:R-:W-:Y:S04]  /*b4e0*/  STL [R1+0x40], R2 ;  /* 0x0000400201007387 */ /* 0x000fe80000100800 */
[----:B--2---:R0:W-:Y:S04]  /*b4f0*/  STL [R1+0xf7c], R28 ;  /* 0x000f7c1c01007387 */ /* 0x0041e80000100800 */
[----:B------:R-:W-:Y:S04]  /*b500*/  STL [R1+0x44], R0 ;  /* 0x0000440001007387 */ /* 0x000fe80000100800 */
[----:B0-----:R-:W2:Y:S04]  /*b510*/  LDL R28, [R1+0xbc] ;  /* 0x0000bc00011c7983 */ /* 0x001ea80000100800 */
[----:B--2---:R0:W-:Y:S04]  /*b520*/  STL [R1+0xf80], R28 ;  /* 0x000f801c01007387 */ /* 0x0041e80000100800 */
[----:B------:R-:W2:Y:S04]  /*b530*/  LDL R26, [R1+0xe4] ;  /* 0x0000e400011a7983 */ /* 0x000ea80000100800 */
[----:B------:R-:W3:Y:S04]  /*b540*/  LDL R23, [R1+0xec] ;  /* 0x0000ec0001177983 */ /* 0x000ee80000100800 */
[----:B0-----:R-:W4:Y:S04]  /*b550*/  LDL R28, [R1+0xa8] ;  /* 0x0000a800011c7983 */ /* 0x001f280000100800 */
[----:B------:R-:W5:Y:S04]  /*b560*/  LDL R22, [R1+0xfc] ;  /* 0x0000fc0001167983 */ /* 0x000f680000100800 */
[----:B------:R-:W2:Y:S04]  /*b570*/  LDL R20, [R1+0x100] ;  /* 0x0001000001147983 */ /* 0x000ea80000100800 */
        /* <DEDUP_REMOVED lines=23> */
[----:B------:R-:W2:Y:S01]  /*b6f0*/  LDL R4, [R1+0x1a8] ;  /* 0x0001a80001047983 */ /* 0x000ea20000100800 */
[----:B----4-:R-:W-:-:S05]  /*b700*/  SHF.R.S32.HI R28, RZ, 0x1f, R28 ;  /* 0x0000001fff1c7819 */ /* 0x010fca000001141c */
[----:B------:R0:W-:Y:S04]  /*b710*/  STL [R1+0x4c], R28 ;  /* 0x00004c1c01007387 */ /* 0x0001e80000100800 */
[----:B0-----:R-:W4:Y:S02]  /*b720*/  LDL.LU R28, [R1+0xf80] ;  /* 0x000f8000011c7983 */ /* 0x001f240000300800 */
[----:B----4-:R-:W-:-:S05]  /*b730*/  SHF.R.S32.HI R28, RZ, 0x1f, R28 ;  /* 0x0000001fff1c7819 */ /* 0x010fca000001141c */
[----:B------:R0:W-:Y:S04]  /*b740*/  STL [R1+0x50], R28 ;  /* 0x0000501c01007387 */ /* 0x0001e80000100800 */
[----:B0-----:R-:W4:Y:S01]  /*b750*/  LDL.LU R28, [R1+0xf7c] ;  /* 0x000f7c00011c7983 */ /* 0x001f220000300800 */
[----:B--2---:R-:W-:Y:S02]  /*b760*/  SHF.R.S32.HI R6, RZ, 0x1f, R6 ;  /* 0x0000001fff067819 */ /* 0x004fe40000011406 */
[----:B------:R-:W-:Y:S02]  /*b770*/  SHF.R.S32.HI R0, RZ, 0x1f, R0 ;  /* 0x0000001fff007819 */ /* 0x000fe40000011400 */
[----:B----4-:R-:W-:-:S05]  /*b780*/  SHF.R.S32.HI R28, RZ, 0x1f, R28 ;  /* 0x0000001fff1c7819 */ /* 0x010fca000001141c */
[----:B------:R0:W-:Y:S02]  /*b790*/  STL [R1+0x54], R28 ;  /* 0x0000541c01007387 */ /* 0x0001e40000100800 */
[----:B0-----:R-:W-:Y:S02]  /*b7a0*/  SHF.R.S32.HI R28, RZ, 0x1f, R26 ;  /* 0x0000001fff1c7819 */ /* 0x001fe4000001141a */
[----:B---3--:R-:W-:Y:S02]  /*b7b0*/  SHF.R.S32.HI R26, RZ, 0x1f, R23 ;  /* 0x0000001fff1a7819 */ /* 0x008fe40000011417 */
[----:B-----5:R-:W-:Y:S02]  /*b7c0*/  SHF.R.S32.HI R23, RZ, 0x1f, R22 ;  /* 0x0000001fff177819 */ /* 0x020fe40000011416 */
[----:B------:R-:W-:Y:S01]  /*b7d0*/  SHF.R.S32.HI R22, RZ, 0x1f, R20 ;  /* 0x0000001fff167819 */ /* 0x000fe20000011414 */
[----:B------:R-:W-:Y:S01]  /*b7e0*/  STL [R1+0x58], R28 ;  /* 0x0000581c01007387 */ /* 0x000fe20000100800 */
[----:B------:R-:W-:-:S02]  /*b7f0*/  SHF.R.S32.HI R20, RZ, 0x1f, R18 ;  /* 0x0000001fff147819 */ /* 0x000fc40000011412 */
[----:B------:R-:W-:Y:S01]  /*b800*/  SHF.R.S32.HI R18, RZ, 0x1f, R16 ;  /* 0x0000001fff127819 */ /* 0x000fe20000011410 */
[----:B------:R-:W-:Y:S01]  /*b810*/  STL [R1+0x60], R26 ;  /* 0x0000601a01007387 */ /* 0x000fe20000100800 */
[----:B------:R-:W-:Y:S02]  /*b820*/  SHF.R.S32.HI R16, RZ, 0x1f, R5 ;  /* 0x0000001fff107819 */ /* 0x000fe40000011405 */
[----:B------:R-:W-:Y:S01]  /*b830*/  SHF.R.S32.HI R5, RZ, 0x1f, R29 ;  /* 0x0000001fff057819 */ /* 0x000fe2000001141d */
[----:B------:R-:W-:Y:S04]  /*b840*/  STL [R1+0x64], R23 ;  /* 0x0000641701007387 */ /* 0x000fe80000100800 */
[----:B------:R-:W-:Y:S04]  /*b850*/  STL [R1+0x6c], R22 ;  /* 0x00006c1601007387 */ /* 0x000fe80000100800 */
[----:B------:R-:W-:Y:S04]  /*b860*/  STL [R1+0x70], R20 ;  /* 0x0000701401007387 */ /* 0x000fe80000100800 */
[----:B------:R-:W-:Y:S04]  /*b870*/  STL [R1+0x74], R18 ;  /* 0x0000741201007387 */ /* 0x000fe80000100800 */
[----:B------:R0:W-:Y:S04]  /*b880*/  STL [R1+0x78], R16 ;  /* 0x0000781001007387 */ /* 0x0001e80000100800 */
[----:B------:R1:W-:Y:S01]  /*b890*/  STL [R1+0x7c], R5 ;  /* 0x00007c0501007387 */ /* 0x0003e20000100800 */
[----:B0-----:R-:W-:-:S03]  /*b8a0*/  SHF.R.S32.HI R16, RZ, 0x1f, R27 ;  /* 0x0000001fff107819 */ /* 0x001fc6000001141b */
[----:B------:R0:W-:Y:S01]  /*b8b0*/  STL [R1+0x84], R6 ;  /* 0x0000840601007387 */ /* 0x0001e20000100800 */
[----:B-1----:R-:W-:-:S03]  /*b8c0*/  SHF.R.S32.HI R5, RZ, 0x1f, R7 ;  /* 0x0000001fff057819 */ /* 0x002fc60000011407 */
[----:B------:R-:W-:Y:S01]  /*b8d0*/  STL [R1+0x88], R16 ;  /* 0x0000881001007387 */ /* 0x000fe20000100800 */
[----:B------:R-:W-:-:S03]  /*b8e0*/  SHF.R.S32.HI R7, RZ, 0x1f, R8 ;  /* 0x0000001fff077819 */ /* 0x000fc60000011408 */
[----:B------:R1:W-:Y:S01]  /*b8f0*/  STL [R1+0x8c], R5 ;  /* 0x00008c0501007387 */ /* 0x0003e20000100800 */
[----:B0-----:R-:W-:-:S05]  /*b900*/  SHF.R.S32.HI R6, RZ, 0x1f, R25 ;  /* 0x0000001fff067819 */ /* 0x001fca0000011419 */
[----:B------:R0:W-:Y:S01]  /*b910*/  STL [R1+0x90], R6 ;  /* 0x0000900601007387 */ /* 0x0001e20000100800 */
[----:B-1----:R-:W-:-:S03]  /*b920*/  SHF.R.S32.HI R5, RZ, 0x1f, R24 ;  /* 0x0000001fff057819 */ /* 0x002fc60000011418 */
[----:B------:R1:W-:Y:S04]  /*b930*/  STL [R1+0x94], R7 ;  /* 0x0000940701007387 */ /* 0x0003e80000100800 */
[----:B------:R2:W-:Y:S01]  /*b940*/  STL [R1+0x9c], R5 ;  /* 0x00009c0501007387 */ /* 0x0005e20000100800 */
[----:B0-----:R-:W-:Y:S02]  /*b950*/  SHF.R.S32.HI R6, RZ, 0x1f, R10 ;  /* 0x0000001fff067819 */ /* 0x001fe4000001140a */
[----:B-1----:R-:W-:-:S03]  /*b960*/  SHF.R.S32.HI R7, RZ, 0x1f, R21 ;  /* 0x0000001fff077819 */ /* 0x002fc60000011415 */
[----:B------:R0:W-:Y:S01]  /*b970*/  STL [R1+0xa0], R6 ;  /* 0x0000a00601007387 */ /* 0x0001e20000100800 */
[----:B--2---:R-:W-:-:S03]  /*b980*/  SHF.R.S32.HI R5, RZ, 0x1f, R11 ;  /* 0x0000001fff057819 */ /* 0x004fc6000001140b */
        /* <DEDUP_REMOVED lines=160> */
[----:B---3--:R-:W-:Y:S02]  /*c390*/  SHF.R.S32.HI R23, RZ, 0x1f, R23 ;  /* 0x0000001fff177819 */ /* 0x008fe40000011417 */
[----:B-----5:R-:W-:Y:S02]  /*c3a0*/  SHF.R.S32.HI R22, RZ, 0x1f, R22 ;  /* 0x0000001fff167819 */ /* 0x020fe40000011416 */
[----:B------:R-:W-:-:S02]  /*c3b0*/  SHF.R.S32.HI R20, RZ, 0x1f, R20 ;  /* 0x0000001fff147819 */ /* 0x000fc40000011414 */
[----:B------:R-:W-:Y:S02]  /*c3c0*/  SHF.R.S32.HI R18, RZ, 0x1f, R18 ;  /* 0x0000001fff127819 */ /* 0x000fe40000011412 */
[----:B------:R-:W-:Y:S02]  /*c3d0*/  SHF.R.S32.HI R16, RZ, 0x1f, R16 ;  /* 0x0000001fff107819 */ /* 0x000fe40000011410 */
[----:B------:R-:W-:Y:S02]  /*c3e0*/  SHF.R.S32.HI R29, RZ, 0x1f, R29 ;  /* 0x0000001fff1d7819 */ /* 0x000fe4000001141d */
[----:B------:R-:W-:Y:S02]  /*c3f0*/  SHF.R.S32.HI R5, RZ, 0x1f, R5 ;  /* 0x0000001fff057819 */ /* 0x000fe40000011405 */
[----:B------:R-:W-:Y:S02]  /*c400*/  SHF.R.S32.HI R27, RZ, 0x1f, R27 ;  /* 0x0000001fff1b7819 */ /* 0x000fe4000001141b */
        /* <DEDUP_REMOVED lines=19> */
[----:B----4-:R-:W-:-:S05]  /*c540*/  SHF.R.S32.HI R28, RZ, 0x1f, R28 ;  /* 0x0000001fff1c7819 */ /* 0x010fca000001141c */
        /* <DEDUP_REMOVED lines=55> */
[----:B0-----:R-:W3:Y:S04]  /*c8c0*/  LDL.LU R3, [R1+0xefc] ;  /* 0x000efc0001037983 */ /* 0x001ee80000300800 */
[----:B------:R0:W-:Y:S04]  /*c8d0*/  STL [R1+0x370], R4 ;  /* 0x0003700401007387 */ /* 0x0001e80000100800 */
[----:B0-----:R-:W4:Y:S01]  /*c8e0*/  LDL.LU R4, [R1+0xef8] ;  /* 0x000ef80001047983 */ /* 0x001f220000300800 */
[----:B--2---:R-:W-:-:S02]  /*c8f0*/  SHF.R.S32.HI R2, RZ, 0x1f, R2 ;  /* 0x0000001fff027819 */ /* 0x004fc40000011402 */
[----:B---3--:R-:W-:Y:S02]  /*c900*/  SHF.R.S32.HI R3, RZ, 0x1f, R3 ;  /* 0x0000001fff037819 */ /* 0x008fe40000011403 */
[----:B----4-:R-:W-:-:S05]  /*c910*/  SHF.R.S32.HI R4, RZ, 0x1f, R4 ;  /* 0x0000001fff047819 */ /* 0x010fca0000011404 */
[----:B------:R0:W-:Y:S04]  /*c920*/  STL [R1+0x374], R4 ;  /* 0x0003740401007387 */ /* 0x0001e80000100800 */
[----:B0-----:R-:W2:Y:S04]  /*c930*/  LDL.LU R4, [R1+0xef4] ;  /* 0x000ef40001047983 */ /* 0x001ea80000300800 */
[----:B------:R0:W-:Y:S04]  /*c940*/  STL [R1+0x378], R3 ;  /* 0x0003780301007387 */ /* 0x0001e80000100800 */
[----:B0-----:R-:W3:Y:S04]  /*c950*/  LDL.LU R3, [R1+0xef0] ;  /* 0x000ef00001037983 */ /* 0x001ee80000300800 */
[----:B------:R0:W-:Y:S04]  /*c960*/  STL [R1+0x37c], R2 ;  /* 0x00037c0201007387 */ /* 0x0001e80000100800 */
[----:B0-----:R-:W4:Y:S01]  /*c970*/  LDL.LU R2, [R1+0xeec] ;  /* 0x000eec0001027983 */ /* 0x001f220000300800 */
[----:B------:R-:W-:-:S05]  /*c980*/  SHF.R.S32.HI R0, RZ, 0x1f, R0 ;  /* 0x0000001fff007819 */ /* 0x000fca0000011400 */
[----:B------:R4:W-:Y:S02]  /*c990*/  STL [R1+0x380], R0 ;  /* 0x0003800001007387 */ /* 0x0009e40000100800 */
[----:B----4-:R-:W-:-:S05]  /*c9a0*/  IADD3 R0, P2, PT, R15, R2, RZ ;  /* 0x000000020f007210 */ /* 0x010fca0007f5e0ff */
[----:B------:R0:W-:Y:S04]  /*c9b0*/  STL [R1+0xd74], R0 ;  /* 0x000d740001007387 */ /* 0x0001e80000100800 */
[----:B0-----:R-:W4:Y:S02]  /*c9c0*/  LDL.LU R0, [R1+0xee8] ;  /* 0x000ee80001007983 */ /* 0x001f240000300800 */
[----:B----4-:R-:W-:-:S05]  /*c9d0*/  IADD3 R15, P5, PT, R15, R0, RZ ;  /* 0x000000000f0f7210 */ /* 0x010fca0007fbe0ff */
[----:B------:R0:W-:Y:S02]  /*c9e0*/  STL [R1+0xd7c], R15 ;  /* 0x000d7c0f01007387 */ /* 0x0001e40000100800 */
[----:B0-----:R-:W-:-:S05]  /*c9f0*/  IADD3 R15, P1, PT, R14, R2, RZ ;  /* 0x000000020e0f7210 */ /* 0x001fca0007f3e0ff */
[----:B------:R0:W-:Y:S02]  /*ca00*/  STL [R1+0x584], R15 ;  /* 0x0005840f01007387 */ /* 0x0001e40000100800 */
[----:B0-----:R-:W-:Y:S02]  /*ca10*/  IADD3 R15, P0, PT, R14, R0, RZ ;  /* 0x000000000e0f7210 */ /* 0x001fe40007f1e0ff */
[----:B------:R-:W-:-:S03]  /*ca20*/  IADD3 R14, P4, PT, R13, R2, RZ ;  /* 0x000000020d0e7210 */ /* 0x000fc60007f9e0ff */
[----:B------:R0:W-:Y:S04]  /*ca30*/  STL [R1+0x58c], R15 ;  /* 0x00058c0f01007387 */ /* 0x0001e80000100800 */
[----:B------:R2:W-:Y:S01]  /*ca40*/  STL [R1+0x594], R14 ;  /* 0x0005940e01007387 */ /* 0x0005e20000100800 */
[----:B0-----:R-:W-:Y:S02]  /*ca50*/  IADD3 R15, P3, PT, R13, R0, RZ ;  /* 0x000000000d0f7210 */ /* 0x001fe40007f7e0ff */
[C---:B------:R-:W-:Y:S01]  /*ca60*/  IADD3 R13, P6, PT, R11.reuse, R2, RZ ;  /* 0x000000020b0d7210 */ /* 0x040fe20007fde0ff */
[C-C-:B--2---:R-:W-:Y:S02]  /*ca70*/  IMAD.X R14, R12.reuse, 0x1, R4.reuse, P2 ;  /* 0x000000010c0e7824 */ /* 0x144fe400010e0604 */
[----:B---3--:R-:W-:Y:S01]  /*ca80*/  IMAD.X R12, R12, 0x1, R3, P5 ;  /* 0x000000010c0c7824 */ /* 0x008fe200028e0603 */
[----:B------:R-:W-:Y:S01]  /*ca90*/  IADD3 R11, P5, PT, R11, R0, RZ ;  /* 0x000000000b0b7210 */ /* 0x000fe20007fbe0ff */
[----:B------:R-:W-:Y:S04]  /*caa0*/  STL [R1+0x59c], R15 ;  /* 0x00059c0f01007387 */ /* 0x000fe80000100800 */
[----:B------:R-:W-:Y:S04]  /*cab0*/  STL [R1+0xd70], R14 ;  /* 0x000d700e01007387 */ /* 0x000fe80000100800 */
[----:B------:R0:W-:Y:S04]  /*cac0*/  STL [R1+0x5a4], R13 ;  /* 0x0005a40d01007387 */ /* 0x0001e80000100800 */
[----:B------:R1:W-:Y:S04]  /*cad0*/  STL [R1+0xd78], R12 ;  /* 0x000d780c01007387 */ /* 0x0003e80000100800 */
[----:B------:R2:W-:Y:S01]  /*cae0*/  STL [R1+0x5ac], R11 ;  /* 0x0005ac0b01007387 */ /* 0x0005e20000100800 */
[----:B0-----:R-:W-:Y:S01]  /*caf0*/  IADD3 R13, P2, PT, R10, R2, RZ ;  /* 0x000000020a0d7210 */ /* 0x001fe20007f5e0ff */
[----:B-1----:R-:W-:-:S02]  /*cb00*/  IMAD.X R12, R9, 0x1, R4, P1 ;  /* 0x00000001090c7824 */ /* 0x002fc400008e0604 */
[----:B------:R-:W-:Y:S01]  /*cb10*/  IMAD.X R9, R9, 0x1, R3, P0 ;  /* 0x0000000109097824 */ /* 0x000fe200000e0603 */
[----:B--2---:R-:W-:Y:S01]  /*cb20*/  IADD3 R11, P1, PT, R10, R0, RZ ;  /* 0x000000000a0b7210 */ /* 0x004fe20007f3e0ff */
[----:B------:R-:W-:Y:S01]  /*cb30*/  STL [R1+0x5dc], R13 ;  /* 0x0005dc0d01007387 */ /* 0x000fe20000100800 */
[----:B------:R-:W-:-:S03]  /*cb40*/  IADD3 R10, P0, PT, R8, R2, RZ ;  /* 0x00000002080a7210 */ /* 0x000fc60007f1e0ff */
[----:B------:R-:W-:Y:S04]  /*cb50*/  STL [R1+0x580], R12 ;  /* 0x0005800c01007387 */ /* 0x000fe80000100800 */
[----:B------:R0:W-:Y:S04]  /*cb60*/  STL [R1+0x5e4], R11 ;  /* 0x0005e40b01007387 */ /* 0x0001e80000100800 */
[----:B------:R1:W-:Y:S04]  /*cb70*/  STL [R1+0x588], R9 ;  /* 0x0005880901007387 */ /* 0x0003e80000100800 */
[----:B------:R2:W-:Y:S01]  /*cb80*/  STL [R1+0x5ec], R10 ;  /* 0x0005ec0a01007387 */ /* 0x0005e20000100800 */
[----:B0-----:R-:W-:Y:S01]  /*cb90*/  IMAD.X R11, R17, 0x1, R4, P4 ;  /* 0x00000001110b7824 */ /* 0x001fe200020e0604 */
[----:B-1----:R-:W-:-:S04]  /*cba0*/  IADD3 R9, P4, PT, R8, R0, RZ ;  /* 0x0000000008097210 */ /* 0x002fc80007f9e0ff */
[----:B------:R-:W-:Y:S01]  /*cbb0*/  STL [R1+0x590], R11 ;  /* 0x0005900b01007387 */ /* 0x000fe20000100800 */
[----:B--2---:R-:W-:-:S03]  /*cbc0*/  IMAD.X R10, R17, 0x1, R3, P3 ;  /* 0x00000001110a7824 */ /* 0x004fc600018e0603 */
[----:B------:R0:W-:Y:S04]  /*cbd0*/  STL [R1+0x5f4], R9 ;  /* 0x0005f40901007387 */ /* 0x0001e80000100800 */
[----:B------:R-:W-:Y:S04]  /*cbe0*/  STL [R1+0x598], R10 ;  /* 0x0005980a01007387 */ /* 0x000fe80000100800 */
[----:B------:R-:W2:Y:S01]  /*cbf0*/  LDL.LU R15, [R1] ;  /* 0x00000000010f7983 */ /* 0x000ea20000300800 */
[----:B------:R-:W-:Y:S01]  /*cc00*/  IADD3 R8, P3, PT, R7, R2, RZ ;  /* 0x0000000207087210 */ /* 0x000fe20007f7e0ff */
[----:B0-----:R-:W-:-:S04]  /*cc10*/  IMAD.X R9, R19, 0x1, R4, P6 ;  /* 0x0000000113097824 */ /* 0x001fc800030e0604 */
[----:B------:R0:W-:Y:S04]  /*cc20*/  STL [R1+0x5fc], R8 ;  /* 0x0005fc0801007387 */ /* 0x0001e80000100800 */
[----:B------:R1:W-:Y:S01]  /*cc30*/  STL [R1+0x5a0], R9 ;  /* 0x0005a00901007387 */ /* 0x0003e20000100800 */
[----:B0-----:R-:W-:Y:S01]  /*cc40*/  IADD3 R8, P6, PT, R7, R0, RZ ;  /* 0x0000000007087210 */ /* 0x001fe20007fde0ff */
[----:B------:R-:W-:Y:S01]  /*cc50*/  IMAD.X R7, R19, 0x1, R3, P5 ;  /* 0x0000000113077824 */ /* 0x000fe200028e0603 */
[----:B-1----:R-:W-:-:S03]  /*cc60*/  IADD3 R9, P5, PT, R6, R2, RZ ;  /* 0x0000000206097210 */ /* 0x002fc60007fbe0ff */
[----:B------:R0:W-:Y:S04]  /*cc70*/  STL [R1+0x604], R8 ;  /* 0x0006040801007387 */ /* 0x0001e80000100800 */
[----:B------:R1:W-:Y:S04]  /*cc80*/  STL [R1+0x5a8], R7 ;  /* 0x0005a80701007387 */ /* 0x0003e80000100800 */
[----:B------:R-:W-:Y:S01]  /*cc90*/  STL [R1+0x60c], R9 ;  /* 0x00060c0901007387 */ /* 0x000fe20000100800 */
[----:B0-----:R-:W-:-:S03]  /*cca0*/  IMAD.X R8, R21, 0x1, R4, P2 ;  /* 0x0000000115087824 */ /* 0x001fc600010e0604 */
[----:B------:R-:W3:Y:S01]  /*ccb0*/  LDL.LU R10, [R1+0x4] ;  /* 0x00000400010a7983 */ /* 0x000ee20000300800 */
[----:B-1----:R-:W-:Y:S01]  /*ccc0*/  IADD3 R7, P2, PT, R6, R0, RZ ;  /* 0x0000000006077210 */ /* 0x002fe20007f5e0ff */
[----:B------:R-:W-:Y:S02]  /*ccd0*/  IMAD.X R6, R21, 0x1, R3, P1 ;  /* 0x0000000115067824 */ /* 0x000fe400008e0603 */
[----:B------:R0:W-:Y:S04]  /*cce0*/  STL [R1+0x5d8], R8 ;  /* 0x0005d80801007387 */ /* 0x0001e80000100800 */
[----:B------:R1:W-:Y:S01]  /*ccf0*/  STL [R1+0x614], R7 ;  /* 0x0006140701007387 */ /* 0x0003e20000100800 */
[----:B0-----:R-:W-:-:S03]  /*cd00*/  IADD3 R8, P1, PT, R5, R2, RZ ;  /* 0x0000000205087210 */ /* 0x001fc60007f3e0ff */
[----:B------:R0:W-:Y:S01]  /*cd10*/  STL [R1+0x5e0], R6 ;  /* 0x0005e00601007387 */ /* 0x0001e20000100800 */
[----:B-1----:R-:W-:-:S03]  /*cd20*/  IMAD.X R7, R24, 0x1, R4, P0 ;  /* 0x0000000118077824 */ /* 0x002fc600000e0604 */
[----:B------:R-:W-:Y:S04]  /*cd30*/  STL [R1+0xd6c], R8 ;  /* 0x000d6c0801007387 */ /* 0x000fe80000100800 */
[----:B------:R-:W-:Y:S01]  /*cd40*/  STL [R1+0x5e8], R7 ;  /* 0x0005e80701007387 */ /* 0x000fe20000100800 */
[----:B0-----:R-:W-:Y:S01]  /*cd50*/  IADD3 R6, P0, PT, R5, R0, RZ ;  /* 0x0000000005067210 */ /* 0x001fe20007f1e0ff */
[----:B------:R-:W-:Y:S02]  /*cd60*/  IMAD.X R5, R24, 0x1, R3, P4 ;  /* 0x0000000118057824 */ /* 0x000fe400020e0603 */
[----:B------:R-:W4:Y:S04]  /*cd70*/  LDL.LU R11, [R1+0x8] ;  /* 0x00000800010b7983 */ /* 0x000f280000300800 */
[----:B------:R0:W-:Y:S04]  /*cd80*/  STL [R1+0x620], R6 ;  /* 0x0006200601007387 */ /* 0x0001e80000100800 */
[----:B------:R1:W-:Y:S01]  /*cd90*/  STL [R1+0x5f0], R5 ;  /* 0x0005f00501007387 */ /* 0x0003e20000100800 */
[C---:B0-----:R-:W-:Y:S01]  /*cda0*/  IADD3 R6, P4, PT, R16.reuse, R2, RZ ;  /* 0x0000000210067210 */ /* 0x041fe20007f9e0ff */
[----:B-1----:R-:W-:Y:S01]  /*cdb0*/  IMAD.X R5, R25, 0x1, R4, P3 ;  /* 0x0000000119057824 */ /* 0x002fe200018e0604 */
[----:B------:R-:W-:-:S03]  /*cdc0*/  IADD3 R7, P3, PT, R16, R0, RZ ;  /* 0x0000000010077210 */ /* 0x000fc60007f7e0ff */
[----:B------:R0:W-:Y:S04]  /*cdd0*/  STL [R1+0x628], R6 ;  /* 0x0006280601007387 */ /* 0x0001e80000100800 */
[----:B------:R1:W-:Y:S04]  /*cde0*/  STL [R1+0x5f8], R5 ;  /* 0x0005f80501007387 */ /* 0x0003e80000100800 */
[----:B------:R5:W-:Y:S01]  /*cdf0*/  STL [R1+0x630], R7 ;  /* 0x0006300701007387 */ /* 0x000be20000100800 */
[----:B0-----:R-:W-:-:S03]  /*ce00*/  IMAD.X R6, R25, 0x1, R3, P6 ;  /* 0x0000000119067824 */ /* 0x001fc600030e0603 */
[----:B------:R-:W4:Y:S01]  /*ce10*/  LDL.LU R12, [R1+0xc] ;  /* 0x00000c00010c7983 */ /* 0x000f220000300800 */
[----:B-1----:R-:W-:-:S03]  /*ce20*/  IADD3 R5, P6, PT, R18, R2, RZ ;  /* 0x0000000212057210 */ /* 0x002fc60007fde0ff */
[----:B------:R0:W-:Y:S01]  /*ce30*/  STL [R1+0x600], R6 ;  /* 0x0006000601007387 */ /* 0x0001e20000100800 */
[----:B-----5:R-:W-:-:S03]  /*ce40*/  IMAD.X R7, R27, 0x1, R4, P5 ;  /* 0x000000011b077824 */ /* 0x020fc600028e0604 */
[----:B------:R1:W-:Y:S04]  /*ce50*/  STL [R1+0x638], R5 ;  /* 0x0006380501007387 */ /* 0x0003e80000100800 */
[----:B------:R5:W-:Y:S01]  /*ce60*/  STL [R1+0x608], R7 ;  /* 0x0006080701007387 */ /* 0x000be20000100800 */
[----:B0-----:R-:W-:Y:S01]  /*ce70*/  IMAD.X R6, R27, 0x1, R3, P2 ;  /* 0x000000011b067824 */ /* 0x001fe200010e0603 */
[----:B-1----:R-:W-:Y:S02]  /*ce80*/  IADD3 R5, P5, PT, R18, R0, RZ ;  /* 0x0000000012057210 */ /* 0x002fe40007fbe0ff */
[----:B-----5:R-:W5:Y:S04]  /*ce90*/  LDL.LU R7, [R1+0x14] ;  /* 0x0000140001077983 */ /* 0x020f680000300800 */
[----:B------:R0:W-:Y:S04]  /*cea0*/  STL [R1+0x640], R5 ;  /* 0x0006400501007387 */ /* 0x0001e80000100800 */
[----:B------:R1:W-:Y:S04]  /*ceb0*/  STL [R1+0x610], R6 ;  /* 0x0006100601007387 */ /* 0x0003e80000100800 */
[----:B------:R-:W5:Y:S01]  /*cec0*/  LDL.LU R13, [R1+0x10] ;  /* 0x00001000010d7983 */ /* 0x000f620000300800 */
[----:B0-----:R-:W-:Y:S01]  /*ced0*/  IADD3 R5, P2, PT, R20, R2, RZ ;  /* 0x0000000214057210 */ /* 0x001fe20007f5e0ff */
[----:B-1----:R-:W-:-:S04]  /*cee0*/  IMAD.X R6, R29, 0x1, R4, P1 ;  /* 0x000000011d067824 */ /* 0x002fc800008e0604 */
[----:B------:R0:W-:Y:S01]  /*cef0*/  STL [R1+0x648], R5 ;  /* 0x0006480501007387 */ /* 0x0001e20000100800 */
[----:B------:R-:W-:-:S03]  /*cf00*/  IMAD.X R8, R29, 0x1, R3, P0 ;  /* 0x000000011d087824 */ /* 0x000fc600000e0603 */
[----:B------:R1:W-:Y:S01]  /*cf10*/  STL [R1+0x618], R6 ;  /* 0x0006180601007387 */ /* 0x0003e20000100800 */
[----:B0-----:R-:W-:-:S03]  /*cf20*/  IADD3 R5, P1, PT, R20, R0, RZ ;  /* 0x0000000014057210 */ /* 0x001fc60007f3e0ff */
[----:B-1----:R-:W5:Y:S04]  /*cf30*/  LDL.LU R6, [R1+0x28] ;  /* 0x0000280001067983 */ /* 0x002f680000300800 */
[----:B------:R0:W-:Y:S04]  /*cf40*/  STL [R1+0x650], R5 ;  /* 0x0006500501007387 */ /* 0x0001e80000100800 */
[----:B------:R-:W-:Y:S04]  /*cf50*/  STL [R1+0x61c], R8 ;  /* 0x00061c0801007387 */ /* 0x000fe80000100800 */
[----:B------:R-:W5:Y:S01]  /*cf60*/  LDL.LU R14, [R1+0x18] ;  /* 0x00001800010e7983 */ /* 0x000f620000300800 */
[----:B0-----:R-:W-:-:S05]  /*cf70*/  IADD3 R5, P0, PT, R22, R2, RZ ;  /* 0x0000000216057210 */ /* 0x001fca0007f1e0ff */
[----:B------:R0:W-:Y:S01]  /*cf80*/  STL [R1+0x658], R5 ;  /* 0x0006580501007387 */ /* 0x0001e20000100800 */
[C---:B--2---:R-:W-:Y:S01]  /*cf90*/  IMAD.X R9, R15.reuse, 0x1, R4, P4 ;  /* 0x000000010f097824 */ /* 0x044fe200020e0604 */
[----:B0-----:R-:W-:Y:S01]  /*cfa0*/  IADD3 R5, P4, PT, R22, R0, RZ ;  /* 0x0000000016057210 */ /* 0x001fe20007f9e0ff */
[----:B------:R-:W-:-:S03]  /*cfb0*/  IMAD.X R8, R15, 0x1, R3, P3 ;  /* 0x000000010f087824 */ /* 0x000fc600018e0603 */
[----:B------:R-:W-:Y:S04]  /*cfc0*/  STL [R1+0x624], R9 ;  /* 0x0006240901007387 */ /* 0x000fe80000100800 */
[----:B------:R-:W2:Y:S04]  /*cfd0*/  LDL.LU R17, [R1+0x38] ;  /* 0x0000380001117983 */ /* 0x000ea80000300800 */
[----:B------:R0:W-:Y:S04]  /*cfe0*/  STL [R1+0x660], R5 ;  /* 0x0006600501007387 */ /* 0x0001e80000100800 */
[----:B------:R3:W-:Y:S04]  /*cff0*/  STL [R1+0x62c], R8 ;  /* 0x00062c0801007387 */ /* 0x0007e80000100800 */
[----:B------:R-:W2:Y:S01]  /*d000*/  LDL.LU R15, [R1+0x1c] ;  /* 0x00001c00010f7983 */ /* 0x000ea20000300800 */
[----:B0-----:R-:W-:-:S05]  /*d010*/  IADD3 R5, P3, PT, R23, R2, RZ ;  /* 0x0000000217057210 */ /* 0x001fca0007f7e0ff */
[----:B------:R0:W-:Y:S01]  /*d020*/  STL [R1+0x668], R5 ;  /* 0x0006680501007387 */ /* 0x0001e20000100800 */
[C-C-:B---3--:R-:W-:Y:S02]  /*d030*/  IMAD.X R8, R10.reuse, 0x1, R4.reuse, P6 ;  /* 0x000000010a087824 */ /* 0x148fe400030e0604 */
[----:B------:R-:W-:Y:S01]  /*d040*/  IMAD.X R9, R10, 0x1, R3, P5 ;  /* 0x000000010a097824 */ /* 0x000fe200028e0603 */
[----:B0-----:R-:W-:Y:S02]  /*d050*/  IADD3 R5, P6, PT, R23, R0, RZ ;  /* 0x0000000017057210 */ /* 0x001fe40007fde0ff */
[----:B------:R0:W-:Y:S04]  /*d060*/  STL [R1+0x634], R8 ;  /* 0x0006340801007387 */ /* 0x0001e80000100800 */
[----:B0-----:R-:W3:Y:S04]  /*d070*/  LDL.LU R8, [R1+0x48] ;  /* 0x0000480001087983 */ /* 0x001ee80000300800 */
[----:B------:R0:W-:Y:S04]  /*d080*/  STL [R1+0x670], R5 ;  /* 0x0006700501007387 */ /* 0x0001e80000100800 */
[----:B------:R1:W-:Y:S01]  /*d090*/  STL [R1+0x63c], R9 ;  /* 0x00063c0901007387 */ /* 0x0003e20000100800 */
[----:B0-----:R-:W-:Y:S01]  /*d0a0*/  IADD3 R5, P5, PT, R26, R2, RZ ;  /* 0x000000021a057210 */ /* 0x001fe20007fbe0ff */
[----:B----4-:R-:W-:-:S02]  /*d0b0*/  IMAD.X R10, R11, 0x1, R4, P2 ;  /* 0x000000010b0a7824 */ /* 0x010fc400010e0604 */
[----:B-1----:R-:W4:Y:S01]  /*d0c0*/  LDL.LU R9, [R1+0x20] ;  /* 0x0000200001097983 */ /* 0x002f220000300800 */
[----:B------:R-:W-:-:S03]  /*d0d0*/  IMAD.X R11, R11, 0x1, R3, P1 ;  /* 0x000000010b0b7824 */ /* 0x000fc600008e0603 */
[----:B------:R0:W-:Y:S04]  /*d0e0*/  STL [R1+0x678], R5 ;  /* 0x0006780501007387 */ /* 0x0001e80000100800 */
[----:B------:R1:W-:Y:S01]  /*d0f0*/  STL [R1+0x644], R10 ;  /* 0x0006440a01007387 */ /* 0x0003e20000100800 */
[----:B0-----:R-:W-:-:S03]  /*d100*/  IADD3 R5, P2, PT, R26, R0, RZ ;  /* 0x000000001a057210 */ /* 0x001fc60007f5e0ff */
[----:B-1----:R-:W4:Y:S04]  /*d110*/  LDL.LU R10, [R1+0x5c] ;  /* 0x00005c00010a7983 */ /* 0x002f280000300800 */
[----:B------:R0:W-:Y:S04]  /*d120*/  STL [R1+0x680], R5 ;  /* 0x0006800501007387 */ /* 0x0001e80000100800 */
[----:B------:R1:W-:Y:S01]  /*d130*/  STL [R1+0x64c], R11 ;  /* 0x00064c0b01007387 */ /* 0x0003e20000100800 */
[----:B------:R-:W-:Y:S01]  /*d140*/  IMAD.X R16, R12, 0x1, R4, P0 ;  /* 0x000000010c107824 */ /* 0x000fe200000e0604 */
[----:B0-----:R-:W-:-:S02]  /*d150*/  IADD3 R5, P1, PT, R28, R2, RZ ;  /* 0x000000021c057210 */ /* 0x001fc40007f3e0ff */
[----:B-1----:R-:W4:Y:S01]  /*d160*/  LDL.LU R11, [R1+0x24] ;  /* 0x00002400010b7983 */ /* 0x002f220000300800 */
[----:B------:R-:W-:-:S03]  /*d170*/  IMAD.X R12, R12, 0x1, R3, P4 ;  /* 0x000000010c0c7824 */ /* 0x000fc600020e0603 */
[----:B------:R0:W-:Y:S04]  /*d180*/  STL [R1+0x688], R5 ;  /* 0x0006880501007387 */ /* 0x0001e80000100800 */
[----:B------:R5:W-:Y:S04]  /*d190*/  STL [R1+0x654], R16 ;  /* 0x0006541001007387 */ /* 0x000be80000100800 */
[----:B------:R-:W4:Y:S01]  /*d1a0*/  LDL.LU R19, [R1+0x68] ;  /* 0x0000680001137983 */ /* 0x000f220000300800 */
[----:B0-----:R-:W-:-:S05]  /*d1b0*/  IADD3 R5, P0, PT, R28, R0, RZ ;  /* 0x000000001c057210 */ /* 0x001fca0007f1e0ff */
[----:B------:R0:W-:Y:S04]  /*d1c0*/  STL [R1+0x690], R5 ;  /* 0x0006900501007387 */ /* 0x0001e80000100800 */
[----:B------:R1:W-:Y:S01]  /*d1d0*/  STL [R1+0x65c], R12 ;  /* 0x00065c0c01007387 */ /* 0x0003e20000100800 */
[----:B-----5:R-:W-:Y:S01]  /*d1e0*/  IMAD.X R16, R13, 0x1, R4, P3 ;  /* 0x000000010d107824 */ /* 0x020fe200018e0604 */
[----:B0-----:R-:W-:Y:S02]  /*d1f0*/  IADD3 R5, P4, PT, R7, R2, RZ ;  /* 0x0000000207057210 */ /* 0x001fe40007f9e0ff */
[----:B-1----:R-:W5:Y:S01]  /*d200*/  LDL.LU R12, [R1+0x2c] ;  /* 0x00002c00010c7983 */ /* 0x002f620000300800 */
[----:B------:R-:W-:-:S03]  /*d210*/  IMAD.X R13, R13, 0x1, R3, P6 ;  /* 0x000000010d0d7824 */ /* 0x000fc600030e0603 */
[----:B------:R0:W-:Y:S04]  /*d220*/  STL [R1+0x698], R5 ;  /* 0x0006980501007387 */ /* 0x0001e80000100800 */
[----:B------:R1:W-:Y:S01]  /*d230*/  STL [R1+0x664], R16 ;  /* 0x0006641001007387 */ /* 0x0003e20000100800 */
[----:B0-----:R-:W-:-:S03]  /*d240*/  IADD3 R5, P3, PT, R7, R0, RZ ;  /* 0x0000000007057210 */ /* 0x001fc60007f7e0ff */
[----:B------:R-:W5:Y:S04]  /*d250*/  LDL.LU R7, [R1+0x80] ;  /* 0x0000800001077983 */ /* 0x000f680000300800 */
[----:B------:R0:W-:Y:S04]  /*d260*/  STL [R1+0x6a0], R5 ;  /* 0x0006a00501007387 */ /* 0x0001e80000100800 */
[----:B------:R0:W-:Y:S01]  /*d270*/  STL [R1+0x66c], R13 ;  /* 0x00066c0d01007387 */ /* 0x0001e20000100800 */
[----:B-1----:R-:W-:Y:S01]  /*d280*/  IMAD.X R16, R14, 0x1, R4, P5 ;  /* 0x000000010e107824 */ /* 0x002fe200028e0604 */
[----:B0-----:R-:W-:-:S02]  /*d290*/  IADD3 R5, P6, PT, R6, R2, RZ ;  /* 0x0000000206057210 */ /* 0x001fc40007fde0ff */
[----:B------:R-:W5:Y:S01]  /*d2a0*/  LDL.LU R13, [R1+0x30] ;  /* 0x00003000010d7983 */ /* 0x000f620000300800 */
[----:B------:R-:W-:-:S03]  /*d2b0*/  IMAD.X R14, R14, 0x1, R3, P2 ;  /* 0x000000010e0e7824 */ /* 0x000fc600010e0603 */
[----:B------:R0:W-:Y:S04]  /*d2c0*/  STL [R1+0x6a8], R5 ;  /* 0x0006a80501007387 */ /* 0x0001e80000100800 */
[----:B------:R-:W-:Y:S01]  /*d2d0*/  STL [R1+0x674], R16 ;  /* 0x0006741001007387 */ /* 0x000fe20000100800 */
[----:B0-----:R-:W-:-:S03]  /*d2e0*/  IADD3 R5, P5, PT, R6, R0, RZ ;  /* 0x0000000006057210 */ /* 0x001fc60007fbe0ff */
[----:B------:R-:W5:Y:S04]  /*d2f0*/  LDL.LU R6, [R1+0x98] ;  /* 0x0000980001067983 */ /* 0x000f680000300800 */
[----:B------:R-:W-:Y:S04]  /*d300*/  STL [R1+0x6b0], R5 ;  /* 0x0006b00501007387 */ /* 0x000fe80000100800 */
[----:B------:R0:W-:Y:S04]  /*d310*/  STL [R1+0x67c], R14 ;  /* 0x00067c0e01007387 */ /* 0x0001e80000100800 */
[----:B0-----:R-:W5:Y:S01]  /*d320*/  LDL.LU R14, [R1+0x34] ;  /* 0x00003400010e7983 */ /* 0x001f620000300800 */
[----:B--2---:R-:W-:-:S05]  /*d330*/  IADD3 R5, P2, PT, R17, R2, RZ ;  /* 0x0000000211057210 */ /* 0x004fca0007f5e0ff */
[----:B------:R0:W-:Y:S01]  /*d340*/  STL [R1+0x6b8], R5 ;  /* 0x0006b80501007387 */ /* 0x0001e20000100800 */
[C---:B------:R-:W-:Y:S02]  /*d350*/  IMAD.X R16, R15.reuse, 0x1, R4, P1 ;  /* 0x000000010f107824 */ /* 0x040fe400008e0604 */
[----:B------:R-:W-:Y:S01]  /*d360*/  IMAD.X R15, R15, 0x1, R3, P0 ;  /* 0x000000010f0f7824 */ /* 0x000fe200000e0603 */
[----:B0-----:R-:W-:Y:S02]  /*d370*/  IADD3 R5, P1, PT, R17, R0, RZ ;  /* 0x0000000011057210 */ /* 0x001fe40007f3e0ff */
[----:B------:R-:W-:Y:S04]  /*d380*/  STL [R1+0x684], R16 ;  /* 0x0006841001007387 */ /* 0x000fe80000100800 */
[----:B------:R-:W2:Y:S04]  /*d390*/  LDL.LU R17, [R1+0xa8] ;  /* 0x0000a80001117983 */ /* 0x000ea80000300800 */
[----:B------:R-:W-:Y:S04]  /*d3a0*/  STL [R1+0x6c0], R5 ;  /* 0x0006c00501007387 */ /* 0x000fe80000100800 */
[----:B------:R0:W-:Y:S04]  /*d3b0*/  STL [R1+0x68c], R15 ;  /* 0x00068c0f01007387 */ /* 0x0001e80000100800 */
[----:B0-----:R-:W2:Y:S01]  /*d3c0*/  LDL.LU R15, [R1+0x3c] ;  /* 0x00003c00010f7983 */ /* 0x001ea20000300800 */
[----:B---3--:R-:W-:-:S05]  /*d3d0*/  IADD3 R5, P0, PT, R8, R2, RZ ;  /* 0x0000000208057210 */ /* 0x008fca0007f1e0ff */
[----:B------:R0:W-:Y:S01]  /*d3e0*/  STL [R1+0x6c8], R5 ;  /* 0x0006c80501007387 */ /* 0x0001e20000100800 */
[C---:B----4-:R-:W-:Y:S01]  /*d3f0*/  IMAD.X R16, R9.reuse, 0x1, R4, P4 ;  /* 0x0000000109107824 */ /* 0x050fe200020e0604 */
[----:B0-----:R-:W-:Y:S01]  /*d400*/  IADD3 R5, P4, PT, R8, R0, RZ ;  /* 0x0000000008057210 */ /* 0x001fe20007f9e0ff */
[----:B------:R-:W-:-:S03]  /*d410*/  IMAD.X R9, R9, 0x1, R3, P3 ;  /* 0x0000000109097824 */ /* 0x000fc600018e0603 */
[----:B------:R-:W-:Y:S04]  /*d420*/  STL [R1+0x694], R16 ;  /* 0x0006941001007387 */ /* 0x000fe80000100800 */
[----:B------:R-:W3:Y:S04]  /*d430*/  LDL.LU R8, [R1+0xbc] ;  /* 0x0000bc0001087983 */ /* 0x000ee80000300800 */
[----:B------:R0:W-:Y:S04]  /*d440*/  STL [R1+0x6d0], R5 ;  /* 0x0006d00501007387 */ /* 0x0001e80000100800 */
[----:B------:R1:W-:Y:S01]  /*d450*/  STL [R1+0x69c], R9 ;  /* 0x00069c0901007387 */ /* 0x0003e20000100800 */
[----:B0-----:R-:W-:-:S03]  /*d460*/  IADD3 R5, P3, PT, R10, R2, RZ ;  /* 0x000000020a057210 */ /* 0x001fc60007f7e0ff */
[----:B-1----:R-:W4:Y:S04]  /*d470*/  LDL.LU R9, [R1+0x40] ;  /* 0x0000400001097983 */ /* 0x002f280000300800 */
[----:B------:R0:W-:Y:S01]  /*d480*/  STL [R1+0x6d8], R5 ;  /* 0x0006d80501007387 */ /* 0x0001e20000100800 */
[C---:B------:R-:W-:Y:S02]  /*d490*/  IMAD.X R16, R11.reuse, 0x1, R4, P6 ;  /* 0x000000010b107824 */ /* 0x040fe400030e0604 */
[----:B------:R-:W-:Y:S01]  /*d4a0*/  IMAD.X R11, R11, 0x1, R3, P5 ;  /* 0x000000010b0b7824 */ /* 0x000fe200028e0603 */
[----:B0-----:R-:W-:Y:S02]  /*d4b0*/  IADD3 R5, P6, PT, R10, R0, RZ ;  /* 0x000000000a057210 */ /* 0x001fe40007fde0ff */
[----:B------:R-:W-:Y:S04]  /*d4c0*/  STL [R1+0x6a4], R16 ;  /* 0x0006a41001007387 */ /* 0x000fe80000100800 */
[----:B------:R-:W4:Y:S04]  /*d4d0*/  LDL.LU R10, [R1+0xd4] ;  /* 0x0000d400010a7983 */ /* 0x000f280000300800 */
[----:B------:R0:W-:Y:S04]  /*d4e0*/  STL [R1+0x6e0], R5 ;  /* 0x0006e00501007387 */ /* 0x0001e80000100800 */
[----:B------:R1:W-:Y:S01]  /*d4f0*/  STL [R1+0x6ac], R11 ;  /* 0x0006ac0b01007387 */ /* 0x0003e20000100800 */
[----:B0-----:R-:W-:-:S03]  /*d500*/  IADD3 R5, P5, PT, R19, R2, RZ ;  /* 0x0000000213057210 */ /* 0x001fc60007fbe0ff */
[----:B-1----:R-:W4:Y:S01]  /*d510*/  LDL.LU R11, [R1+0x44] ;  /* 0x00004400010b7983 */ /* 0x002f220000300800 */
[----:B-----5:R-:W-:-:S03]  /*d520*/  IMAD.X R16, R12, 0x1, R4, P2 ;  /* 0x000000010c107824 */ /* 0x020fc600010e0604 */
[----:B------:R0:W-:Y:S01]  /*d530*/  STL [R1+0x6e8], R5 ;  /* 0x0006e80501007387 */ /* 0x0001e20000100800 */
[----:B------:R-:W-:-:S03]  /*d540*/  IMAD.X R12, R12, 0x1, R3, P1 ;  /* 0x000000010c0c7824 */ /* 0x000fc600008e0603 */
[----:B------:R-:W-:Y:S01]  /*d550*/  STL [R1+0x6b4], R16 ;  /* 0x0006b41001007387 */ /* 0x000fe20000100800 */
[----:B0-----:R-:W-:-:S03]  /*d560*/  IADD3 R5, P2, PT, R19, R0, RZ ;  /* 0x0000000013057210 */ /* 0x001fc60007f5e0ff */
[----:B------:R-:W5:Y:S04]  /*d570*/  LDL.LU R19, [R1+0xe4] ;  /* 0x0000e40001137983 */ /* 0x000f680000300800 */
[----:B------:R0:W-:Y:S04]  /*d580*/  STL [R1+0x6f0], R5 ;  /* 0x0006f00501007387 */ /* 0x0001e80000100800 */
[----:B------:R1:W-:Y:S01]  /*d590*/  STL [R1+0x6bc], R12 ;  /* 0x0006bc0c01007387 */ /* 0x0003e20000100800 */
[----:B0-----:R-:W-:-:S03]  /*d5a0*/  IADD3 R5, P1, PT, R7, R2, RZ ;  /* 0x0000000207057210 */ /* 0x001fc60007f3e0ff */
[----:B-1----:R-:W5:Y:S01]  /*d5b0*/  LDL.LU R12, [R1+0x4c] ;  /* 0x00004c00010c7983 */ /* 0x002f620000300800 */
[----:B------:R-:W-:-:S03]  /*d5c0*/  IMAD.X R16, R13, 0x1, R4, P0 ;  /* 0x000000010d107824 */ /* 0x000fc600000e0604 */
        /* <DEDUP_REMOVED lines=20> */
[----:B------:R-:W-:Y:S01]  /*d710*/  IMAD.X R16, R15, 0x1, R4, P5 ;  /* 0x000000010f107824 */ /* 0x000fe200028e0604 */
[----:B0-----:R-:W-:Y:S01]  /*d720*/  IADD3 R5, P5, PT, R17, R0, RZ ;  /* 0x0000000011057210 */ /* 0x001fe20007fbe0ff */
[----:B------:R-:W-:-:S03]  /*d730*/  IMAD.X R15, R15, 0x1, R3, P2 ;  /* 0x000000010f0f7824 */ /* 0x000fc600010e0603 */
        /* <DEDUP_REMOVED lines=24> */
[----:B-----5:R-:W-:-:S03]  /*d8c0*/  IADD3 R5, P3, PT, R19, R2, RZ ;  /* 0x0000000213057210 */ /* 0x020fc60007f7e0ff */
[----:B0-----:R-:W5:Y:S04]  /*d8d0*/  LDL.LU R11, [R1+0x64] ;  /* 0x00006400010b7983 */ /* 0x001f680000300800 */
[----:B------:R0:W-:Y:S01]  /*d8e0*/  STL [R1+0x748], R5 ;  /* 0x0007480501007387 */ /* 0x0001e20000100800 */
[C---:B------:R-:W-:Y:S02]  /*d8f0*/  IMAD.X R16, R12.reuse, 0x1, R4, P6 ;  /* 0x000000010c107824 */ /* 0x040fe400030e0604 */
[----:B------:R-:W-:Y:S01]  /*d900*/  IMAD.X R12, R12, 0x1, R3, P5 ;  /* 0x000000010c0c7824 */ /* 0x000fe200028e0603 */
[----:B0-----:R-:W-:Y:S02]  /*d910*/  IADD3 R5, P6, PT, R19, R0, RZ ;  /* 0x0000000013057210 */ /* 0x001fe40007fde0ff */
[----:B------:R-:W-:Y:S04]  /*d920*/  STL [R1+0x714], R16 ;  /* 0x0007141001007387 */ /* 0x000fe80000100800 */
[----:B------:R-:W5:Y:S04]  /*d930*/  LDL.LU R19, [R1+0x124] ;  /* 0x0001240001137983 */ /* 0x000f680000300800 */
[----:B------:R0:W-:Y:S04]  /*d940*/  STL [R1+0x750], R5 ;  /* 0x0007500501007387 */ /* 0x0001e80000100800 */
[----:B------:R1:W-:Y:S01]  /*d950*/  STL [R1+0x71c], R12 ;  /* 0x00071c0c01007387 */ /* 0x0003e20000100800 */
[----:B0-----:R-:W-:-:S03]  /*d960*/  IADD3 R5, P5, PT, R7, R2, RZ ;  /* 0x0000000207057210 */ /* 0x001fc60007fbe0ff */
[----:B-1----:R-:W5:Y:S04]  /*d970*/  LDL.LU R12, [R1+0x6c] ;  /* 0x00006c00010c7983 */ /* 0x002f680000300800 */
[----:B------:R0:W-:Y:S01]  /*d980*/  STL [R1+0x758], R5 ;  /* 0x0007580501007387 */ /* 0x0001e20000100800 */
[C---:B------:R-:W-:Y:S02]  /*d990*/  IMAD.X R16, R13.reuse, 0x1, R4, P2 ;  /* 0x000000010d107824 */ /* 0x040fe400010e0604 */
[----:B------:R-:W-:-:S03]  /*d9a0*/  IMAD.X R13, R13, 0x1, R3, P1 ;  /* 0x000000010d0d7824 */ /* 0x000fc600008e0603 */
[----:B------:R-:W-:Y:S01]  /*d9b0*/  STL [R1+0x724], R16 ;  /* 0x0007241001007387 */ /* 0x000fe20000100800 */
[----:B0-----:R-:W-:-:S03]  /*d9c0*/  IADD3 R5, P2, PT, R7, R0, RZ ;  /* 0x0000000007057210 */ /* 0x001fc60007f5e0ff */
        /* <DEDUP_REMOVED lines=36> */
[C---:B-----5:R-:W-:Y:S02]  /*dc10*/  IMAD.X R16, R11.reuse, 0x1, R4, P1 ;  /* 0x000000010b107824 */ /* 0x060fe400008e0604 */
        /* <DEDUP_REMOVED lines=56> */
[----:B-----5:R-:W-:-:S03]  /*dfa0*/  IADD3 R5, P6, PT, R10, R2, RZ ;  /* 0x000000020a057210 */ /* 0x020fc60007fde0ff */
[----:B0-----:R-:W4:Y:S04]  /*dfb0*/  LDL.LU R9, [R1+0x9c] ;  /* 0x00009c0001097983 */ /* 0x001f280000300800 */
        /* <DEDUP_REMOVED lines=541> */
[C---:B------:R-:W-:Y:S01]  /*10190*/  IMAD.X R16, R11.reuse, 0x1, R4, P0 ;  /* 0x000000010b107824 */ /* 0x040fe200000e0604 */
[----:B0-----:R-:W-:Y:S01]  /*101a0*/  IADD3 R5, P0, PT, R10, R0, RZ ;  /* 0x000000000a057210 */ /* 0x001fe20007f1e0ff */
[----:B------:R-:W-:-:S03]  /*101b0*/  IMAD.X R11, R11, 0x1, R3, P4 ;  /* 0x000000010b0b7824 */ /* 0x000fc600020e0603 */
        /* <DEDUP_REMOVED lines=38> */
[----:B0-----:R-:W-:Y:S02]  /*10420*/  IADD3 R5, P4, PT, R17, R0, RZ ;  /* 0x0000000011057210 */ /* 0x001fe40007f9e0ff */
[----:B------:R-:W2:Y:S04]  /*10430*/  LDL.LU R17, [R1+0x280] ;  /* 0x0002800001117983 */ /* 0x000ea80000300800 */
[----:B------:R0:W-:Y:S04]  /*10440*/  STL [R1+0xb64], R16 ;  /* 0x000b641001007387 */ /* 0x0001e80000100800 */
[----:B------:R3:W-:Y:S01]  /*10450*/  STL [R1+0xba0], R5 ;  /* 0x000ba00501007387 */ /* 0x0007e20000100800 */
[----:B0-----:R-:W-:-:S03]  /*10460*/  IMAD.X R16, R15, 0x1, R3, P3 ;  /* 0x000000010f107824 */ /* 0x001fc600018e0603 */
[----:B------:R-:W2:Y:S04]  /*10470*/  LDL.LU R15, [R1+0x32c] ;  /* 0x00032c00010f7983 */ /* 0x000ea80000300800 */
[----:B------:R4:W-:Y:S01]  /*10480*/  STL [R1+0xb6c], R16 ;  /* 0x000b6c1001007387 */ /* 0x0009e20000100800 */
[----:B---3--:R-:W-:-:S05]  /*10490*/  IADD3 R5, P3, PT, R8, R2, RZ ;  /* 0x0000000208057210 */ /* 0x008fca0007f7e0ff */
[----:B------:R0:W-:Y:S01]  /*104a0*/  STL [R1+0xba8], R5 ;  /* 0x000ba80501007387 */ /* 0x0001e20000100800 */
[C---:B----4-:R-:W-:Y:S01]  /*104b0*/  IMAD.X R16, R9.reuse, 0x1, R4, P6 ;  /* 0x0000000109107824 */ /* 0x050fe200030e0604 */
[----:B0-----:R-:W-:Y:S02]  /*104c0*/  IADD3 R5, P6, PT, R8, R0, RZ ;  /* 0x0000000008057210 */ /* 0x001fe40007fde0ff */
[----:B------:R-:W3:Y:S04]  /*104d0*/  LDL.LU R8, [R1+0x284] ;  /* 0x0002840001087983 */ /* 0x000ee80000300800 */
[----:B------:R0:W-:Y:S04]  /*104e0*/  STL [R1+0xb74], R16 ;  /* 0x000b741001007387 */ /* 0x0001e80000100800 */
[----:B------:R5:W-:Y:S01]  /*104f0*/  STL [R1+0xbb0], R5 ;  /* 0x000bb00501007387 */ /* 0x000be20000100800 */
[----:B0-----:R-:W-:-:S03]  /*10500*/  IMAD.X R16, R9, 0x1, R3, P5 ;  /* 0x0000000109107824 */ /* 0x001fc600028e0603 */
[----:B------:R-:W4:Y:S01]  /*10510*/  LDL.LU R9, [R1+0x330] ;  /* 0x0003300001097983 */ /* 0x000f220000300800 */
[----:B-----5:R-:W-:-:S03]  /*10520*/  IADD3 R5, P5, PT, R10, R2, RZ ;  /* 0x000000020a057210 */ /* 0x020fc60007fbe0ff */
[----:B------:R0:W-:Y:S04]  /*10530*/  STL [R1+0xb7c], R16 ;  /* 0x000b7c1001007387 */ /* 0x0001e80000100800 */
[----:B------:R1:W-:Y:S01]  /*10540*/  STL [R1+0xbb8], R5 ;  /* 0x000bb80501007387 */ /* 0x0003e20000100800 */
[C---:B0-----:R-:W-:Y:S01]  /*10550*/  IMAD.X R16, R11.reuse, 0x1, R4, P2 ;  /* 0x000000010b107824 */ /* 0x041fe200010e0604 */
[----:B-1----:R-:W-:Y:S01]  /*10560*/  IADD3 R5, P2, PT, R10, R0, RZ ;  /* 0x000000000a057210 */ /* 0x002fe20007f5e0ff */
        /* <DEDUP_REMOVED lines=18> */
[----:B------:R-:W-:Y:S01]  /*10690*/  IMAD.X R18, R13, 0x1, R4, P3 ;  /* 0x000000010d127824 */ /* 0x000fe200018e0604 */
[----:B------:R-:W-:Y:S01]  /*106a0*/  IADD3 R16, P3, PT, R7, R0, RZ ;  /* 0x0000000007107210 */ /* 0x000fe20007f7e0ff */
[----:B0-----:R-:W-:-:S03]  /*106b0*/  IMAD.X R5, R13, 0x1, R3, P6 ;  /* 0x000000010d057824 */ /* 0x001fc600030e0603 */
[----:B------:R-:W-:Y:S04]  /*106c0*/  STL [R1+0xba4], R18 ;  /* 0x000ba41201007387 */ /* 0x000fe80000100800 */
[----:B------:R-:W5:Y:S04]  /*106d0*/  LDL.LU R7, [R1+0x298] ;  /* 0x0002980001077983 */ /* 0x000f680000300800 */
[----:B------:R0:W-:Y:S04]  /*106e0*/  STL [R1+0xbe0], R16 ;  /* 0x000be01001007387 */ /* 0x0001e80000100800 */
[----:B------:R1:W-:Y:S04]  /*106f0*/  STL [R1+0xbac], R5 ;  /* 0x000bac0501007387 */ /* 0x0003e80000100800 */
[----:B------:R-:W5:Y:S01]  /*10700*/  LDL.LU R13, [R1+0x33c] ;  /* 0x00033c00010d7983 */ /* 0x000f620000300800 */
[----:B0-----:R-:W-:-:S05]  /*10710*/  IADD3 R16, P6, PT, R6, R2, RZ ;  /* 0x0000000206107210 */ /* 0x001fca0007fde0ff */
[----:B------:R0:W-:Y:S01]  /*10720*/  STL [R1+0xbe8], R16 ;  /* 0x000be81001007387 */ /* 0x0001e20000100800 */
[----:B-1----:R-:W-:Y:S01]  /*10730*/  IMAD.X R5, R14, 0x1, R4, P5 ;  /* 0x000000010e057824 */ /* 0x002fe200028e0604 */
[----:B0-----:R-:W-:Y:S01]  /*10740*/  IADD3 R16, P5, PT, R6, R0, RZ ;  /* 0x0000000006107210 */ /* 0x001fe20007fbe0ff */
[----:B------:R-:W-:-:S03]  /*10750*/  IMAD.X R6, R14, 0x1, R3, P2 ;  /* 0x000000010e067824 */ /* 0x000fc600010e0603 */
[----:B------:R2:W-:Y:S04]  /*10760*/  STL [R1+0xbb4], R5 ;  /* 0x000bb40501007387 */ /* 0x0005e80000100800 */
[----:B------:R-:W-:Y:S04]  /*10770*/  STL [R1+0xbf0], R16 ;  /* 0x000bf01001007387 */ /* 0x000fe80000100800 */
[----:B------:R-:W5:Y:S04]  /*10780*/  LDL.LU R14, [R1+0x2a0] ;  /* 0x0002a000010e7983 */ /* 0x000f680000300800 */
[----:B------:R-:W-:Y:S04]  /*10790*/  STL [R1+0xbbc], R6 ;  /* 0x000bbc0601007387 */ /* 0x000fe80000100800 */
[----:B------:R-:W5:Y:S01]  /*107a0*/  LDL.LU R21, [R1+0x340] ;  /* 0x0003400001157983 */ /* 0x000f620000300800 */
[----:B--2---:R-:W-:-:S05]  /*107b0*/  IADD3 R5, P2, PT, R17, R2, RZ ;  /* 0x0000000211057210 */ /* 0x004fca0007f5e0ff */
[----:B------:R0:W-:Y:S02]  /*107c0*/  STL [R1+0xbf8], R5 ;  /* 0x000bf80501007387 */ /* 0x0001e40000100800 */
[----:B0-----:R-:W-:Y:S01]  /*107d0*/  IMAD.X R5, R15, 0x1, R4, P1 ;  /* 0x000000010f057824 */ /* 0x001fe200008e0604 */
[----:B------:R-:W-:Y:S01]  /*107e0*/  IADD3 R16, P1, PT, R17, R0, RZ ;  /* 0x0000000011107210 */ /* 0x000fe20007f3e0ff */
[----:B------:R-:W-:-:S03]  /*107f0*/  IMAD.X R6, R15, 0x1, R3, P0 ;  /* 0x000000010f067824 */ /* 0x000fc600000e0603 */
[----:B------:R3:W-:Y:S04]  /*10800*/  STL [R1+0xbc4], R5 ;  /* 0x000bc40501007387 */ /* 0x0007e80000100800 */
[----:B------:R4:W-:Y:S04]  /*10810*/  STL [R1+0xc00], R16 ;  /* 0x000c001001007387 */ /* 0x0009e80000100800 */
[----:B------:R-:W2:Y:S04]  /*10820*/  LDL.LU R17, [R1+0x2a4] ;  /* 0x0002a40001117983 */ /* 0x000ea80000300800 */
[----:B------:R0:W-:Y:S04]  /*10830*/  STL [R1+0xbcc], R6 ;  /* 0x000bcc0601007387 */ /* 0x0001e80000100800 */
[----:B------:R-:W2:Y:S01]  /*10840*/  LDL.LU R15, [R1+0x344] ;  /* 0x00034400010f7983 */ /* 0x000ea20000300800 */
[----:B---3--:R-:W-:-:S05]  /*10850*/  IADD3 R5, P0, PT, R8, R2, RZ ;  /* 0x0000000208057210 */ /* 0x008fca0007f1e0ff */
[----:B------:R1:W-:Y:S01]  /*10860*/  STL [R1+0xc08], R5 ;  /* 0x000c080501007387 */ /* 0x0003e20000100800 */
[C---:B----4-:R-:W-:Y:S01]  /*10870*/  IMAD.X R16, R9.reuse, 0x1, R4, P4 ;  /* 0x0000000109107824 */ /* 0x050fe200020e0604 */
[----:B0-----:R-:W-:Y:S01]  /*10880*/  IADD3 R6, P4, PT, R8, R0, RZ ;  /* 0x0000000008067210 */ /* 0x001fe20007f9e0ff */
[----:B-1----:R-:W-:-:S03]  /*10890*/  IMAD.X R5, R9, 0x1, R3, P3 ;  /* 0x0000000109057824 */ /* 0x002fc600018e0603 */
[----:B------:R-:W-:Y:S04]  /*108a0*/  STL [R1+0xbd4], R16 ;  /* 0x000bd41001007387 */ /* 0x000fe80000100800 */
[----:B------:R-:W3:Y:S04]  /*108b0*/  LDL.LU R8, [R1+0x2ac] ;  /* 0x0002ac0001087983 */ /* 0x000ee80000300800 */
[----:B------:R5:W-:Y:S04]  /*108c0*/  STL [R1+0xc10], R6 ;  /* 0x000c100601007387 */ /* 0x000be80000100800 */
[----:B------:R0:W-:Y:S04]  /*108d0*/  STL [R1+0xbdc], R5 ;  /* 0x000bdc0501007387 */ /* 0x0001e80000100800 */
[----:B------:R-:W4:Y:S01]  /*108e0*/  LDL.LU R9, [R1+0x348] ;  /* 0x0003480001097983 */ /* 0x000f220000300800 */
[----:B-----5:R-:W-:-:S05]  /*108f0*/  IADD3 R6, P3, PT, R10, R2, RZ ;  /* 0x000000020a067210 */ /* 0x020fca0007f7e0ff */
[----:B------:R1:W-:Y:S01]  /*10900*/  STL [R1+0xc18], R6 ;  /* 0x000c180601007387 */ /* 0x0003e20000100800 */
[C---:B0-----:R-:W-:Y:S01]  /*10910*/  IMAD.X R5, R11.reuse, 0x1, R4, P6 ;  /* 0x000000010b057824 */ /* 0x041fe200030e0604 */
[----:B-1----:R-:W-:Y:S02]  /*10920*/  IADD3 R6, P6, PT, R10, R0, RZ ;  /* 0x000000000a067210 */ /* 0x002fe40007fde0ff */
[----:B------:R-:W5:Y:S04]  /*10930*/  LDL.LU R10, [R1+0x2b4] ;  /* 0x0002b400010a7983 */ /* 0x000f680000300800 */
[----:B------:R0:W-:Y:S04]  /*10940*/  STL [R1+0xbe4], R5 ;  /* 0x000be40501007387 */ /* 0x0001e80000100800 */
[----:B------:R1:W-:Y:S01]  /*10950*/  STL [R1+0xc20], R6 ;  /* 0x000c200601007387 */ /* 0x0003e20000100800 */
[----:B0-----:R-:W-:-:S03]  /*10960*/  IMAD.X R5, R11, 0x1, R3, P5 ;  /* 0x000000010b057824 */ /* 0x001fc600028e0603 */
[----:B------:R-:W5:Y:S01]  /*10970*/  LDL.LU R11, [R1+0x34c] ;  /* 0x00034c00010b7983 */ /* 0x000f620000300800 */
[----:B-1----:R-:W-:-:S03]  /*10980*/  IADD3 R6, P5, PT, R19, R2, RZ ;  /* 0x0000000213067210 */ /* 0x002fc60007fbe0ff */
[----:B------:R0:W-:Y:S04]  /*10990*/  STL [R1+0xbec], R5 ;  /* 0x000bec0501007387 */ /* 0x0001e80000100800 */
[----:B------:R1:W-:Y:S01]  /*109a0*/  STL [R1+0xc28], R6 ;  /* 0x000c280601007387 */ /* 0x0003e20000100800 */
[C---:B0-----:R-:W-:Y:S01]  /*109b0*/  IMAD.X R5, R12.reuse, 0x1, R4, P2 ;  /* 0x000000010c057824 */ /* 0x041fe200010e0604 */
[----:B------:R-:W-:Y:S02]  /*109c0*/  IADD3 R16, P2, PT, R19, R0, RZ ;  /* 0x0000000013107210 */ /* 0x000fe40007f5e0ff */
[----:B-1----:R-:W5:Y:S04]  /*109d0*/  LDL.LU R6, [R1+0x2b8] ;  /* 0x0002b80001067983 */ /* 0x002f680000300800 */
[----:B------:R0:W-:Y:S04]  /*109e0*/  STL [R1+0xbf4], R5 ;  /* 0x000bf40501007387 */ /* 0x0001e80000100800 */
[----:B------:R1:W-:Y:S01]  /*109f0*/  STL [R1+0xc30], R16 ;  /* 0x000c301001007387 */ /* 0x0003e20000100800 */
[----:B0-----:R-:W-:-:S03]  /*10a00*/  IMAD.X R5, R12, 0x1, R3, P1 ;  /* 0x000000010c057824 */ /* 0x001fc600008e0603 */
[----:B------:R-:W5:Y:S01]  /*10a10*/  LDL.LU R12, [R1+0x350] ;  /* 0x00035000010c7983 */ /* 0x000f620000300800 */
[----:B-1----:R-:W-:-:S03]  /*10a20*/  IADD3 R16, P1, PT, R7, R2, RZ ;  /* 0x0000000207107210 */ /* 0x002fc60007f3e0ff */
[----:B------:R0:W-:Y:S04]  /*10a30*/  STL [R1+0xbfc], R5 ;  /* 0x000bfc0501007387 */ /* 0x0001e80000100800 */
[----:B------:R-:W-:Y:S04]  /*10a40*/  STL [R1+0xc38], R16 ;  /* 0x000c381001007387 */ /* 0x000fe80000100800 */
[----:B------:R-:W5:Y:S01]  /*10a50*/  LDL.LU R19, [R1+0x2c0] ;  /* 0x0002c00001137983 */ /* 0x000f620000300800 */
[----:B0-----:R-:W-:Y:S01]  /*10a60*/  IMAD.X R5, R13, 0x1, R4, P0 ;  /* 0x000000010d057824 */ /* 0x001fe200000e0604 */
[----:B------:R-:W-:-:S04]  /*10a70*/  IADD3 R7, P0, PT, R7, R0, RZ ;  /* 0x0000000007077210 */ /* 0x000fc80007f1e0ff */
[----:B------:R0:W-:Y:S04]  /*10a80*/  STL [R1+0xc04], R5 ;  /* 0x000c040501007387 */ /* 0x0001e80000100800 */
[----:B------:R1:W-:Y:S01]  /*10a90*/  STL [R1+0xc40], R7 ;  /* 0x000c400701007387 */ /* 0x0003e20000100800 */
[----:B0-----:R-:W-:-:S03]  /*10aa0*/  IMAD.X R5, R13, 0x1, R3, P4 ;  /* 0x000000010d057824 */ /* 0x001fc600020e0603 */
[----:B------:R-:W5:Y:S04]  /*10ab0*/  LDL.LU R13, [R1+0x354] ;  /* 0x00035400010d7983 */ /* 0x000f680000300800 */
[----:B------:R0:W-:Y:S01]  /*10ac0*/  STL [R1+0xc0c], R5 ;  /* 0x000c0c0501007387 */ /* 0x0001e20000100800 */
[----:B-1----:R-:W-:-:S05]  /*10ad0*/  IADD3 R7, P4, PT, R14, R2, RZ ;  /* 0x000000020e077210 */ /* 0x002fca0007f9e0ff */
[----:B------:R1:W-:Y:S01]  /*10ae0*/  STL [R1+0xc48], R7 ;  /* 0x000c480701007387 */ /* 0x0003e20000100800 */
[C---:B------:R-:W-:Y:S01]  /*10af0*/  IMAD.X R16, R21.reuse, 0x1, R4, P3 ;  /* 0x0000000115107824 */ /* 0x040fe200018e0604 */
[----:B0-----:R-:W-:Y:S02]  /*10b00*/  IADD3 R5, P3, PT, R14, R0, RZ ;  /* 0x000000000e057210 */ /* 0x001fe40007f7e0ff */
[----:B-1----:R-:W5:Y:S04]  /*10b10*/  LDL.LU R7, [R1+0x2c4] ;  /* 0x0002c40001077983 */ /* 0x002f680000300800 */
[----:B------:R0:W-:Y:S04]  /*10b20*/  STL [R1+0xc14], R16 ;  /* 0x000c141001007387 */ /* 0x0001e80000100800 */
[----:B------:R-:W5:Y:S01]  /*10b30*/  LDL.LU R14, [R1+0x358] ;  /* 0x00035800010e7983 */ /* 0x000f620000300800 */
[----:B0-----:R-:W-:-:S03]  /*10b40*/  IMAD.X R16, R21, 0x1, R3, P6 ;  /* 0x0000000115107824 */ /* 0x001fc600030e0603 */
[----:B------:R0:W-:Y:S04]  /*10b50*/  STL [R1+0xc50], R5 ;  /* 0x000c500501007387 */ /* 0x0001e80000100800 */
[----:B------:R1:W-:Y:S01]  /*10b60*/  STL [R1+0xc1c], R16 ;  /* 0x000c1c1001007387 */ /* 0x0003e20000100800 */
[----:B--2---:R-:W-:-:S05]  /*10b70*/  IADD3 R18, P6, PT, R17, R2, RZ ;  /* 0x0000000211127210 */ /* 0x004fca0007fde0ff */
[----:B------:R-:W-:Y:S01]  /*10b80*/  STL [R1+0xc58], R18 ;  /* 0x000c581201007387 */ /* 0x000fe20000100800 */
[----:B0-----:R-:W-:Y:S01]  /*10b90*/  IMAD.X R5, R15, 0x1, R4, P5 ;  /* 0x000000010f057824 */ /* 0x001fe200028e0604 */
[----:B-1----:R-:W-:Y:S02]  /*10ba0*/  IADD3 R16, P5, PT, R17, R0, RZ ;  /* 0x0000000011107210 */ /* 0x002fe40007fbe0ff */
[----:B------:R-:W2:Y:S04]  /*10bb0*/  LDL.LU R17, [R1+0x2cc] ;  /* 0x0002cc0001117983 */ /* 0x000ea80000300800 */
[----:B------:R0:W-:Y:S04]  /*10bc0*/  STL [R1+0xc24], R5 ;  /* 0x000c240501007387 */ /* 0x0001e80000100800 */
[----:B------:R3:W-:Y:S01]  /*10bd0*/  STL [R1+0xc60], R16 ;  /* 0x000c601001007387 */ /* 0x0007e20000100800 */
[----:B0-----:R-:W-:-:S03]  /*10be0*/  IMAD.X R5, R15, 0x1, R3, P2 ;  /* 0x000000010f057824 */ /* 0x001fc600010e0603 */
[----:B------:R-:W2:Y:S04]  /*10bf0*/  LDL.LU R15, [R1+0x35c] ;  /* 0x00035c00010f7983 */ /* 0x000ea80000300800 */
[----:B------:R4:W-:Y:S01]  /*10c00*/  STL [R1+0xc2c], R5 ;  /* 0x000c2c0501007387 */ /* 0x0009e20000100800 */
[----:B---3--:R-:W-:-:S05]  /*10c10*/  IADD3 R16, P2, PT, R8, R2, RZ ;  /* 0x0000000208107210 */ /* 0x008fca0007f5e0ff */
[----:B------:R-:W-:Y:S01]  /*10c20*/  STL [R1+0xc68], R16 ;  /* 0x000c681001007387 */ /* 0x000fe20000100800 */
[C---:B----4-:R-:W-:Y:S01]  /*10c30*/  IMAD.X R5, R9.reuse, 0x1, R4, P1 ;  /* 0x0000000109057824 */ /* 0x050fe200008e0604 */
[----:B------:R-:W-:Y:S01]  /*10c40*/  IADD3 R8, P1, PT, R8, R0, RZ ;  /* 0x0000000008087210 */ /* 0x000fe20007f3e0ff */
[----:B------:R-:W-:-:S03]  /*10c50*/  IMAD.X R9, R9, 0x1, R3, P0 ;  /* 0x0000000109097824 */ /* 0x000fc600000e0603 */
[----:B------:R-:W-:Y:S04]  /*10c60*/  STL [R1+0xc34], R5 ;  /* 0x000c340501007387 */ /* 0x000fe80000100800 */
[----:B------:R0:W-:Y:S04]  /*10c70*/  STL [R1+0xc70], R8 ;  /* 0x000c700801007387 */ /* 0x0001e80000100800 */
[----:B0-----:R-:W3:Y:S04]  /*10c80*/  LDL.LU R8, [R1+0x2d0] ;  /* 0x0002d00001087983 */ /* 0x001ee80000300800 */
[----:B------:R0:W-:Y:S01]  /*10c90*/  STL [R1+0xc3c], R9 ;  /* 0x000c3c0901007387 */ /* 0x0001e20000100800 */
[----:B-----5:R-:W-:-:S03]  /*10ca0*/  IADD3 R5, P0, PT, R10, R2, RZ ;  /* 0x000000020a057210 */ /* 0x020fc60007f1e0ff */
[----:B0-----:R-:W4:Y:S04]  /*10cb0*/  LDL.LU R9, [R1+0x360] ;  /* 0x0003600001097983 */ /* 0x001f280000300800 */
[----:B------:R0:W-:Y:S02]  /*10cc0*/  STL [R1+0xc78], R5 ;  /* 0x000c780501007387 */ /* 0x0001e40000100800 */
[C---:B0-----:R-:W-:Y:S01]  /*10cd0*/  IMAD.X R5, R11.reuse, 0x1, R4, P4 ;  /* 0x000000010b057824 */ /* 0x041fe200020e0604 */
[----:B------:R-:W-:Y:S01]  /*10ce0*/  IADD3 R10, P4, PT, R10, R0, RZ ;  /* 0x000000000a0a7210 */ /* 0x000fe20007f9e0ff */
[----:B------:R-:W-:-:S03]  /*10cf0*/  IMAD.X R11, R11, 0x1, R3, P3 ;  /* 0x000000010b0b7824 */ /* 0x000fc600018e0603 */
[----:B------:R0:W-:Y:S04]  /*10d00*/  STL [R1+0xc44], R5 ;  /* 0x000c440501007387 */ /* 0x0001e80000100800 */
[----:B------:R1:W-:Y:S01]  /*10d10*/  STL [R1+0xc80], R10 ;  /* 0x000c800a01007387 */ /* 0x0003e20000100800 */
[----:B0-----:R-:W-:-:S03]  /*10d20*/  IADD3 R5, P3, PT, R6, R2, RZ ;  /* 0x0000000206057210 */ /* 0x001fc60007f7e0ff */
[----:B-1----:R-:W5:Y:S04]  /*10d30*/  LDL.LU R10, [R1+0x2d8] ;  /* 0x0002d800010a7983 */ /* 0x002f680000300800 */
[----:B------:R0:W-:Y:S04]  /*10d40*/  STL [R1+0xc4c], R11 ;  /* 0x000c4c0b01007387 */ /* 0x0001e80000100800 */
[----:B0-----:R-:W5:Y:S01]  /*10d50*/  LDL.LU R11, [R1+0x364] ;  /* 0x00036400010b7983 */ /* 0x001f620000300800 */
[----:B------:R-:W-:-:S03]  /*10d60*/  IMAD.X R16, R12, 0x1, R4, P6 ;  /* 0x000000010c107824 */ /* 0x000fc600030e0604 */
[----:B------:R0:W-:Y:S01]  /*10d70*/  STL [R1+0xc88], R5 ;  /* 0x000c880501007387 */ /* 0x0001e20000100800 */
[----:B------:R-:W-:-:S03]  /*10d80*/  IMAD.X R12, R12, 0x1, R3, P5 ;  /* 0x000000010c0c7824 */ /* 0x000fc600028e0603 */
[----:B------:R-:W-:Y:S01]  /*10d90*/  STL [R1+0xc54], R16 ;  /* 0x000c541001007387 */ /* 0x000fe20000100800 */
[----:B0-----:R-:W-:Y:S02]  /*10da0*/  IADD3 R5, P6, PT, R6, R0, RZ ;  /* 0x0000000006057210 */ /* 0x001fe40007fde0ff */
[----:B------:R-:W-:-:S03]  /*10db0*/  IADD3 R6, P5, PT, R19, R2, RZ ;  /* 0x0000000213067210 */ /* 0x000fc60007fbe0ff */
[----:B------:R0:W-:Y:S04]  /*10dc0*/  STL [R1+0xc90], R5 ;  /* 0x000c900501007387 */ /* 0x0001e80000100800 */
[----:B0-----:R-:W5:Y:S01]  /*10dd0*/  LDL.LU R5, [R1+0x2e0] ;  /* 0x0002e00001057983 */ /* 0x001f620000300800 */
[----:B------:R-:W-:-:S03]  /*10de0*/  IMAD.X R16, R13, 0x1, R4, P2 ;  /* 0x000000010d107824 */ /* 0x000fc600010e0604 */
[----:B------:R0:W-:Y:S04]  /*10df0*/  STL [R1+0xc5c], R12 ;  /* 0x000c5c0c01007387 */ /* 0x0001e80000100800 */
[----:B------:R1:W-:Y:S04]  /*10e00*/  STL [R1+0xc98], R6 ;  /* 0x000c980601007387 */ /* 0x0003e80000100800 */
[----:B0-----:R-:W5:Y:S01]  /*10e10*/  LDL.LU R12, [R1+0x368] ;  /* 0x00036800010c7983 */ /* 0x001f620000300800 */
[----:B-1----:R-:W-:-:S03]  /*10e20*/  IADD3 R6, P2, PT, R19, R0, RZ ;  /* 0x0000000013067210 */ /* 0x002fc60007f5e0ff */
[----:B------:R0:W-:Y:S04]  /*10e30*/  STL [R1+0xc64], R16 ;  /* 0x000c641001007387 */ /* 0x0001e80000100800 */
[----:B------:R1:W-:Y:S01]  /*10e40*/  STL [R1+0xca0], R6 ;  /* 0x000ca00601007387 */ /* 0x0003e20000100800 */
[----:B0-----:R-:W-:Y:S01]  /*10e50*/  IMAD.X R16, R13, 0x1, R3, P1 ;  /* 0x000000010d107824 */ /* 0x001fe200008e0603 */
[----:B------:R-:W-:-:S04]  /*10e60*/  IADD3 R13, P1, PT, R7, R2, RZ ;  /* 0x00000002070d7210 */ /* 0x000fc80007f3e0ff */
[----:B------:R-:W-:Y:S01]  /*10e70*/  STL [R1+0xc6c], R16 ;  /* 0x000c6c1001007387 */ /* 0x000fe20000100800 */
[----:B-1----:R-:W-:-:S03]  /*10e80*/  IMAD.X R6, R14, 0x1, R4, P0 ;  /* 0x000000010e067824 */ /* 0x002fc600000e0604 */
[----:B------:R-:W5:Y:S04]  /*10e90*/  LDL.LU R21, [R1+0x2e4] ;  /* 0x0002e40001157983 */ /* 0x000f680000300800 */
[----:B------:R0:W-:Y:S01]  /*10ea0*/  STL [R1+0xca8], R13 ;  /* 0x000ca80d01007387 */ /* 0x0001e20000100800 */
[----:B------:R-:W-:-:S03]  /*10eb0*/  IMAD.X R14, R14, 0x1, R3, P4 ;  /* 0x000000010e0e7824 */ /* 0x000fc600020e0603 */
[----:B0-----:R-:W5:Y:S04]  /*10ec0*/  LDL.LU R13, [R1+0x36c] ;  /* 0x00036c00010d7983 */ /* 0x001f680000300800 */
[----:B------:R0:W-:Y:S02]  /*10ed0*/  STL [R1+0xc74], R6 ;  /* 0x000c740601007387 */ /* 0x0001e40000100800 */
[----:B0-----:R-:W-:-:S05]  /*10ee0*/  IADD3 R6, P0, PT, R7, R0, RZ ;  /* 0x0000000007067210 */ /* 0x001fca0007f1e0ff */
[----:B------:R0:W-:Y:S04]  /*10ef0*/  STL [R1+0xcb0], R6 ;  /* 0x000cb00601007387 */ /* 0x0001e80000100800 */
[----:B0-----:R-:W5:Y:S04]  /*10f00*/  LDL.LU R6, [R1+0x2ec] ;  /* 0x0002ec0001067983 */ /* 0x001f680000300800 */
[----:B------:R0:W-:Y:S04]  /*10f10*/  STL [R1+0xc7c], R14 ;  /* 0x000c7c0e01007387 */ /* 0x0001e80000100800 */
[----:B0-----:R-:W5:Y:S01]  /*10f20*/  LDL.LU R14, [R1+0x370] ;  /* 0x00037000010e7983 */ /* 0x001f620000300800 */
[----:B--2---:R-:W-:-:S05]  /*10f30*/  IADD3 R7, P4, PT, R17, R2, RZ ;  /* 0x0000000211077210 */ /* 0x004fca0007f9e0ff */
[----:B------:R0:W-:Y:S01]  /*10f40*/  STL [R1+0xcb8], R7 ;  /* 0x000cb80701007387 */ /* 0x0001e20000100800 */
[----:B------:R-:W-:Y:S01]  /*10f50*/  IMAD.X R18, R15, 0x1, R4, P3 ;  /* 0x000000010f127824 */ /* 0x000fe200018e0604 */
[----:B------:R-:W-:Y:S01]  /*10f60*/  IADD3 R16, P3, PT, R17, R0, RZ ;  /* 0x0000000011107210 */ /* 0x000fe20007f7e0ff */
[----:B0-----:R-:W-:-:S03]  /*10f70*/  IMAD.X R7, R15, 0x1, R3, P6 ;  /* 0x000000010f077824 */ /* 0x001fc600030e0603 */
[----:B------:R-:W-:Y:S04]  /*10f80*/  STL [R1+0xc84], R18 ;  /* 0x000c841201007387 */ /* 0x000fe80000100800 */
[----:B------:R-:W2:Y:S04]  /*10f90*/  LDL.LU R19, [R1+0x2f0] ;  /* 0x0002f00001137983 */ /* 0x000ea80000300800 */
[----:B------:R-:W-:Y:S04]  /*10fa0*/  STL [R1+0xcc0], R16 ;  /* 0x000cc01001007387 */ /* 0x000fe80000100800 */
[----:B------:R-:W2:Y:S04]  /*10fb0*/  LDL.LU R15, [R1+0x374] ;  /* 0x00037400010f7983 */ /* 0x000ea80000300800 */
[----:B------:R3:W-:Y:S02]  /*10fc0*/  STL [R1+0xc8c], R7 ;  /* 0x000c8c0701007387 */ /* 0x0007e40000100800 */
[----:B---3--:R-:W-:-:S05]  /*10fd0*/  IADD3 R7, P6, PT, R8, R2, RZ ;  /* 0x0000000208077210 */ /* 0x008fca0007fde0ff */
[----:B------:R0:W-:Y:S01]  /*10fe0*/  STL [R1+0xcc8], R7 ;  /* 0x000cc80701007387 */ /* 0x0001e20000100800 */
[C---:B----4-:R-:W-:Y:S01]  /*10ff0*/  IMAD.X R17, R9.reuse, 0x1, R4, P5 ;  /* 0x0000000109117824 */ /* 0x050fe200028e0604 */
[----:B------:R-:W-:Y:S02]  /*11000*/  IADD3 R16, P5, PT, R8, R0, RZ ;  /* 0x0000000008107210 */ /* 0x000fe40007fbe0ff */
[----:B0-----:R-:W3:Y:S01]  /*11010*/  LDL.LU R7, [R1+0x2f8] ;  /* 0x0002f80001077983 */ /* 0x001ee20000300800 */
[----:B------:R-:W-:-:S03]  /*11020*/  IMAD.X R8, R9, 0x1, R3, P2 ;  /* 0x0000000109087824 */ /* 0x000fc600010e0603 */
[----:B------:R0:W-:Y:S04]  /*11030*/  STL [R1+0xc94], R17 ;  /* 0x000c941101007387 */ /* 0x0001e80000100800 */
[----:B------:R-:W-:Y:S04]  /*11040*/  STL [R1+0xcd0], R16 ;  /* 0x000cd01001007387 */ /* 0x000fe80000100800 */
[----:B0-----:R-:W4:Y:S04]  /*11050*/  LDL.LU R17, [R1+0x378] ;  /* 0x0003780001117983 */ /* 0x001f280000300800 */
[----:B------:R0:W-:Y:S04]  /*11060*/  STL [R1+0xc9c], R8 ;  /* 0x000c9c0801007387 */ /* 0x0001e80000100800 */
[----:B0-----:R-:W4:Y:S01]  /*11070*/  LDL.LU R8, [R1+0x300] ;  /* 0x0003000001087983 */ /* 0x001f220000300800 */
[----:B-----5:R-:W-:-:S05]  /*11080*/  IADD3 R16, P2, PT, R10, R2, RZ ;  /* 0x000000020a107210 */ /* 0x020fca0007f5e0ff */
[----:B------:R0:W-:Y:S01]  /*11090*/  STL [R1+0xcd8], R16 ;  /* 0x000cd81001007387 */ /* 0x0001e20000100800 */
[C---:B------:R-:W-:Y:S01]  /*110a0*/  IMAD.X R9, R11.reuse, 0x1, R4, P1 ;  /* 0x000000010b097824 */ /* 0x040fe200008e0604 */
[----:B------:R-:W-:Y:S01]  /*110b0*/  IADD3 R10, P1, PT, R10, R0, RZ ;  /* 0x000000000a0a7210 */ /* 0x000fe20007f3e0ff */
[----:B0-----:R-:W-:-:S03]  /*110c0*/  IMAD.X R16, R11, 0x1, R3, P0 ;  /* 0x000000010b107824 */ /* 0x001fc600000e0603 */
[----:B------:R0:W-:Y:S04]  /*110d0*/  STL [R1+0xca4], R9 ;  /* 0x000ca40901007387 */ /* 0x0001e80000100800 */
[----:B0-----:R-:W5:Y:S04]  /*110e0*/  LDL.LU R9, [R1+0x37c] ;  /* 0x00037c0001097983 */ /* 0x001f680000300800 */
[----:B------:R0:W-:Y:S01]  /*110f0*/  STL [R1+0xce0], R10 ;  /* 0x000ce00a01007387 */ /* 0x0001e20000100800 */
[----:B------:R-:W-:-:S03]  /*11100*/  IADD3 R11, P0, PT, R5, R2, RZ ;  /* 0x00000002050b7210 */ /* 0x000fc60007f1e0ff */
[----:B0-----:R-:W5:Y:S04]  /*11110*/  LDL.LU R10, [R1+0x308] ;  /* 0x00030800010a7983 */ /* 0x001f680000300800 */
[----:B------:R0:W-:Y:S04]  /*11120*/  STL [R1+0xcac], R16 ;  /* 0x000cac1001007387 */ /* 0x0001e80000100800 */
[----:B------:R1:W-:Y:S01]  /*11130*/  STL [R1+0xce8], R11 ;  /* 0x000ce80b01007387 */ /* 0x0003e20000100800 */
[C---:B------:R-:W-:Y:S01]  /*11140*/  IMAD.X R18, R12.reuse, 0x1, R4, P4 ;  /* 0x000000010c127824 */ /* 0x040fe200020e0604 */
[----:B0-----:R-:W-:Y:S01]  /*11150*/  IADD3 R16, P4, PT, R5, R0, RZ ;  /* 0x0000000005107210 */ /* 0x001fe20007f9e0ff */
[----:B------:R-:W-:Y:S01]  /*11160*/  IMAD.X R5, R12, 0x1, R3, P3 ;  /* 0x000000010c057824 */ /* 0x000fe200018e0603 */
[----:B-1----:R-:W5:Y:S04]  /*11170*/  LDL.LU R11, [R1+0x380] ;  /* 0x00038000010b7983 */ /* 0x002f680000300800 */
[----:B------:R-:W-:Y:S04]  /*11180*/  STL [R1+0xcb4], R18 ;  /* 0x000cb41201007387 */ /* 0x000fe80000100800 */
[----:B------:R-:W5:Y:S04]  /*11190*/  LDL.LU R12, [R1+0x310] ;  /* 0x00031000010c7983 */ /* 0x000f680000300800 */
[----:B------:R0:W-:Y:S04]  /*111a0*/  STL [R1+0xcf0], R16 ;  /* 0x000cf01001007387 */ /* 0x0001e80000100800 */
[----:B------:R1:W-:Y:S01]  /*111b0*/  STL [R1+0xcbc], R5 ;  /* 0x000cbc0501007387 */ /* 0x0003e20000100800 */
[----:B0-----:R-:W-:-:S05]  /*111c0*/  IADD3 R16, P3, PT, R21, R2, RZ ;  /* 0x0000000215107210 */ /* 0x001fca0007f7e0ff */
[----:B------:R0:W-:Y:S01]  /*111d0*/  STL [R1+0xcf8], R16 ;  /* 0x000cf81001007387 */ /* 0x0001e20000100800 */
[----:B------:R-:W-:Y:S01]  /*111e0*/  IMAD.X R18, R13, 0x1, R4, P6 ;  /* 0x000000010d127824 */ /* 0x000fe200030e0604 */
[----:B-1----:R-:W-:Y:S01]  /*111f0*/  IADD3 R5, P6, PT, R21, R0, RZ ;  /* 0x0000000015057210 */ /* 0x002fe20007fde0ff */
[----:B0-----:R-:W-:-:S03]  /*11200*/  IMAD.X R16, R13, 0x1, R3, P5 ;  /* 0x000000010d107824 */ /* 0x001fc600028e0603 */
[----:B------:R-:W-:Y:S04]  /*11210*/  STL [R1+0xcc4], R18 ;  /* 0x000cc41201007387 */ /* 0x000fe80000100800 */
[----:B------:R-:W5:Y:S04]  /*11220*/  LDL.LU R13, [R1+0x314] ;  /* 0x00031400010d7983 */ /* 0x000f680000300800 */
[----:B------:R0:W-:Y:S04]  /*11230*/  STL [R1+0xd00], R5 ;  /* 0x000d000501007387 */ /* 0x0001e80000100800 */
[----:B------:R1:W-:Y:S01]  /*11240*/  STL [R1+0xccc], R16 ;  /* 0x000ccc1001007387 */ /* 0x0003e20000100800 */
[----:B0-----:R-:W-:-:S05]  /*11250*/  IADD3 R5, P5, PT, R6, R2, RZ ;  /* 0x0000000206057210 */ /* 0x001fca0007fbe0ff */
[----:B------:R0:W-:Y:S01]  /*11260*/  STL [R1+0xd08], R5 ;  /* 0x000d080501007387 */ /* 0x0001e20000100800 */
[----:B-1----:R-:W-:Y:S01]  /*11270*/  IMAD.X R16, R14, 0x1, R4, P2 ;  /* 0x000000010e107824 */ /* 0x002fe200010e0604 */
[----:B------:R-:W-:Y:S01]  /*11280*/  IADD3 R6, P2, PT, R6, R0, RZ ;  /* 0x0000000006067210 */ /* 0x000fe20007f5e0ff */
[----:B0-----:R-:W-:-:S03]  /*11290*/  IMAD.X R5, R14, 0x1, R3, P1 ;  /* 0x000000010e057824 */ /* 0x001fc600008e0603 */
[----:B------:R-:W-:Y:S04]  /*112a0*/  STL [R1+0xcd4], R16 ;  /* 0x000cd41001007387 */ /* 0x000fe80000100800 */
[----:B------:R-:W5:Y:S04]  /*112b0*/  LDL.LU R14, [R1+0x31c] ;  /* 0x00031c00010e7983 */ /* 0x000f680000300800 */
[----:B------:R2:W-:Y:S04]  /*112c0*/  STL [R1+0xd10], R6 ;  /* 0x000d100601007387 */ /* 0x0005e80000100800 */
[----:B------:R-:W-:Y:S01]  /*112d0*/  STL [R1+0xcdc], R5 ;  /* 0x000cdc0501007387 */ /* 0x000fe20000100800 */
[----:B--2---:R-:W-:Y:S01]  /*112e0*/  IADD3 R6, P1, PT, R19, R2, RZ ;  /* 0x0000000213067210 */ /* 0x004fe20007f3e0ff */
[----:B------:R-:W-:-:S04]  /*112f0*/  IMAD.X R16, R15, 0x1, R4, P0 ;  /* 0x000000010f107824 */ /* 0x000fc800000e0604 */
[----:B------:R0:W-:Y:S04]  /*11300*/  STL [R1+0xd18], R6 ;  /* 0x000d180601007387 */ /* 0x0001e80000100800 */
[----:B------:R-:W-:Y:S01]  /*11310*/  STL [R1+0xce4], R16 ;  /* 0x000ce41001007387 */ /* 0x000fe20000100800 */
[----:B0-----:R-:W-:-:S03]  /*11320*/  IMAD.X R6, R15, 0x1, R3, P4 ;  /* 0x000000010f067824 */ /* 0x001fc600020e0603 */
[----:B------:R-:W2:Y:S01]  /*11330*/  LDL.LU R15, [R1+0x324] ;  /* 0x00032400010f7983 */ /* 0x000ea20000300800 */
[----:B------:R-:W-:-:S05]  /*11340*/  IADD3 R5, P0, PT, R19, R0, RZ ;  /* 0x0000000013057210 */ /* 0x000fca0007f1e0ff */
[----:B------:R0:W-:Y:S04]  /*11350*/  STL [R1+0xd20], R5 ;  /* 0x000d200501007387 */ /* 0x0001e80000100800 */
[----:B------:R4:W-:Y:S01]  /*11360*/  STL [R1+0xcec], R6 ;  /* 0x000cec0601007387 */ /* 0x0009e20000100800 */
[----:B---3--:R-:W-:Y:S02]  /*11370*/  IADD3 R18, P4, PT, R7, R2, RZ ;  /* 0x0000000207127210 */ /* 0x008fe40007f9e0ff */
[----:B0-----:R-:W-:-:S03]  /*11380*/  SHF.R.S32.HI R5, RZ, 0x1f, R7 ;  /* 0x0000001fff057819 */ /* 0x001fc60000011407 */
[----:B------:R-:W-:Y:S01]  /*11390*/  STL [R1+0xd28], R18 ;  /* 0x000d281201007387 */ /* 0x000fe20000100800 */
[----:B----4-:R-:W-:Y:S01]  /*113a0*/  IMAD.X R6, R17, 0x1, R4, P3 ;  /* 0x0000000111067824 */ /* 0x010fe200018e0604 */
[----:B------:R-:W-:Y:S01]  /*113b0*/  IADD3 R16, P3, PT, R7, R0, RZ ;  /* 0x0000000007107210 */ /* 0x000fe20007f7e0ff */
[----:B------:R-:W-:-:S03]  /*113c0*/  IMAD.X R7, R17, 0x1, R3, P6 ;  /* 0x0000000111077824 */ /* 0x000fc600030e0603 */
[----:B------:R0:W-:Y:S04]  /*113d0*/  STL [R1+0xcf4], R6 ;  /* 0x000cf40601007387 */ /* 0x0001e80000100800 */
[----:B------:R-:W-:Y:S04]  /*113e0*/  STL [R1+0xd30], R16 ;  /* 0x000d301001007387 */ /* 0x000fe80000100800 */
[----:B------:R5:W-:Y:S01]  /*113f0*/  STL [R1+0xcfc], R7 ;  /* 0x000cfc0701007387 */ /* 0x000be20000100800 */
[----:B------:R-:W-:Y:S02]  /*11400*/  IADD3 R17, P6, PT, R8, R2, RZ ;  /* 0x0000000208117210 */ /* 0x000fe40007fde0ff */
[----:B0-----:R-:W-:-:S03]  /*11410*/  SHF.R.S32.HI R6, RZ, 0x1f, R8 ;  /* 0x0000001fff067819 */ /* 0x001fc60000011408 */
[----:B------:R-:W-:Y:S01]  /*11420*/  STL [R1+0xd38], R17 ;  /* 0x000d381101007387 */ /* 0x000fe20000100800 */
[C---:B-----5:R-:W-:Y:S01]  /*11430*/  IMAD.X R7, R9.reuse, 0x1, R4, P5 ;  /* 0x0000000109077824 */ /* 0x060fe200028e0604 */
[----:B------:R-:W-:Y:S01]  /*11440*/  IADD3 R16, P5, PT, R8, R0, RZ ;  /* 0x0000000008107210 */ /* 0x000fe20007fbe0ff */
[----:B------:R-:W-:-:S03]  /*11450*/  IMAD.X R8, R9, 0x1, R3, P2 ;  /* 0x0000000109087824 */ /* 0x000fc600010e0603 */
[----:B------:R0:W-:Y:S04]  /*11460*/  STL [R1+0xd04], R7 ;  /* 0x000d040701007387 */ /* 0x0001e80000100800 */
[----:B------:R-:W-:Y:S04]  /*11470*/  STL [R1+0xd40], R16 ;  /* 0x000d401001007387 */ /* 0x000fe80000100800 */
[----:B------:R1:W-:Y:S01]  /*11480*/  STL [R1+0xd0c], R8 ;  /* 0x000d0c0801007387 */ /* 0x0003e20000100800 */
[----:B------:R-:W-:Y:S02]  /*11490*/  IADD3 R9, P2, PT, R10, R2, RZ ;  /* 0x000000020a097210 */ /* 0x000fe40007f5e0ff */
[----:B0-----:R-:W-:-:S03]  /*114a0*/  SHF.R.S32.HI R7, RZ, 0x1f, R10 ;  /* 0x0000001fff077819 */ /* 0x001fc6000001140a */
[----:B------:R0:W-:Y:S01]  /*114b0*/  STL [R1+0xd48], R9 ;  /* 0x000d480901007387 */ /* 0x0001e20000100800 */
[C---:B-1----:R-:W-:Y:S01]  /*114c0*/  IMAD.X R8, R11.reuse, 0x1, R4, P1 ;  /* 0x000000010b087824 */ /* 0x042fe200008e0604 */
[----:B------:R-:W-:Y:S01]  /*114d0*/  IADD3 R10, P1, PT, R10, R0, RZ ;  /* 0x000000000a0a7210 */ /* 0x000fe20007f3e0ff */
[----:B0-----:R-:W-:-:S03]  /*114e0*/  IMAD.X R9, R11, 0x1, R3, P0 ;  /* 0x000000010b097824 */ /* 0x001fc600000e0603 */
[----:B------:R-:W-:Y:S01]  /*114f0*/  STL [R1+0xd14], R8 ;  /* 0x000d140801007387 */ /* 0x000fe20000100800 */
[----:B------:R-:W-:-:S03]  /*11500*/  IMAD.X R11, R5, 0x1, R4, P4 ;  /* 0x00000001050b7824 */ /* 0x000fc600020e0604 */
[----:B------:R0:W-:Y:S04]  /*11510*/  STL [R1+0xd50], R10 ;  /* 0x000d500a01007387 */ /* 0x0001e80000100800 */
[----:B------:R1:W-:Y:S01]  /*11520*/  STL [R1+0xd1c], R9 ;  /* 0x000d1c0901007387 */ /* 0x0003e20000100800 */
[C---:B0-----:R-:W-:Y:S02]  /*11530*/  IADD3 R10, P0, PT, R12.reuse, R2, RZ ;  /* 0x000000020c0a7210 */ /* 0x041fe40007f1e0ff */
[----:B-1----:R-:W-:-:S03]  /*11540*/  IADD3 R9, P4, PT, R12, R0, RZ ;  /* 0x000000000c097210 */ /* 0x002fc60007f9e0ff */
[----:B------:R0:W-:Y:S04]  /*11550*/  STL [R1+0xd54], R10 ;  /* 0x000d540a01007387 */ /* 0x0001e80000100800 */
[----:B------:R1:W-:Y:S04]  /*11560*/  STL [R1+0xd24], R11 ;  /* 0x000d240b01007387 */ /* 0x0003e80000100800 */
[----:B------:R3:W-:Y:S01]  /*11570*/  STL [R1+0xd58], R9 ;  /* 0x000d580901007387 */ /* 0x0007e20000100800 */
[----:B0-----:R-:W-:Y:S02]  /*11580*/  IMAD.X R10, R5, 0x1, R3, P3 ;  /* 0x00000001050a7824 */ /* 0x001fe400018e0603 */
[----:B-1----:R-:W-:Y:S01]  /*11590*/  IMAD.X R11, R6, 0x1, R4, P6 ;  /* 0x00000001060b7824 */ /* 0x002fe200030e0604 */
[----:B---3--:R-:W-:-:S02]  /*115a0*/  IADD3 R9, P3, PT, R13, R2, RZ ;  /* 0x000000020d097210 */ /* 0x008fc40007f7e0ff */
[----:B------:R0:W-:Y:S04]  /*115b0*/  STL [R1+0xd2c], R10 ;  /* 0x000d2c0a01007387 */ /* 0x0001e80000100800 */
[----:B------:R1:W-:Y:S01]  /*115c0*/  STL [R1+0xd5c], R9 ;  /* 0x000d5c0901007387 */ /* 0x0003e20000100800 */
[----:B0-----:R-:W-:-:S03]  /*115d0*/  IADD3 R10, P6, PT, R13, R0, RZ ;  /* 0x000000000d0a7210 */ /* 0x001fc60007fde0ff */
[----:B------:R-:W-:Y:S01]  /*115e0*/  STL [R1+0xd34], R11 ;  /* 0x000d340b01007387 */ /* 0x000fe20000100800 */
[----:B-1----:R-:W-:-:S03]  /*115f0*/  IMAD.X R9, R6, 0x1, R3, P5 ;  /* 0x0000000106097824 */ /* 0x002fc600028e0603 */
[----:B------:R-:W-:Y:S01]  /*11600*/  STL [R1+0xd60], R10 ;  /* 0x000d600a01007387 */ /* 0x000fe20000100800 */
[----:B------:R-:W-:-:S03]  /*11610*/  SHF.R.S32.HI R8, RZ, 0x1f, R12 ;  /* 0x0000001fff087819 */ /* 0x000fc6000001140c */
[----:B------:R0:W-:Y:S02]  /*11620*/  STL [R1+0xd3c], R9 ;  /* 0x000d3c0901007387 */ /* 0x0001e40000100800 */
[----:B0-----:R-:W-:Y:S01]  /*11630*/  IMAD.X R9, R7, 0x1, R4, P2 ;  /* 0x0000000107097824 */ /* 0x001fe200010e0604 */
[C---:B------:R-:W-:Y:S02]  /*11640*/  IADD3 R10, P5, PT, R14.reuse, R2, RZ ;  /* 0x000000020e0a7210 */ /* 0x040fe40007fbe0ff */
[----:B------:R-:W-:-:S03]  /*11650*/  IADD3 R11, P2, PT, R14, R0, RZ ;  /* 0x000000000e0b7210 */ /* 0x000fc60007f5e0ff */
[----:B------:R0:W-:Y:S04]  /*11660*/  STL [R1+0xd64], R10 ;  /* 0x000d640a01007387 */ /* 0x0001e80000100800 */
[----:B------:R2:W-:Y:S01]  /*11670*/  STL [R1+0xd44], R9 ;  /* 0x000d440901007387 */ /* 0x0005e20000100800 */
[----:B0-----:R-:W-:Y:S02]  /*11680*/  IMAD.X R10, R7, 0x1, R3, P1 ;  /* 0x00000001070a7824 */ /* 0x001fe400008e0603 */
[C---:B------:R-:W-:Y:S01]  /*11690*/  IMAD.X R7, R8.reuse, 0x1, R4, P0 ;  /* 0x0000000108077824 */ /* 0x040fe200000e0604 */
[----:B------:R-:W-:Y:S01]  /*116a0*/  SHF.R.S32.HI R5, RZ, 0x1f, R13 ;  /* 0x0000001fff057819 */ /* 0x000fe2000001140d */
[----:B------:R-:W-:Y:S01]  /*116b0*/  STL [R1+0xd68], R11 ;  /* 0x000d680b01007387 */ /* 0x000fe20000100800 */
[----:B------:R-:W-:-:S03]  /*116c0*/  IMAD.X R8, R8, 0x1, R3, P4 ;  /* 0x0000000108087824 */ /* 0x000fc600020e0603 */
[----:B------:R-:W-:Y:S01]  /*116d0*/  STL [R1+0xd4c], R10 ;  /* 0x000d4c0a01007387 */ /* 0x000fe20000100800 */
[----:B------:R-:W-:Y:S02]  /*116e0*/  SHF.R.S32.HI R6, RZ, 0x1f, R14 ;  /* 0x0000001fff067819 */ /* 0x000fe4000001140e */
[C---:B--2---:R-:W-:Y:S02]  /*116f0*/  IADD3 R9, P1, PT, R15.reuse, R2, RZ ;  /* 0x000000020f097210 */ /* 0x044fe40007f3e0ff */
[----:B------:R-:W-:Y:S02]  /*11700*/  IADD3 R2, P0, PT, R15, R0, RZ ;  /* 0x000000000f027210 */ /* 0x000fe40007f1e0ff */
[----:B------:R-:W-:Y:S02]  /*11710*/  SHF.R.S32.HI R0, RZ, 0x1f, R15 ;  /* 0x0000001fff007819 */ /* 0x000fe4000001140f */
[----:B------:R-:W0:Y:S01]  /*11720*/  S2R R15, SR_TID.X ;  /* 0x00000000000f7919 */ /* 0x000e220000002100 */
[----:B------:R-:W-:Y:S04]  /*11730*/  STL [R1+0x5d4], R9 ;  /* 0x0005d40901007387 */ /* 0x000fe80000100800 */
[----:B------:R1:W-:Y:S04]  /*11740*/  STL [R1+0x5b0], R7 ;  /* 0x0005b00701007387 */ /* 0x0003e80000100800 */
[----:B------:R2:W-:Y:S04]  /*11750*/  STL [R1+0x5d0], R2 ;  /* 0x0005d00201007387 */ /* 0x0005e80000100800 */
[----:B------:R-:W-:Y:S01]  /*11760*/  STL [R1+0x5b4], R8 ;  /* 0x0005b40801007387 */ /* 0x000fe20000100800 */
[----:B-1----:R-:W-:-:S02]  /*11770*/  IMAD.X R7, R5, 0x1, R3, P6 ;  /* 0x0000000105077824 */ /* 0x002fc400030e0603 */
[--C-:B--2---:R-:W-:Y:S02]  /*11780*/  IMAD.X R2, R5, 0x1, R4.reuse, P3 ;  /* 0x0000000105027824 */ /* 0x104fe400018e0604 */
[----:B------:R-:W-:-:S03]  /*11790*/  IMAD.X R5, R6, 0x1, R4, P5 ;  /* 0x0000000106057824 */ /* 0x000fc600028e0604 */
[----:B------:R1:W-:Y:S01]  /*117a0*/  STL [R1+0x5b8], R2 ;  /* 0x0005b80201007387 */ /* 0x0003e20000100800 */
[----:B------:R-:W-:-:S03]  /*117b0*/  IMAD.X R4, R0, 0x1, R4, P1 ;  /* 0x0000000100047824 */ /* 0x000fc600008e0604 */
[----:B------:R-:W-:Y:S01]  /*117c0*/  STL [R1+0x5bc], R7 ;  /* 0x0005bc0701007387 */ /* 0x000fe20000100800 */
[----:B-1----:R-:W-:-:S03]  /*117d0*/  IMAD.X R2, R6, 0x1, R3, P2 ;  /* 0x0000000106027824 */ /* 0x002fc600010e0603 */
[----:B------:R-:W-:Y:S04]  /*117e0*/  STL [R1+0x5c0], R5 ;  /* 0x0005c00501007387 */ /* 0x000fe80000100800 */
[----:B------:R1:W-:Y:S04]  /*117f0*/  STL [R1+0x5c4], R2 ;  /* 0x0005c40201007387 */ /* 0x0003e80000100800 */
[----:B------:R2:W-:Y:S01]  /*11800*/  STL [R1+0x5c8], R4 ;  /* 0x0005c80401007387 */ /* 0x0005e20000100800 */
[----:B-1----:R-:W-:Y:S02]  /*11810*/  IMAD.X R2, R0, 0x1, R3, P0 ;  /* 0x0000000100027824 */ /* 0x002fe400000e0603 */
[----:B0-----:R-:W-:-:S03]  /*11820*/  IMAD.SHL.U32 R0, R15, 0x40, RZ ;  /* 0x000000400f007824 */ /* 0x001fc600078e00ff */
[----:B------:R2:W-:Y:S04]  /*11830*/  STL [R1+0x5cc], R2 ;  /* 0x0005cc0201007387 */ /* 0x0005e80000100800 */
        /* <DEDUP_REMOVED lines=17> */
[----:B------:R-:W-:-:S05]  /*11950*/  UMOV UR4, URZ ;  /* 0x000000ff00047c82 */ /* 0x000fca0008000000 */
.L_x_2:
[----:B0-----:R-:W3:Y:S04]  /*11960*/  LDL R5, [R1+0xe8c] ;  /* 0x000e8c0001057983 */ /* 0x001ee80000100800 */
[----:B------:R-:W4:Y:S01]  /*11970*/  LDL R6, [R1+0xe78] ;  /* 0x000e780001067983 */ /* 0x000f220000100800 */
[----:B------:R-:W0:Y:S01]  /*11980*/  S2R R3, SR_TID.X ;  /* 0x0000000000037919 */ /* 0x000e220000002100 */
[----:B------:R-:W-:Y:S02]  /*11990*/  UIMAD UR7, UR4, -0x100, UR10 ;  /* 0xffffff00040778a4 */ /* 0x000fe4000f8e020a */
[----:B------:R-:W5:Y:S04]  /*119a0*/  LDL R10, [R1+0xe68] ;  /* 0x000e6800010a7983 */ /* 0x000f680000100800 */
[----:B--2---:R-:W2:Y:S04]  /*119b0*/  LDL R7, [R1+0xe94] ;  /* 0x000e940001077983 */ /* 0x004ea80000100800 */
[----:B------:R-:W2:Y:S04]  /*119c0*/  LDL R8, [R1+0xe90] ;  /* 0x000e900001087983 */ /* 0x000ea80000100800 */
[----:B------:R-:W2:Y:S01]  /*119d0*/  LDL R9, [R1+0xe70] ;  /* 0x000e700001097983 */ /* 0x000ea20000100800 */
[----:B0-----:R-:W-:-:S04]  /*119e0*/  LEA.HI R2, R3, 0xb8, RZ, 0x1c ;  /* 0x000000b803027811 */ /* 0x001fc800078fe0ff */
[----:B------:R-:W-:Y:S02]  /*119f0*/  ISETP.GE.AND P3, PT, R2, UR7, PT ;  /* 0x0000000702007c0c */ /* 0x000fe4000bf66270 */
[----:B------:R-:W-:Y:S02]  /*11a00*/  LEA.HI R4, R3, 0x78, RZ, 0x1c ;  /* 0x0000007803047811 */ /* 0x000fe400078fe0ff */
[----:B------:R-:W-:Y:S02]  /*11a10*/  PRMT R2, RZ, 0x7610, R2 ;  /* 0x00007610ff027816 */ /* 0x000fe40000000002 */
[----:B------:R-:W-:-:S07]  /*11a20*/  ISETP.GE.AND P2, PT, R4, UR7, PT ;  /* 0x0000000704007c0c */ /* 0x000fce000bf46270 */
[----:B---3--:R-:W-:Y:S02]  /*11a30*/  @!P3 IMAD.MOV.U32 R4, RZ, RZ, R5 ;  /* 0x000000ffff04b224 */ /* 0x008fe400078e0005 */
[----:B----4-:R-:W-:-:S05]  /*11a40*/  @!P3 IMAD.MOV.U32 R5, RZ, RZ, R6 ;  /* 0x000000ffff05b224 */ /* 0x010fca00078e0006 */
[----:B------:R2:W3:Y:S01]  /*11a50*/  @!P3 LDG.E.U8 R2, desc[UR8][R4.64] ;  /* 0x000000080402b981 */ /* 0x0004e2000c1e1100 */
[----:B------:R-:W-:-:S04]  /*11a60*/  LEA.HI R0, R3, 0x38, RZ, 0x1c ;  /* 0x0000003803007811 */ /* 0x000fc800078fe0ff */
[----:B------:R-:W-:Y:S02]  /*11a70*/  ISETP.GE.AND P1, PT, R0, UR7, PT ;  /* 0x0000000700007c0c */ /* 0x000fe4000bf26270 */
[----:B------:R-:W-:-:S11]  /*11a80*/  PRMT R28, RZ, 0x7610, R28 ;  /* 0x00007610ff1c7816 */ /* 0x000fd6000000001c */
[----:B--2---:R-:W-:Y:S02]  /*11a90*/  @!P1 IMAD.MOV.U32 R4, RZ, RZ, R7 ;  /* 0x000000ffff049224 */ /* 0x004fe400078e0007 */
[----:B-----5:R-:W-:-:S05]  /*11aa0*/  @!P1 IMAD.MOV.U32 R5, RZ, RZ, R10 ;  /* 0x000000ffff059224 */ /* 0x020fca00078e000a */
[----:B------:R0:W2:Y:S04]  /*11ab0*/  @!P1 LDG.E.U8 R28, desc[UR8][R4.64] ;  /* 0x00000008041c9981 */ /* 0x0000a8000c1e1100 */
[----:B---3--:R-:W-:Y:S04]  /*11ac0*/  STL [R1+0x14dc], R2 ;  /* 0x0014dc0201007387 */ /* 0x008fe80000100800 */
[----:B------:R-:W3:Y:S04]  /*11ad0*/  LDL R15, [R1+0xdc0] ;  /* 0x000dc000010f7983 */ /* 0x000ee80000100800 */
[----:B------:R-:W4:Y:S01]  /*11ae0*/  LDL R11, [R1+0xdd8] ;  /* 0x000dd800010b7983 */ /* 0x000f220000100800 */
[----:B------:R-:W-:-:S02]  /*11af0*/  LEA.HI R0, R3, 0xf8, RZ, 0x1c ;  /* 0x000000f803007811 */ /* 0x000fc400078fe0ff */
[----:B------:R-:W-:Y:S02]  /*11b00*/  SHF.R.U32.HI R3, RZ, 0x4, R3 ;  /* 0x00000004ff037819 */ /* 0x000fe40000011603 */
[----:B------:R-:W-:Y:S02]  /*11b10*/  ISETP.GE.AND P0, PT, R0, UR7, PT ;  /* 0x0000000700007c0c */ /* 0x000fe4000bf06270 */
[----:B------:R-:W-:Y:S01]  /*11b20*/  SGXT.U32 R0, R3, 0x3 ;  /* 0x000000030300781a */ /* 0x000fe20000000000 */
[----:B0-----:R-:W-:Y:S01]  /*11b30*/  @!P2 IMAD.MOV.U32 R4, RZ, RZ, R8 ;  /* 0x000000ffff04a224 */ /* 0x001fe200078e0008 */
[----:B------:R-:W-:Y:S02]  /*11b40*/  PRMT R3, RZ, 0x7610, R3 ;  /* 0x00007610ff037816 */ /* 0x000fe40000000003 */
[----:B------:R-:W-:Y:S01]  /*11b50*/  ISETP.GE.AND P5, PT, R0, UR7, PT ;  /* 0x0000000700007c0c */ /* 0x000fe2000bfa6270 */
[----:B------:R-:W-:-:S05]  /*11b60*/  @!P2 IMAD.MOV.U32 R5, RZ, RZ, R9 ;  /* 0x000000ffff05a224 */ /* 0x000fca00078e0009 */
[----:B------:R0:W5:Y:S01]  /*11b70*/  @!P2 LDG.E.U8 R3, desc[UR8][R4.64] ;  /* 0x000000080403a981 */ /* 0x000162000c1e1100 */
[----:B------:R-:W-:Y:S02]  /*11b80*/  PRMT R12, RZ, 0x7610, R12 ;  /* 0x00007610ff0c7816 */ /* 0x000fe4000000000c */
[----:B0-----:R-:W-:-:S04]  /*11b90*/  LOP3.LUT R4, R0, 0x20, RZ, 0xfc, !PT ;  /* 0x0000002000047812 */ /* 0x001fc800078efcff */
[----:B------:R-:W-:Y:S01]  /*11ba0*/  ISETP.GE.AND P4, PT, R4, UR7, PT ;  /* 0x0000000704007c0c */ /* 0x000fe2000bf86270 */
[----:B--2---:R-:W-:Y:S04]  /*11bb0*/  STL [R1+0x14e0], R28 ;  /* 0x0014e01c01007387 */ /* 0x004fe80000100800 */
[----:B------:R-:W2:Y:S04]  /*11bc0*/  LDL R10, [R1+0xd80] ;  /* 0x000d8000010a7983 */ /* 0x000ea80000100800 */
[----:B------:R-:W2:Y:S01]  /*11bd0*/  LDL R9, [R1+0xd90] ;  /* 0x000d900001097983 */ /* 0x000ea20000100800 */
[----:B------:R-:W-:-:S03]  /*11be0*/  LOP3.LUT R6, R0, 0x8, RZ, 0xfc, !PT ;  /* 0x0000000800067812 */ /* 0x000fc600078efcff */
[----:B------:R-:W2:Y:S01]  /*11bf0*/  LDL R14, [R1+0xd8c] ;  /* 0x000d8c00010e7983 */ /* 0x000ea20000100800 */
[----:B---3--:R-:W-:-:S03]  /*11c00*/  @!P5 IMAD.MOV.U32 R5, RZ, RZ, R15 ;  /* 0x000000ffff05d224 */ /* 0x008fc600078e000f */
[----:B------:R-:W3:Y:S01]  /*11c10*/  LDL R8, [R1+0xdbc] ;  /* 0x000dbc0001087983 */ /* 0x000ee20000100800 */
[----:B----4-:R-:W-:-:S05]  /*11c20*/  @!P5 IMAD.MOV.U32 R4, RZ, RZ, R11 ;  /* 0x000000ffff04d224 */ /* 0x010fca00078e000b */
[----:B------:R2:W4:Y:S01]  /*11c30*/  @!P5 LDG.E.U8 R12, desc[UR8][R4.64] ;  /* 0x00000008040cd981 */ /* 0x000522000c1e1100 */
[----:B------:R-:W-:-:S03]  /*11c40*/  ISETP.GE.AND P1, PT, R6, UR7, PT ;  /* 0x0000000706007c0c */ /* 0x000fc6000bf26270 */
[----:B-----5:R0:W-:Y:S04]  /*11c50*/  STL [R1+0x14e4], R3 ;  /* 0x0014e40301007387 */ /* 0x0201e80000100800 */
[----:B------:R-:W5:Y:S01]  /*11c60*/  LDL R11, [R1+0xdb8] ;  /* 0x000db800010b7983 */ /* 0x000f620000100800 */
[----:B0-----:R-:W-:-:S05]  /*11c70*/  PRMT R3, RZ, 0x7610, R3 ;  /* 0x00007610ff037816 */ /* 0x001fca0000000003 */
[----:B--2---:R-:W-:Y:S02]  /*11c80*/  @!P1 IMAD.MOV.U32 R5, RZ, RZ, R10 ;  /* 0x000000ffff059224 */ /* 0x004fe400078e000a */
[----:B------:R-:W-:-:S05]  /*11c90*/  @!P1 IMAD.MOV.U32 R4, RZ, RZ, R9 ;  /* 0x000000ffff049224 */ /* 0x000fca00078e0009 */
[----:B------:R3:W2:Y:S04]  /*11ca0*/  @!P1 LDG.E.U8 R3, desc[UR8][R4.64] ;  /* 0x0000000804039981 */ /* 0x0006a8000c1e1100 */
[----:B----4-:R0:W-:Y:S01]  /*11cb0*/  STL [R1+0x14], R12 ;  /* 0x0000140c01007387 */ /* 0x0101e20000100800 */
[C---:B------:R-:W-:Y:S02]  /*11cc0*/  LOP3.LUT R7, R0.reuse, 0x10, RZ, 0xfc, !PT ;  /* 0x0000001000077812 */ /* 0x040fe400078efcff */
[----:B------:R-:W-:Y:S01]  /*11cd0*/  LOP3.LUT R6, R0, 0x18, RZ, 0xfc, !PT ;  /* 0x0000001800067812 */ /* 0x000fe200078efcff */
[----:B------:R-:W4:Y:S01]  /*11ce0*/  LDL R10, [R1+0xd84] ;  /* 0x000d8400010a7983 */ /* 0x000f220000100800 */
[----:B------:R-:W-:Y:S02]  /*11cf0*/  PRMT R13, RZ, 0x7610, R13 ;  /* 0x00007610ff0d7816 */ /* 0x000fe4000000000d */
[----:B------:R-:W-:Y:S01]  /*11d00*/  PRMT R28, RZ, 0x7610, R28 ;  /* 0x00007610ff1c7816 */ /* 0x000fe2000000001c */
[----:B------:R-:W4:Y:S04]  /*11d10*/  LDL R9, [R1+0xdb0] ;  /* 0x000db00001097983 */ /* 0x000f280000100800 */
[----:B0-----:R-:W4:Y:S01]  /*11d20*/  LDL R12, [R1+0xd88] ;  /* 0x000d8800010c7983 */ /* 0x001f220000100800 */
[----:B------:R-:W-:-:S02]  /*11d30*/  ISETP.GE.AND P2, PT, R7, UR7, PT ;  /* 0x0000000707007c0c */ /* 0x000fc4000bf46270 */
[----:B------:R-:W-:-:S11]  /*11d40*/  ISETP.GE.AND P3, PT, R6, UR7, PT ;  /* 0x0000000706007c0c */ /* 0x000fd6000bf66270 */
[----:B---3--:R-:W-:Y:S02]  /*11d50*/  @!P2 IMAD.MOV.U32 R4, RZ, RZ, R8 ;  /* 0x000000ffff04a224 */ /* 0x008fe400078e0008 */
[----:B------:R-:W-:-:S05]  /*11d60*/  @!P2 IMAD.MOV.U32 R5, RZ, RZ, R14 ;  /* 0x000000ffff05a224 */ /* 0x000fca00078e000e */
[----:B------:R5:W3:Y:S02]  /*11d70*/  @!P2 LDG.E.U8 R13, desc[UR8][R4.64] ;  /* 0x00000008040da981 */ /* 0x000ae4000c1e1100 */
[----:B-----5:R-:W-:Y:S02]  /*11d80*/  @!P3 IMAD.MOV.U32 R4, RZ, RZ, R11 ;  /* 0x000000ffff04b224 */ /* 0x020fe400078e000b */
[----:B--2---:R0:W-:Y:S04]  /*11d90*/  STL [R1+0x14e8], R3 ;  /* 0x0014e80301007387 */ /* 0x0041e80000100800 */
[----:B------:R-:W2:Y:S04]  /*11da0*/  LDL R8, [R1+0xda8] ;  /* 0x000da80001087983 */ /* 0x000ea80000100800 */
[----:B------:R-:W5:Y:S01]  /*11db0*/  LDL R7, [R1+0xdac] ;  /* 0x000dac0001077983 */ /* 0x000f620000100800 */
[----:B------:R-:W-:-:S03]  /*11dc0*/  LOP3.LUT R6, R0, 0x28, RZ, 0xfc, !PT ;  /* 0x0000002800067812 */ /* 0x000fc600078efcff */
[----:B------:R-:W2:Y:S01]  /*11dd0*/  LDL R11, [R1+0xda0] ;  /* 0x000da000010b7983 */ /* 0x000ea20000100800 */
[----:B----4-:R-:W-:-:S03]  /*11de0*/  @!P3 IMAD.MOV.U32 R5, RZ, RZ, R12 ;  /* 0x000000ffff05b224 */ /* 0x010fc600078e000c */
[----:B0-----:R-:W4:Y:S04]  /*11df0*/  LDL R3, [R1+0xda4] ;  /* 0x000da40001037983 */ /* 0x001f280000100800 */
[----:B------:R0:W2:Y:S01]  /*11e00*/  @!P3 LDG.E.U8 R28, desc[UR8][R4.64] ;  /* 0x00000008041cb981 */ /* 0x0000a2000c1e1100 */
[----:B------:R-:W-:Y:S02]  /*11e10*/  ISETP.GE.AND P5, PT, R6, UR7, PT ;  /* 0x0000000706007c0c */ /* 0x000fe4000bfa6270 */
[----:B------:R-:W-:Y:S01]  /*11e20*/  PRMT R2, RZ, 0x7610, R2 ;  /* 0x00007610ff027816 */ /* 0x000fe20000000002 */
[----:B0-----:R-:W-:Y:S02]  /*11e30*/  @!P4 IMAD.MOV.U32 R4, RZ, RZ, R9 ;  /* 0x000000ffff04c224 */ /* 0x001fe400078e0009 */
[----:B------:R-:W-:Y:S01]  /*11e40*/  @!P4 IMAD.MOV.U32 R5, RZ, RZ, R10 ;  /* 0x000000ffff05c224 */ /* 0x000fe200078e000a */
[----:B------:R-:W-:-:S04]  /*11e50*/  LOP3.LUT R6, R0, 0x30, RZ, 0xfc, !PT ;  /* 0x0000003000067812 */ /* 0x000fc800078efcff */
[----:B------:R-:W-:Y:S01]  /*11e60*/  ISETP.GE.AND P1, PT, R6, UR7, PT ;  /* 0x0000000706007c0c */ /* 0x000fe2000bf26270 */
[----:B--2---:R0:W-:Y:S01]  /*11e70*/  STL [R1+0x14ec], R28 ;  /* 0x0014ec1c01007387 */ /* 0x0041e20000100800 */
[----:B------:R-:W-:-:S03]  /*11e80*/  PRMT R29, RZ, 0x7610, R29 ;  /* 0x00007610ff1d7816 */ /* 0x000fc6000000001d */
[----:B------:R-:W2:Y:S04]  /*11e90*/  LDL R10, [R1+0xd94] ;  /* 0x000d9400010a7983 */ /* 0x000ea80000100800 */
[----:B------:R-:W2:Y:S01]  /*11ea0*/  LDL R9, [R1+0xde4] ;  /* 0x000de40001097983 */ /* 0x000ea20000100800 */
[----:B0-----:R-:W-:-:S06]  /*11eb0*/  PRMT R28, RZ, 0x7610, R28 ;  /* 0x00007610ff1c7816 */ /* 0x001fcc000000001c */
[----:B------:R5:W2:Y:S02]  /*11ec0*/  @!P4 LDG.E.U8 R28, desc[UR8][R4.64] ;  /* 0x00000008041cc981 */ /* 0x000aa4000c1e1100 */
[----:B-----5:R-:W-:Y:S02]  /*11ed0*/  @!P5 IMAD.MOV.U32 R4, RZ, RZ, R7 ;  /* 0x000000ffff04d224 */ /* 0x020fe400078e0007 */
[----:B------:R-:W-:-:S05]  /*11ee0*/  @!P5 IMAD.MOV.U32 R5, RZ, RZ, R8 ;  /* 0x000000ffff05d224 */ /* 0x000fca00078e0008 */
[----:B------:R4:W5:Y:S02]  /*11ef0*/  @!P5 LDG.E.U8 R2, desc[UR8][R4.64] ;  /* 0x000000080402d981 */ /* 0x000964000c1e1100 */
[----:B----4-:R-:W-:Y:S02]  /*11f00*/  @!P1 IMAD.MOV.U32 R4, RZ, RZ, R3 ;  /* 0x000000ffff049224 */ /* 0x010fe400078e0003 */
[----:B------:R-:W-:-:S05]  /*11f10*/  @!P1 IMAD.MOV.U32 R5, RZ, RZ, R11 ;  /* 0x000000ffff059224 */ /* 0x000fca00078e000b */
[----:B------:R-:W4:Y:S04]  /*11f20*/  @!P1 LDG.E.U8 R29, desc[UR8][R4.64] ;  /* 0x00000008041d9981 */ /* 0x000f28000c1e1100 */
[----:B--2---:R-:W-:Y:S04]  /*11f30*/  STL [R1+0x14f0], R28 ;  /* 0x0014f01c01007387 */ /* 0x004fe80000100800 */
[----:B------:R-:W2:Y:S04]  /*11f40*/  LDL R8, [R1+0xdc4] ;  /* 0x000dc40001087983 */ /* 0x000ea80000100800 */
[----:B------:R-:W2:Y:S04]  /*11f50*/  LDL R7, [R1+0xdf0] ;  /* 0x000df00001077983 */ /* 0x000ea80000100800 */
[----:B-----5:R0:W-:Y:S04]  /*11f60*/  STL [R1+0x14f4], R2 ;  /* 0x0014f40201007387 */ /* 0x0201e80000100800 */
[----:B------:R-:W5:Y:S04]  /*11f70*/  LDL R3, [R1+0xdc8] ;  /* 0x000dc80001037983 */ /* 0x000f680000100800 */
[----:B0-----:R-:W5:Y:S01]  /*11f80*/  LDL R2, [R1+0xdf8] ;  /* 0x000df80001027983 */ /* 0x001f620000100800 */
[----:B------:R-:W-:-:S04]  /*11f90*/  LOP3.LUT R6, R0, 0x40, RZ, 0xfc, !PT ;  /* 0x0000004000067812 */ /* 0x000fc800078efcff */
[----:B------:R-:W-:Y:S02]  /*11fa0*/  ISETP.GE.AND P2, PT, R6, UR7, PT ;  /* 0x0000000706007c0c */ /* 0x000fe4000bf46270 */
[----:B------:R-:W-:-:S04]  /*11fb0*/  LOP3.LUT R6, R0, 0x48, RZ, 0xfc, !PT ;  /* 0x0000004800067812 */ /* 0x000fc800078efcff */
[----:B------:R-:W-:Y:S02]  /*11fc0*/  ISETP.GE.AND P3, PT, R6, UR7, PT ;  /* 0x0000000706007c0c */ /* 0x000fe4000bf66270 */
[----:B------:R-:W-:Y:S01]  /*11fd0*/  LOP3.LUT R6, R0, 0x50, RZ, 0xfc, !PT ;  /* 0x0000005000067812 */ /* 0x000fe200078efcff */
[----:B---3--:R0:W-:Y:S01]  /*11fe0*/  STL [R1+0xc], R13 ;  /* 0x00000c0d01007387 */ /* 0x0081e20000100800 */
[----:B------:R-:W-:Y:S02]  /*11ff0*/  PRMT R27, RZ, 0x7610, R27 ;  /* 0x00007610ff1b7816 */ /* 0x000fe4000000001b */
[----:B------:R-:W-:Y:S01]  /*12000*/  ISETP.GE.AND P4, PT, R6, UR7, PT ;  /* 0x0000000706007c0c */ /* 0x000fe2000bf86270 */
[----:B----4-:R1:W-:Y:S01]  /*12010*/  STL [R1+0x14f8], R29 ;  /* 0x0014f81d01007387 */ /* 0x0103e20000100800 */
[----:B------:R-:W-:Y:S02]  /*12020*/  @!P2 IMAD.MOV.U32 R5, RZ, RZ, R10 ;  /* 0x000000ffff05a224 */ /* 0x000fe400078e000a */
[----:B------:R-:W-:Y:S01]  /*12030*/  @!P2 IMAD.MOV.U32 R4, RZ, RZ, R9 ;  /* 0x000000ffff04a224 */ /* 0x000fe200078e0009 */
[----:B------:R-:W3:Y:S04]  /*12040*/  LDL R10, [R1+0xdd0] ;  /* 0x000dd000010a7983 */ /* 0x000ee80000100800 */
[----:B------:R-:W4:Y:S01]  /*12050*/  LDL R9, [R1+0xe00] ;  /* 0x000e000001097983 */ /* 0x000f220000100800 */
[----:B------:R-:W-:-:S03]  /*12060*/  PRMT R26, RZ, 0x7610, R26 ;  /* 0x00007610ff1a7816 */ /* 0x000fc6000000001a */
[----:B------:R2:W4:Y:S01]  /*12070*/  @!P2 LDG.E.U8 R27, desc[UR8][R4.64] ;  /* 0x00000008041ba981 */ /* 0x000522000c1e1100 */
[----:B------:R-:W-:Y:S02]  /*12080*/  LOP3.LUT R6, R0, 0x58, RZ, 0xfc, !PT ;  /* 0x0000005800067812 */ /* 0x000fe400078efcff */
[----:B------:R-:W-:Y:S01]  /*12090*/  PRMT R22, RZ, 0x7610, R22 ;  /* 0x00007610ff167816 */ /* 0x000fe20000000016 */
[----:B------:R-:W4:Y:S01]  /*120a0*/  LDL R11, [R1+0xdec] ;  /* 0x000dec00010b7983 */ /* 0x000f220000100800 */
[----:B------:R-:W-:Y:S02]  /*120b0*/  PRMT R20, RZ, 0x7610, R20 ;  /* 0x00007610ff147816 */ /* 0x000fe40000000014 */
[----:B------:R-:W-:Y:S01]  /*120c0*/  PRMT R18, RZ, 0x7610, R18 ;  /* 0x00007610ff127816 */ /* 0x000fe20000000012 */
[----:B------:R-:W4:Y:S04]  /*120d0*/  LDL R12, [R1+0xdf4] ;  /* 0x000df400010c7983 */ /* 0x000f280000100800 */
[----:B------:R-:W4:Y:S04]  /*120e0*/  LDL R15, [R1+0xe04] ;  /* 0x000e0400010f7983 */ /* 0x000f280000100800 */
[----:B------:R-:W4:Y:S04]  /*120f0*/  LDL R14, [R1+0xe14] ;  /* 0x000e1400010e7983 */ /* 0x000f280000100800 */
[----:B0-----:R-:W4:Y:S04]  /*12100*/  LDL R13, [R1+0xe40] ;  /* 0x000e4000010d7983 */ /* 0x001f280000100800 */
[----:B------:R-:W4:Y:S04]  /*12110*/  LDL R16, [R1+0xe54] ;  /* 0x000e540001107983 */ /* 0x000f280000100800 */
[----:B-1----:R-:W4:Y:S04]  /*12120*/  LDL R29, [R1+0xe3c] ;  /* 0x000e3c00011d7983 */ /* 0x002f280000100800 */
[----:B------:R-:W4:Y:S04]  /*12130*/  LDL R28, [R1+0xe50] ;  /* 0x000e5000011c7983 */ /* 0x000f280000100800 */
[----:B------:R-:W4:Y:S01]  /*12140*/  LDL R17, [R1+0xe74] ;  /* 0x000e740001117983 */ /* 0x000f220000100800 */
[----:B--2---:R-:W-:-:S03]  /*12150*/  @!P3 IMAD.MOV.U32 R5, RZ, RZ, R8 ;  /* 0x000000ffff05b224 */ /* 0x004fc600078e0008 */
[----:B------:R-:W2:Y:S01]  /*12160*/  LDL R8, [R1+0xdd4] ;  /* 0x000dd40001087983 */ /* 0x000ea20000100800 */
[----:B------:R-:W-:-:S03]  /*12170*/  @!P3 IMAD.MOV.U32 R4, RZ, RZ, R7 ;  /* 0x000000ffff04b224 */ /* 0x000fc600078e0007 */
[----:B------:R-:W2:Y:S04]  /*12180*/  LDL R7, [R1+0xe08] ;  /* 0x000e080001077983 */ /* 0x000ea80000100800 */
[----:B------:R5:W2:Y:S02]  /*12190*/  @!P3 LDG.E.U8 R26, desc[UR8][R4.64] ;  /* 0x00000008041ab981 */ /* 0x000aa4000c1e1100 */
[----:B-----5:R-:W-:Y:S02]  /*121a0*/  @!P4 IMAD.MOV.U32 R5, RZ, RZ, R3 ;  /* 0x000000ffff05c224 */ /* 0x020fe400078e0003 */
[----:B------:R-:W5:Y:S01]  /*121b0*/  LDL R3, [R1+0xde0] ;  /* 0x000de00001037983 */ /* 0x000f620000100800 */
[----:B------:R-:W-:-:S03]  /*121c0*/  @!P4 IMAD.MOV.U32 R4, RZ, RZ, R2 ;  /* 0x000000ffff04c224 */ /* 0x000fc600078e0002 */
[----:B------:R-:W5:Y:S01]  /*121d0*/  LDL R2, [R1+0xe10] ;  /* 0x000e100001027983 */ /* 0x000f620000100800 */
[----:B------:R-:W-:Y:S02]  /*121e0*/  ISETP.GE.AND P5, PT, R6, UR7, PT ;  /* 0x0000000706007c0c */ /* 0x000fe4000bfa6270 */
[----:B------:R-:W-:Y:S01]  /*121f0*/  LOP3.LUT R6, R0, 0x60, RZ, 0xfc, !PT ;  /* 0x0000006000067812 */ /* 0x000fe200078efcff */
[----:B------:R3:W5:Y:S03]  /*12200*/  @!P4 LDG.E.U8 R22, desc[UR8][R4.64] ;  /* 0x000000080416c981 */ /* 0x000766000c1e1100 */
[----:B------:R-:W-:Y:S02]  /*12210*/  ISETP.GE.AND P1, PT, R6, UR7, PT ;  /* 0x0000000706007c0c */ /* 0x000fe4000bf26270 */
[----:B------:R-:W-:-:S04]  /*12220*/  LOP3.LUT R6, R0, 0x68, RZ, 0xfc, !PT ;  /* 0x0000006800067812 */ /* 0x000fc800078efcff */
[----:B------:R-:W-:Y:S02]  /*12230*/  ISETP.GE.AND P2, PT, R6, UR7, PT ;  /* 0x0000000706007c0c */ /* 0x000fe4000bf46270 */
[----:B------:R-:W-:-:S04]  /*12240*/  LOP3.LUT R6, R0, 0x70, RZ, 0xfc, !PT ;  /* 0x0000007000067812 */ /* 0x000fc800078efcff */
[----:B------:R-:W-:Y:S01]  /*12250*/  ISETP.GE.AND P3, PT, R6, UR7, PT ;  /* 0x0000000706007c0c */ /* 0x000fe2000bf66270 */
[----:B---3--:R-:W-:Y:S01]  /*12260*/  @!P5 IMAD.MOV.U32 R5, RZ, RZ, R10 ;  /* 0x000000ffff05d224 */ /* 0x008fe200078e000a */
[----:B------:R-:W-:Y:S01]  /*12270*/  LOP3.LUT R6, R0, 0x80, RZ, 0xfc, !PT ;  /* 0x0000008000067812 */ /* 0x000fe200078efcff */
[----:B------:R-:W3:Y:S01]  /*12280*/  LDL R10, [R1+0xe18] ;  /* 0x000e1800010a7983 */ /* 0x000ee20000100800 */
[----:B----4-:R-:W-:Y:S02]  /*12290*/  @!P5 IMAD.MOV.U32 R4, RZ, RZ, R9 ;  /* 0x000000ffff04d224 */ /* 0x010fe400078e0009 */
[----:B------:R-:W-:Y:S01]  /*122a0*/  ISETP.GE.AND P4, PT, R6, UR7, PT ;  /* 0x0000000706007c0c */ /* 0x000fe2000bf86270 */
[----:B------:R-:W4:Y:S01]  /*122b0*/  LDL R9, [R1+0xe20] ;  /* 0x000e200001097983 */ /* 0x000f220000100800 */
[----:B------:R-:W-:-:S03]  /*122c0*/  LOP3.LUT R6, R0, 0x88, RZ, 0xfc, !PT ;  /* 0x0000008800067812 */ /* 0x000fc600078efcff */
[----:B------:R2:W4:Y:S01]  /*122d0*/  @!P5 LDG.E.U8 R20, desc[UR8][R4.64] ;  /* 0x000000080414d981 */ /* 0x000522000c1e1100 */
[----:B------:R-:W-:Y:S02]  /*122e0*/  ISETP.GE.AND P5, PT, R6, UR7, PT ;  /* 0x0000000706007c0c */ /* 0x000fe4000bfa6270 */
[----:B------:R-:W-:Y:S01]  /*122f0*/  LOP3.LUT R6, R0, 0x90, RZ, 0xfc, !PT ;  /* 0x0000009000067812 */ /* 0x000fe200078efcff */
[----:B--2---:R-:W-:Y:S02]  /*12300*/  @!P1 IMAD.MOV.U32 R5, RZ, RZ, R8 ;  /* 0x000000ffff059224 */ /* 0x004fe400078e0008 */
[----:B------:R-:W-:-:S05]  /*12310*/  @!P1 IMAD.MOV.U32 R4, RZ, RZ, R7 ;  /* 0x000000ffff049224 */ /* 0x000fca00078e0007 */
[----:B------:R0:W2:Y:S01]  /*12320*/  @!P1 LDG.E.U8 R18, desc[UR8][R4.64] ;  /* 0x0000000804129981 */ /* 0x0000a2000c1e1100 */
[----:B------:R-:W-:Y:S01]  /*12330*/  ISETP.GE.AND P1, PT, R6, UR7, PT ;  /* 0x0000000706007c0c */ /* 0x000fe2000bf26270 */
[----:B-----5:R-:W-:Y:S02]  /*12340*/  @!P2 IMAD.MOV.U32 R7, RZ, RZ, R3 ;  /* 0x000000ffff07a224 */ /* 0x020fe400078e0003 */
[----:B------:R-:W5:Y:S01]  /*12350*/  LDL R3, [R1+0xdfc] ;  /* 0x000dfc0001037983 */ /* 0x000f620000100800 */
[----:B------:R-:W-:-:S03]  /*12360*/  @!P2 IMAD.MOV.U32 R6, RZ, RZ, R2 ;  /* 0x000000ffff06a224 */ /* 0x000fc600078e0002 */
[----:B------:R-:W2:Y:S01]  /*12370*/  LDL R2, [R1+0xe28] ;  /* 0x000e280001027983 */ /* 0x000ea20000100800 */
[----:B0-----:R-:W-:Y:S02]  /*12380*/  PRMT R4, RZ, 0x7610, R4 ;  /* 0x00007610ff047816 */ /* 0x001fe40000000004 */
[----:B------:R-:W-:Y:S02]  /*12390*/  LOP3.LUT R8, R0, 0x98, RZ, 0xfc, !PT ;  /* 0x0000009800087812 */ /* 0x000fe400078efcff */
[----:B------:R-:W-:Y:S02]  /*123a0*/  PRMT R5, RZ, 0x7610, R5 ;  /* 0x00007610ff057816 */ /* 0x000fe40000000005 */
[----:B------:R0:W2:Y:S01]  /*123b0*/  @!P2 LDG.E.U8 R4, desc[UR8][R6.64] ;  /* 0x000000080604a981 */ /* 0x0000a2000c1e1100 */
[----:B------:R-:W-:Y:S02]  /*123c0*/  ISETP.GE.AND P2, PT, R8, UR7, PT ;  /* 0x0000000708007c0c */ /* 0x000fe4000bf46270 */
[----:B------:R-:W-:Y:S01]  /*123d0*/  LOP3.LUT R8, R0, 0xa0, RZ, 0xfc, !PT ;  /* 0x000000a000087812 */ /* 0x000fe200078efcff */
[----:B0-----:R-:W-:-:S02]  /*123e0*/  @!P3 IMAD.MOV.U32 R7, RZ, RZ, R11 ;  /* 0x000000ffff07b224 */ /* 0x001fc400078e000b */
[----:B------:R-:W2:Y:S01]  /*123f0*/  LDL R11, [R1+0xe30] ;  /* 0x000e3000010b7983 */ /* 0x000ea20000100800 */
[----:B---3--:R-:W-:-:S05]  /*12400*/  @!P3 IMAD.MOV.U32 R6, RZ, RZ, R10 ;  /* 0x000000ffff06b224 */ /* 0x008fca00078e000a */
[----:B------:R0:W3:Y:S01]  /*12410*/  @!P3 LDG.E.U8 R5, desc[UR8][R6.64] ;  /* 0x000000080605b981 */ /* 0x0000e2000c1e1100 */
[----:B------:R-:W-:Y:S01]  /*12420*/  ISETP.GE.AND P3, PT, R8, UR7, PT ;  /* 0x0000000708007c0c */ /* 0x000fe2000bf66270 */
[----:B----4-:R-:W-:Y:S02]  /*12430*/  @!P4 IMAD.MOV.U32 R8, RZ, RZ, R9 ;  /* 0x000000ffff08c224 */ /* 0x010fe400078e0009 */
[----:B------:R-:W-:Y:S01]  /*12440*/  @!P4 IMAD.MOV.U32 R9, RZ, RZ, R12 ;  /* 0x000000ffff09c224 */ /* 0x000fe200078e000c */
[----:B0-----:R-:W-:-:S06]  /*12450*/  PRMT R6, RZ, 0x7610, R6 ;  /* 0x00007610ff067816 */ /* 0x001fcc0000000006 */
[----:B------:R5:W4:Y:S02]  /*12460*/  @!P4 LDG.E.U8 R6, desc[UR8][R8.64] ;  /* 0x000000080806c981 */ /* 0x000b24000c1e1100 */
[----:B-----5:R-:W-:Y:S02]  /*12470*/  @!P5 IMAD.MOV.U32 R9, RZ, RZ, R3 ;  /* 0x000000ffff09d224 */ /* 0x020fe400078e0003 */
[----:B------:R-:W5:Y:S01]  /*12480*/  LDL R3, [R1+0xe24] ;  /* 0x000e240001037983 */ /* 0x000f620000100800 */
[----:B--2---:R-:W-:-:S03]  /*12490*/  @!P5 IMAD.MOV.U32 R8, RZ, RZ, R2 ;  /* 0x000000ffff08d224 */ /* 0x004fc600078e0002 */
[----:B------:R-:W2:Y:S01]  /*124a0*/  LDL R2, [R1+0xe58] ;  /* 0x000e580001027983 */ /* 0x000ea20000100800 */
[----:B------:R-:W-:Y:S02]  /*124b0*/  LOP3.LUT R10, R0, 0xb0, RZ, 0xfc, !PT ;  /* 0x000000b0000a7812 */ /* 0x000fe400078efcff */
[----:B------:R-:W-:Y:S02]  /*124c0*/  PRMT R7, RZ, 0x7610, R7 ;  /* 0x00007610ff077816 */ /* 0x000fe40000000007 */
[----:B------:R-:W-:Y:S02]  /*124d0*/  ISETP.GE.AND P4, PT, R10, UR7, PT ;  /* 0x000000070a007c0c */ /* 0x000fe4000bf86270 */
[----:B------:R-:W-:Y:S02]  /*124e0*/  LOP3.LUT R10, R0, 0xc0, RZ, 0xfc, !PT ;  /* 0x000000c0000a7812 */ /* 0x000fe400078efcff */
[----:B------:R0:W3:Y:S02]  /*124f0*/  @!P5 LDG.E.U8 R7, desc[UR8][R8.64] ;  /* 0x000000080807d981 */ /* 0x0000e4000c1e1100 */
[----:B------:R-:W-:-:S02]  /*12500*/  ISETP.GE.AND P5, PT, R10, UR7, PT ;  /* 0x000000070a007c0c */ /* 0x000fc4000bfa6270 */
[----:B------:R-:W-:Y:S01]  /*12510*/  LOP3.LUT R12, R0, 0xd0, RZ, 0xfc, !PT ;  /* 0x000000d0000c7812 */ /* 0x000fe200078efcff */
[----:B------:R-:W-:Y:S01]  /*12520*/  @!P1 IMAD.MOV.U32 R10, RZ, RZ, R11 ;  /* 0x000000ffff0a9224 */ /* 0x000fe200078e000b */
[----:B0-----:R-:W-:Y:S01]  /*12530*/  PRMT R8, RZ, 0x7610, R8 ;  /* 0x00007610ff087816 */ /* 0x001fe20000000008 */
[----:B------:R-:W-:Y:S01]  /*12540*/  @!P1 IMAD.MOV.U32 R11, RZ, RZ, R15 ;  /* 0x000000ffff0b9224 */ /* 0x000fe200078e000f */
[----:B------:R-:W-:Y:S01]  /*12550*/  PRMT R9, RZ, 0x7610, R9 ;  /* 0x00007610ff097816 */ /* 0x000fe20000000009 */
[----:B------:R-:W3:Y:S04]  /*12560*/  LDL R15, [R1+0xe64] ;  /* 0x000e6400010f7983 */ /* 0x000ee80000100800 */
[----:B------:R0:W3:Y:S01]  /*12570*/  @!P1 LDG.E.U8 R8, desc[UR8][R10.64] ;  /* 0x000000080a089981 */ /* 0x0000e2000c1e1100 */
[----:B------:R-:W-:-:S02]  /*12580*/  ISETP.GE.AND P1, PT, R12, UR7, PT ;  /* 0x000000070c007c0c */ /* 0x000fc4000bf26270 */
[----:B------:R-:W-:Y:S01]  /*12590*/  LOP3.LUT R12, R0, 0xe0, RZ, 0xfc, !PT ;  /* 0x000000e0000c7812 */ /* 0x000fe200078efcff */
[----:B0-----:R-:W-:Y:S02]  /*125a0*/  @!P3 IMAD.MOV.U32 R10, RZ, RZ, R13 ;  /* 0x000000ffff0ab224 */ /* 0x001fe400078e000d */
[----:B------:R-:W-:-:S05]  /*125b0*/  @!P3 IMAD.MOV.U32 R11, RZ, RZ, R14 ;  /* 0x000000ffff0bb224 */ /* 0x000fca00078e000e */
[----:B------:R0:W3:Y:S01]  /*125c0*/  @!P3 LDG.E.U8 R9, desc[UR8][R10.64] ;  /* 0x000000080a09b981 */ /* 0x0000e2000c1e1100 */
[----:B------:R-:W-:Y:S02]  /*125d0*/  ISETP.GE.AND P3, PT, R12, UR7, PT ;  /* 0x000000070c007c0c */ /* 0x000fe4000bf66270 */
[----:B0-----:R-:W-:Y:S01]  /*125e0*/  PRMT R10, RZ, 0x7610, R10 ;  /* 0x00007610ff0a7816 */ /* 0x001fe2000000000a */
[----:B-----5:R-:W-:Y:S02]  /*125f0*/  @!P4 IMAD.MOV.U32 R13, RZ, RZ, R3 ;  /* 0x000000ffff0dc224 */ /* 0x020fe400078e0003 */
[----:B------:R-:W5:Y:S01]  /*12600*/  LDL R3, [R1+0xe5c] ;  /* 0x000e5c0001037983 */ /* 0x000f620000100800 */
[----:B--2---:R-:W-:-:S03]  /*12610*/  @!P4 IMAD.MOV.U32 R12, RZ, RZ, R2 ;  /* 0x000000ffff0cc224 */ /* 0x004fc600078e0002 */
[----:B------:R-:W2:Y:S04]  /*12620*/  LDL R2, [R1+0xe88] ;  /* 0x000e880001027983 */ /* 0x000ea80000100800 */
[----:B------:R0:W2:Y:S04]  /*12630*/  @!P4 LDG.E.U8 R10, desc[UR8][R12.64] ;  /* 0x000000080c0ac981 */ /* 0x0000a8000c1e1100 */
[----:B------:R-:W2:Y:S01]  /*12640*/  LDL R13, [R1+0xe2c] ;  /* 0x000e2c00010d7983 */ /* 0x000ea20000100800 */
[----:B------:R-:W-:Y:S01]  /*12650*/  LOP3.LUT R14, R0, 0xa8, RZ, 0xfc, !PT ;  /* 0x000000a8000e7812 */ /* 0x000fe200078efcff */
[----:B0-----:R-:W-:Y:S01]  /*12660*/  @!P5 IMAD.MOV.U32 R12, RZ, RZ, R16 ;  /* 0x000000ffff0cd224 */ /* 0x001fe200078e0010 */
[----:B------:R-:W-:-:S02]  /*12670*/  PRMT R11, RZ, 0x7610, R11 ;  /* 0x00007610ff0b7816 */ /* 0x000fc4000000000b */
[----:B------:R-:W-:Y:S02]  /*12680*/  ISETP.GE.AND P4, PT, R14, UR7, PT ;  /* 0x000000070e007c0c */ /* 0x000fe4000bf86270 */
[C---:B------:R-:W-:Y:S02]  /*12690*/  LOP3.LUT R14, R0.reuse, 0xf0, RZ, 0xfc, !PT ;  /* 0x000000f0000e7812 */ /* 0x040fe400078efcff */
[----:B------:R-:W-:Y:S01]  /*126a0*/  LOP3.LUT R16, R0, 0xc8, RZ, 0xfc, !PT ;  /* 0x000000c800107812 */ /* 0x000fe200078efcff */
[----:B--2---:R0:W2:Y:S01]  /*126b0*/  @!P5 LDG.E.U8 R11, desc[UR8][R12.64] ;  /* 0x000000080c0bd981 */ /* 0x0040a2000c1e1100 */
[----:B------:R-:W-:Y:S01]  /*126c0*/  ISETP.GE.AND P5, PT, R14, UR7, PT ;  /* 0x000000070e007c0c */ /* 0x000fe2000bfa6270 */
[----:B---3--:R-:W-:Y:S02]  /*126d0*/  @!P1 IMAD.MOV.U32 R14, RZ, RZ, R15 ;  /* 0x000000ffff0e9224 */ /* 0x008fe400078e000f */
[----:B------:R-:W-:Y:S01]  /*126e0*/  @!P1 IMAD.MOV.U32 R15, RZ, RZ, R29 ;  /* 0x000000ffff0f9224 */ /* 0x000fe200078e001d */
[----:B------:R-:W-:Y:S01]  /*126f0*/  PRMT R19, RZ, 0x7610, R19 ;  /* 0x00007610ff137816 */ /* 0x000fe20000000013 */
[----:B------:R-:W3:Y:S01]  /*12700*/  LDL R29, [R1+0xe4c] ;  /* 0x000e4c00011d7983 */ /* 0x000ee20000100800 */
[----:B0-----:R-:W-:-:S02]  /*12710*/  PRMT R12, RZ, 0x7610, R12 ;  /* 0x00007610ff0c7816 */ /* 0x001fc4000000000c */
[----:B------:R-:W-:-:S04]  /*12720*/  PRMT R13, RZ, 0x7610, R13 ;  /* 0x00007610ff0d7816 */ /* 0x000fc8000000000d */
[----:B------:R0:W2:Y:S01]  /*12730*/  @!P1 LDG.E.U8 R12, desc[UR8][R14.64] ;  /* 0x000000080e0c9981 */ /* 0x0000a2000c1e1100 */
[----:B------:R-:W-:Y:S02]  /*12740*/  ISETP.GE.AND P1, PT, R16, UR7, PT ;  /* 0x0000000710007c0c */ /* 0x000fe4000bf26270 */
[C---:B------:R-:W-:Y:S01]  /*12750*/  LOP3.LUT R16, R0.reuse, 0xd8, RZ, 0xfc, !PT ;  /* 0x000000d800107812 */ /* 0x040fe200078efcff */
[----:B0-----:R-:W-:Y:S02]  /*12760*/  @!P3 IMAD.MOV.U32 R14, RZ, RZ, R17 ;  /* 0x000000ffff0eb224 */ /* 0x001fe400078e0011 */
[----:B------:R-:W-:Y:S02]  /*12770*/  @!P3 IMAD.MOV.U32 R15, RZ, RZ, R28 ;  /* 0x000000ffff0fb224 */ /* 0x000fe400078e001c */
[----:B-----5:R-:W-:Y:S01]  /*12780*/  @!P5 IMAD.MOV.U32 R17, RZ, RZ, R3 ;  /* 0x000000ffff11d224 */ /* 0x020fe200078e0003 */
[----:B------:R-:W-:Y:S01]  /*12790*/  LOP3.LUT R0, R0, 0xe8, RZ, 0xfc, !PT ;  /* 0x000000e800007812 */ /* 0x000fe200078efcff */
[----:B------:R-:W5:Y:S04]  /*127a0*/  LDL R28, [R1+0xe80] ;  /* 0x000e8000011c7983 */ /* 0x000f680000100800 */
[----:B------:R0:W2:Y:S01]  /*127b0*/  @!P3 LDG.E.U8 R13, desc[UR8][R14.64] ;  /* 0x000000080e0db981 */ /* 0x0000a2000c1e1100 */
[----:B------:R-:W-:Y:S01]  /*127c0*/  ISETP.GE.AND P3, PT, R16, UR7, PT ;  /* 0x0000000710007c0c */ /* 0x000fe2000bf66270 */
[----:B------:R-:W-:Y:S01]  /*127d0*/  @!P5 IMAD.MOV.U32 R16, RZ, RZ, R2 ;  /* 0x000000ffff10d224 */ /* 0x000fe200078e0002 */
[----:B------:R-:W-:Y:S01]  /*127e0*/  PRMT R21, RZ, 0x7610, R21 ;  /* 0x00007610ff157816 */ /* 0x000fe20000000015 */
[----:B------:R-:W2:Y:S04]  /*127f0*/  LDL R3, [R1+0xe7c] ;  /* 0x000e7c0001037983 */ /* 0x000ea80000100800 */
[----:B------:R-:W2:Y:S01]  /*12800*/  LDL R2, [R1+0xe84] ;  /* 0x000e840001027983 */ /* 0x000ea20000100800 */
[----:B0-----:R-:W-:-:S06]  /*12810*/  PRMT R14, RZ, 0x7610, R14 ;  /* 0x00007610ff0e7816 */ /* 0x001fcc000000000e */
[----:B------:R0:W2:Y:S04]  /*12820*/  @!P5 LDG.E.U8 R14, desc[UR8][R16.64] ;  /* 0x00000008100ed981 */ /* 0x0000a8000c1e1100 */
[----:B------:R-:W0:Y:S04]  /*12830*/  LDL R16, [R1+0xe0c] ;  /* 0x000e0c0001107983 */ /* 0x000e280000100800 */
[----:B------:R-:W0:Y:S01]  /*12840*/  LDL R17, [R1+0xe38] ;  /* 0x000e380001117983 */ /* 0x000e220000100800 */
[----:B------:R-:W-:Y:S02]  /*12850*/  PRMT R15, RZ, 0x7610, R15 ;  /* 0x00007610ff0f7816 */ /* 0x000fe4000000000f */
[----:B0-----:R-:W-:-:S04]  /*12860*/  @!P2 LOP3.LUT R17, R17, R16, RZ, 0x3c, !PT ;  /* 0x000000101111a212 */ /* 0x001fc800078e3cff */
[----:B------:R-:W-:-:S04]  /*12870*/  @!P2 LOP3.LUT R16, R17, R16, RZ, 0x3c, !PT ;  /* 0x000000101110a212 */ /* 0x000fc800078e3cff */
[----:B------:R-:W-:-:S05]  /*12880*/  @!P2 LOP3.LUT R17, R17, R16, RZ, 0x3c, !PT ;  /* 0x000000101111a212 */ /* 0x000fca00078e3cff */
[----:B------:R0:W2:Y:S04]  /*12890*/  @!P2 LDG.E.U8 R15, desc[UR8][R16.64] ;  /* 0x00000008100fa981 */ /* 0x0000a8000c1e1100 */
[----:B------:R-:W0:Y:S04]  /*128a0*/  LDL R16, [R1+0xe1c] ;  /* 0x000e1c0001107983 */ /* 0x000e280000100800 */
[----:B------:R-:W0:Y:S02]  /*128b0*/  LDL R17, [R1+0xe48] ;  /* 0x000e480001117983 */ /* 0x000e240000100800 */
[----:B0-----:R-:W-:-:S04]  /*128c0*/  @!P4 LOP3.LUT R17, R17, R16, RZ, 0x3c, !PT ;  /* 0x000000101111c212 */ /* 0x001fc800078e3cff */
[----:B------:R-:W-:-:S04]  /*128d0*/  @!P4 LOP3.LUT R16, R17, R16, RZ, 0x3c, !PT ;  /* 0x000000101110c212 */ /* 0x000fc800078e3cff */
[----:B------:R-:W-:-:S05]  /*128e0*/  @!P4 LOP3.LUT R17, R17, R16, RZ, 0x3c, !PT ;  /* 0x000000101111c212 */ /* 0x000fca00078e3cff */
[----:B------:R0:W2:Y:S04]  /*128f0*/  @!P4 LDG.E.U8 R19, desc[UR8][R16.64] ;  /* 0x000000081013c981 */ /* 0x0000a8000c1e1100 */
[----:B------:R-:W0:Y:S04]  /*12900*/  LDL R16, [R1+0xe34] ;  /* 0x000e340001107983 */ /* 0x000e280000100800 */
[----:B------:R-:W0:Y:S01]  /*12910*/  LDL R17, [R1+0xe60] ;  /* 0x000e600001117983 */ /* 0x000e220000100800 */
[----:B------:R-:W-:-:S03]  /*12920*/  ISETP.GE.AND P5, PT, R0, UR7, PT ;  /* 0x0000000700007c0c */ /* 0x000fc6000bfa6270 */
[----:B------:R-:W2:Y:S01]  /*12930*/  LDL R0, [R1+0xe6c] ;  /* 0x000e6c0001007983 */ /* 0x000ea20000100800 */
[----:B0-----:R-:W-:-:S04]  /*12940*/  @!P1 LOP3.LUT R17, R17, R16, RZ, 0x3c, !PT ;  /* 0x0000001011119212 */ /* 0x001fc800078e3cff */
[----:B------:R-:W-:-:S04]  /*12950*/  @!P1 LOP3.LUT R16, R17, R16, RZ, 0x3c, !PT ;  /* 0x0000001011109212 */ /* 0x000fc800078e3cff */
[----:B------:R-:W-:-:S05]  /*12960*/  @!P1 LOP3.LUT R17, R17, R16, RZ, 0x3c, !PT ;  /* 0x0000001011119212 */ /* 0x000fca00078e3cff */
[----:B------:R2:W3:Y:S04]  /*12970*/  @!P1 LDG.E.U8 R21, desc[UR8][R16.64] ;  /* 0x0000000810159981 */ /* 0x0004e8000c1e1100 */
[----:B------:R-:W3:Y:S01]  /*12980*/  LDL R17, [R1+0xe44] ;  /* 0x000e440001117983 */ /* 0x000ee20000100800 */
[----:B------:R-:W-:Y:S01]  /*12990*/  PRMT R23, RZ, 0x7610, R23 ;  /* 0x00007610ff177816 */ /* 0x000fe20000000017 */
[----:B--2---:R-:W-:Y:S01]  /*129a0*/  @!P3 IMAD.MOV.U32 R16, RZ, RZ, R0 ;  /* 0x000000ffff10b224 */ /* 0x004fe200078e0000 */
[----:B------:R-:W-:Y:S02]  /*129b0*/  PRMT R24, RZ, 0x7610, R24 ;  /* 0x00007610ff187816 */ /* 0x000fe40000000018 */
[----:B------:R-:W-:Y:S02]  /*129c0*/  PRMT R25, RZ, 0x7610, R25 ;  /* 0x00007610ff197816 */ /* 0x000fe40000000019 */
[----:B---3--:R5:W2:Y:S02]  /*129d0*/  @!P3 LDG.E.U8 R23, desc[UR8][R16.64] ;  /* 0x000000081017b981 */ /* 0x008aa4000c1e1100 */
[----:B-----5:R-:W-:-:S02]  /*129e0*/  @!P5 IMAD.MOV.U32 R16, RZ, RZ, R28 ;  /* 0x000000ffff10d224 */ /* 0x020fc400078e001c */
[----:B------:R-:W0:Y:S01]  /*129f0*/  S2R R28, SR_TID.X ;  /* 0x00000000001c7919 */ /* 0x000e220000002100 */
[----:B------:R-:W-:-:S05]  /*12a00*/  @!P5 IMAD.MOV.U32 R17, RZ, RZ, R29 ;  /* 0x000000ffff11d224 */ /* 0x000fca00078e001d */
[----:B------:R1:W3:Y:S02]  /*12a10*/  @!P5 LDG.E.U8 R24, desc[UR8][R16.64] ;  /* 0x000000081018d981 */ /* 0x0002e4000c1e1100 */
[----:B-1----:R-:W-:Y:S02]  /*12a20*/  @!P0 IMAD.MOV.U32 R16, RZ, RZ, R2 ;  /* 0x000000ffff108224 */ /* 0x002fe400078e0002 */
[----:B------:R-:W-:-:S05]  /*12a30*/  @!P0 IMAD.MOV.U32 R17, RZ, RZ, R3 ;  /* 0x000000ffff118224 */ /* 0x000fca00078e0003 */
[----:B------:R1:W5:Y:S01]  /*12a40*/  @!P0 LDG.E.U8 R25, desc[UR8][R16.64] ;  /* 0x0000000810198981 */ /* 0x000362000c1e1100 */
[----:B0-----:R-:W-:Y:S01]  /*12a50*/  SHF.R.U32.HI R0, RZ, 0x2, R28 ;  /* 0x00000002ff007819 */ /* 0x001fe2000001161c */
[----:B-1----:R-:W-:-:S03]  /*12a60*/  IMAD.SHL.U32 R16, R28, 0x40, RZ ;  /* 0x000000401c107824 */ /* 0x002fc600078e00ff */
[----:B------:R-:W-:Y:S02]  /*12a70*/  SGXT.U32 R0, R0, 0x3 ;  /* 0x000000030000781a */ /* 0x000fe40000000000 */
[----:B------:R-:W-:Y:S02]  /*12a80*/  LOP3.LUT R17, R28, 0x7, RZ, 0xc0, !PT ;  /* 0x000000071c117812 */ /* 0x000fe400078ec0ff */
[----:B------:R-:W-:Y:S02]  /*12a90*/  LOP3.LUT R0, R0, 0x40, R16, 0xf8, !PT ;  /* 0x0000004000007812 */ /* 0x000fe400078ef810 */
[----:B------:R-:W-:Y:S02]  /*12aa0*/  LOP3.LUT R16, R16, 0x1800, RZ, 0xc0, !PT ;  /* 0x0000180010107812 */ /* 0x000fe400078ec0ff */
[----:B------:R-:W-:Y:S01]  /*12ab0*/  SHF.R.S32.HI R2, RZ, 0x1, R28 ;  /* 0x00000001ff027819 */ /* 0x000fe2000001141c */
[----:B------:R-:W-:Y:S02]  /*12ac0*/  IMAD.SHL.U32 R29, R28, 0x2, RZ ;  /* 0x000000021c1d7824 */ /* 0x000fe400078e00ff */
[C---:B------:R-:W-:Y:S01]  /*12ad0*/  IMAD R16, R17.reuse, 0x100, R16 ;  /* 0x0000010011107824 */ /* 0x040fe200078e0210 */
[----:B------:R-:W-:Y:S01]  /*12ae0*/  SGXT R2, R2, 0x1 ;  /* 0x000000010202781a */ /* 0x000fe20000000200 */
[----:B------:R-:W-:-:S03]  /*12af0*/  IMAD.SHL.U32 R17, R17, 0x10, RZ ;  /* 0x0000001011117824 */ /* 0x000fc600078e00ff */
[----:B------:R-:W-:Y:S02]  /*12b00*/  LOP3.LUT R0, R0, 0x88, R2, 0xf8, !PT ;  /* 0x0000008800007812 */ /* 0x000fe400078ef802 */
[----:B------:R-:W-:Y:S02]  /*12b10*/  LOP3.LUT R17, R17, 0x30, R29, 0x78, !PT ;  /* 0x0000003011117812 */ /* 0x000fe400078e781d */
[----:B------:R-:W2:Y:S04]  /*12b20*/  LDL.LU R29, [R1+0x14f8] ;  /* 0x0014f800011d7983 */ /* 0x000ea80000300800 */
[----:B------:R-:W-:Y:S04]  /*12b30*/  STL [R1+0x1174], R0 ;  /* 0x0011740001007387 */ /* 0x000fe80000100800 */
        /* <DEDUP_REMOVED lines=94> */
[----:B------:R-:W-:Y:S01]  /*13120*/  STL [R1+0x1458], R0 ;  /* 0x0014580001007387 */ /* 0x000fe20000100800 */
[----:B------:R-:W-:-:S03]  /*13130*/  LOP3.LUT R3, R28, 0x7f, RZ, 0xc0, !PT ;  /* 0x0000007f1c037812 */ /* 0x000fc600078ec0ff */
        /* <DEDUP_REMOVED lines=9> */
[----:B------:R-:W-:Y:S01]  /*131d0*/  BAR.SYNC.DEFER_BLOCKING 0x0 ;  /* 0x0000000000007b1d */ /* 0x000fe20000010000 */
[----:B------:R-:W-:Y:S01]  /*131e0*/  ISETP.GE.AND P1, PT, R28, UR7, PT ;  /* 0x000000071c007c0c */ /* 0x000fe2000bf26270 */
[----:B------:R-:W-:-:S04]  /*131f0*/  IMAD.IADD R28, R16, 0x1, R17 ;  /* 0x00000001101c7824 */ /* 0x000fc800078e0211 */
        /* <DEDUP_REMOVED lines=8> */
[----:B------:R-:W2:Y:S04]  /*13280*/  LDL.LU R2, [R1+0x14] ;  /* 0x0000140001027983 */ /* 0x000ea80000300800 */
[----:B------:R0:W-:Y:S04]  /*13290*/  STL [R1+0x70], R28 ;  /* 0x0000701c01007387 */ /* 0x0001e80000100800 */
[----:B0-----:R-:W2:Y:S04]  /*132a0*/  LDL.LU R28, [R1+0xc] ;  /* 0x00000c00011c7983 */ /* 0x001ea80000300800 */
        /* <DEDUP_REMOVED lines=69> */
[----:B------:R-:W0:Y:S03]  /*13700*/  S2UR UR6, SR_CgaCtaId ;  /* 0x00000000000679c3 */ /* 0x000e260000008800 */
        /* <DEDUP_REMOVED lines=22> */
[----:B------:R-:W-:-:S03]  /*13870*/  UMOV UR5, 0x400 ;  /* 0x0000040000057882 */ /* 0x000fc60000000000 */
[----:B------:R-:W-:Y:S04]  /*13880*/  STL [R1+0x146c], R16 ;  /* 0x00146c1001007387 */ /* 0x000fe80000100800 */
[----:B------:R-:W-:Y:S01]  /*13890*/  STL [R1+0x1474], R16 ;  /* 0x0014741001007387 */ /* 0x000fe20000100800 */
[----:B0-----:R-:W-:-:S03]  /*138a0*/  ULEA UR5, UR6, UR5, 0x18 ;  /* 0x0000000506057291 */ /* 0x001fc6000f8ec0ff */
        /* <DEDUP_REMOVED lines=13> */
[----:B--2---:R0:W-:Y:S04]  /*13980*/  STS.U8 [R3+UR5], R2 ;  /* 0x0000000203007988 */ /* 0x0041e80008000005 */
[----:B------:R1:W-:Y:S04]  /*13990*/  STS.U8 [R3+UR5+0x100], R28 ;  /* 0x0001001c03007988 */ /* 0x0003e80008000005 */
[----:B0-----:R-:W2:Y:S04]  /*139a0*/  LDL.LU R2, [R1+0x14f4] ;  /* 0x0014f40001027983 */ /* 0x001ea80000300800 */
[----:B-1----:R-:W2:Y:S04]  /*139b0*/  LDL.LU R28, [R1+0x14f0] ;  /* 0x0014f000011c7983 */ /* 0x002ea80000300800 */
[----:B--2---:R0:W-:Y:S04]  /*139c0*/  STS.U8 [R3+UR5+0x200], R28 ;  /* 0x0002001c03007988 */ /* 0x0041e80008000005 */
[----:B------:R-:W-:Y:S04]  /*139d0*/  STS.U8 [R3+UR5+0x300], R29 ;  /* 0x0003001d03007988 */ /* 0x000fe80008000005 */
[----:B------:R-:W-:Y:S04]  /*139e0*/  STS.U8 [R3+UR5+0x400], R27 ;  /* 0x0004001b03007988 */ /* 0x000fe80008000005 */
[----:B------:R-:W-:Y:S04]  /*139f0*/  STS.U8 [R3+UR5+0x500], R22 ;  /* 0x0005001603007988 */ /* 0x000fe80008000005 */
[----:B------:R-:W-:Y:S04]  /*13a00*/  STS.U8 [R3+UR5+0x600], R18 ;  /* 0x0006001203007988 */ /* 0x000fe80008000005 */
[----:B0-----:R-:W2:Y:S04]  /*13a10*/  LDL.LU R28, [R1+0x14ec] ;  /* 0x0014ec00011c7983 */ /* 0x001ea80000300800 */
[----:B------:R0:W-:Y:S04]  /*13a20*/  STS.U8 [R3+UR5+0x700], R5 ;  /* 0x0007000503007988 */ /* 0x0001e80008000005 */
[----:B0-----:R-:W3:Y:S01]  /*13a30*/  LDL.LU R3, [R1+0x14e8] ;  /* 0x0014e80001037983 */ /* 0x001ee20000300800 */
[----:B------:R-:W0:Y:S02]  /*13a40*/  S2R R5, SR_TID.X ;  /* 0x0000000000057919 */ /* 0x000e240000002100 */
[----:B0-----:R-:W-:-:S05]  /*13a50*/  LOP3.LUT R5, R5, 0x7f, RZ, 0xc0, !PT ;  /* 0x0000007f05057812 */ /* 0x001fca00078ec0ff */
[----:B----4-:R-:W-:Y:S04]  /*13a60*/  STS.U8 [R5+UR5+0x800], R6 ;  /* 0x0008000605007988 */ /* 0x010fe80008000005 */
[----:B------:R-:W-:Y:S04]  /*13a70*/  STS.U8 [R5+UR5+0x900], R8 ;  /* 0x0009000805007988 */ /* 0x000fe80008000005 */
[----:B------:R-:W-:Y:S04]  /*13a80*/  STS.U8 [R5+UR5+0xa00], R9 ;  /* 0x000a000905007988 */ /* 0x000fe80008000005 */
[----:B------:R-:W-:Y:S04]  /*13a90*/  STS.U8 [R5+UR5+0xb00], R10 ;  /* 0x000b000a05007988 */ /* 0x000fe80008000005 */
[----:B------:R-:W-:Y:S04]  /*13aa0*/  STS.U8 [R5+UR5+0xc00], R11 ;  /* 0x000c000b05007988 */ /* 0x000fe80008000005 */
[----:B------:R-:W-:Y:S04]  /*13ab0*/  STS.U8 [R5+UR5+0xd00], R12 ;  /* 0x000d000c05007988 */ /* 0x000fe80008000005 */
[----:B------:R-:W-:Y:S04]  /*13ac0*/  STS.U8 [R5+UR5+0xe00], R13 ;  /* 0x000e000d05007988 */ /* 0x000fe80008000005 */
[----:B------:R0:W-:Y:S02]  /*13ad0*/  STS.U8 [R5+UR5+0xf00], R14 ;  /* 0x000f000e05007988 */ /* 0x0001e40008000005 */
[----:B0-----:R-:W0:Y:S02]  /*13ae0*/  S2R R5, SR_TID.X ;  /* 0x0000000000057919 */ /* 0x001e240000002100 */
[----:B0-----:R-:W-:-:S04]  /*13af0*/  LOP3.LUT R5, R5, 0x7f, RZ, 0xc0, !PT ;  /* 0x0000007f05057812 */ /* 0x001fc800078ec0ff */
[----:B------:R-:W-:-:S05]  /*13b00*/  LOP3.LUT R5, R5, 0x8, RZ, 0x3c, !PT ;  /* 0x0000000805057812 */ /* 0x000fca00078e3cff */
[----:B------:R-:W-:Y:S04]  /*13b10*/  STS.U8 [R5+UR5+0x280], R2 ;  /* 0x0002800205007988 */ /* 0x000fe80008000005 */
[----:B--2---:R-:W-:Y:S04]  /*13b20*/  STS.U8 [R5+UR5+0x180], R28 ;  /* 0x0001801c05007988 */ /* 0x004fe80008000005 */
[----:B---3--:R0:W-:Y:S04]  /*13b30*/  STS.U8 [R5+UR5+0x80], R3 ;  /* 0x0000800305007988 */ /* 0x0081e80008000005 */
[----:B0-----:R-:W2:Y:S04]  /*13b40*/  LDL.LU R3, [R1+0x14e4] ;  /* 0x0014e40001037983 */ /* 0x001ea80000300800 */
[----:B------:R-:W3:Y:S04]  /*13b50*/  LDL.LU R28, [R1+0x14e0] ;  /* 0x0014e000011c7983 */ /* 0x000ee80000300800 */
[----:B------:R-:W4:Y:S04]  /*13b60*/  LDL.LU R2, [R1+0x14dc] ;  /* 0x0014dc0001027983 */ /* 0x000f280000300800 */
[----:B------:R-:W-:Y:S04]  /*13b70*/  STS.U8 [R5+UR5+0x480], R26 ;  /* 0x0004801a05007988 */ /* 0x000fe80008000005 */
[----:B------:R-:W-:Y:S04]  /*13b80*/  STS.U8 [R5+UR5+0x580], R20 ;  /* 0x0005801405007988 */ /* 0x000fe80008000005 */
[----:B---3--:R0:W-:Y:S02]  /*13b90*/  STS.U8 [R5+UR5+0x380], R28 ;  /* 0x0003801c05007988 */ /* 0x0081e40008000005 */
[----:B0-----:R-:W0:Y:S02]  /*13ba0*/  S2R R5, SR_TID.X ;  /* 0x0000000000057919 */ /* 0x001e240000002100 */
[----:B0-----:R-:W-:-:S04]  /*13bb0*/  LOP3.LUT R5, R5, 0x7f, RZ, 0xc0, !PT ;  /* 0x0000007f05057812 */ /* 0x001fc800078ec0ff */
[----:B------:R-:W-:Y:S02]  /*13bc0*/  ISETP.GE.AND P0, PT, R5, UR7, PT ;  /* 0x0000000705007c0c */ /* 0x000fe4000bf06270 */
[----:B------:R-:W0:Y:S02]  /*13bd0*/  S2R R5, SR_TID.X ;  /* 0x0000000000057919 */ /* 0x000e240000002100 */
[----:B0-----:R-:W-:-:S04]  /*13be0*/  LOP3.LUT R5, R5, 0x7f, RZ, 0xc0, !PT ;  /* 0x0000007f05057812 */ /* 0x001fc800078ec0ff */
[----:B------:R-:W-:-:S05]  /*13bf0*/  LOP3.LUT R5, R5, 0x8, RZ, 0x3c, !PT ;  /* 0x0000000805057812 */ /* 0x000fca00078e3cff */
[----:B--2---:R0:W-:Y:S04]  /*13c00*/  STS.U8 [R5+UR5+0x780], R3 ;  /* 0x0007800305007988 */ /* 0x0041e80008000005 */
[----:B----4-:R1:W-:Y:S04]  /*13c10*/  STS.U8 [R5+UR5+0xb80], R2 ;  /* 0x000b800205007988 */ /* 0x0103e80008000005 */
[----:B0-----:R-:W2:Y:S04]  /*13c20*/  LDL R3, [R1+0x58c] ;  /* 0x00058c0001037983 */ /* 0x001ea80000100800 */
[----:B-1----:R-:W2:Y:S04]  /*13c30*/  LDL R2, [R1+0x588] ;  /* 0x0005880001027983 */ /* 0x002ea80000100800 */
[----:B------:R-:W-:Y:S04]  /*13c40*/  STS.U8 [R5+UR5+0x680], R4 ;  /* 0x0006800405007988 */ /* 0x000fe80008000005 */
[----:B------:R-:W-:Y:S04]  /*13c50*/  STS.U8 [R5+UR5+0x880], R7 ;  /* 0x0008800705007988 */ /* 0x000fe80008000005 */
[----:B------:R-:W-:Y:S04]  /*13c60*/  STS.U8 [R5+UR5+0x980], R15 ;  /* 0x0009800f05007988 */ /* 0x000fe80008000005 */
[----:B------:R-:W-:Y:S04]  /*13c70*/  STS.U8 [R5+UR5+0xa80], R19 ;  /* 0x000a801305007988 */ /* 0x000fe80008000005 */
[----:B------:R-:W-:Y:S04]  /*13c80*/  STS.U8 [R5+UR5+0xc80], R21 ;  /* 0x000c801505007988 */ /* 0x000fe80008000005 */
[----:B------:R-:W-:Y:S04]  /*13c90*/  STS.U8 [R5+UR5+0xd80], R23 ;  /* 0x000d801705007988 */ /* 0x000fe80008000005 */
[----:B------:R-:W-:Y:S04]  /*13ca0*/  STS.U8 [R5+UR5+0xe80], R24 ;  /* 0x000e801805007988 */ /* 0x000fe80008000005 */
[----:B-----5:R-:W-:Y:S01]  /*13cb0*/  STS.U8 [R5+UR5+0xf80], R25 ;  /* 0x000f801905007988 */ /* 0x020fe20008000005 */
[----:B------:R-:W-:Y:S01]  /*13cc0*/  PRMT R0, RZ, 0x7610, R0 ;  /* 0x00007610ff007816 */ /* 0x000fe20000000000 */
[----:B------:R-:W-:Y:S01]  /*13cd0*/  BAR.SYNC.DEFER_BLOCKING 0x0 ;  /* 0x0000000000007b1d */ /* 0x000fe20000010000 */
[----:B--2---:R-:W-:-:S04]  /*13ce0*/  @!P0 LOP3.LUT R3, R3, R2, RZ, 0x3c, !PT ;  /* 0x0000000203038212 */ /* 0x004fc800078e3cff */
[----:B------:R-:W-:-:S04]  /*13cf0*/  @!P0 LOP3.LUT R2, R3, R2, RZ, 0x3c, !PT ;  /* 0x0000000203028212 */ /* 0x000fc800078e3cff */
[----:B------:R-:W-:-:S05]  /*13d00*/  @!P0 LOP3.LUT R3, R3, R2, RZ, 0x3c, !PT ;  /* 0x0000000203038212 */ /* 0x000fca00078e3cff */
[----:B------:R-:W2:Y:S04]  /*13d10*/  @!P0 LDG.E.U8 R0, desc[UR8][R2.64] ;  /* 0x0000000802008981 */ /* 0x000ea8000c1e1100 */
[----:B--2---:R0:W-:Y:S04]  /*13d20*/  STL [R1+0x4bc], R0 ;  /* 0x0004bc0001007387 */ /* 0x0041e80000100800 */
[----:B0-----:R-:W2:Y:S04]  /*13d30*/  LDL.LU R0, [R1+0x14d8] ;  /* 0x0014d80001007983 */ /* 0x001ea80000300800 */
[----:B------:R-:W3:Y:S04]  /*13d40*/  LDL R2, [R1+0x580] ;  /* 0x0005800001027983 */ /* 0x000ee80000100800 */
[----:B------:R-:W3:Y:S01]  /*13d50*/  LDL R3, [R1+0x584] ;  /* 0x0005840001037983 */ /* 0x000ee20000100800 */
[----:B------:R-:W-:-:S02]  /*13d60*/  PRMT R16, RZ, 0x7610, R16 ;  /* 0x00007610ff107816 */ /* 0x000fc40000000010 */
[----:B---3--:R-:W-:-:S04]  /*13d70*/  @!P1 LOP3.LUT R3, R3, R2, RZ, 0x3c, !PT ;  /* 0x0000000203039212 */ /* 0x008fc800078e3cff */
[----:B------:R-:W-:-:S04]  /*13d80*/  @!P1 LOP3.LUT R2, R3, R2, RZ, 0x3c, !PT ;  /* 0x0000000203029212 */ /* 0x000fc800078e3cff */
[----:B------:R-:W-:-:S05]  /*13d90*/  @!P1 LOP3.LUT R3, R3, R2, RZ, 0x3c, !PT ;  /* 0x0000000203039212 */ /* 0x000fca00078e3cff */
[----:B------:R-:W3:Y:S04]  /*13da0*/  @!P1 LDG.E.U8 R16, desc[UR8][R2.64] ;  /* 0x0000000802109981 */ /* 0x000ee8000c1e1100 */
[----:B---3--:R0:W-:Y:S04]  /*13db0*/  STL [R1+0x4b8], R16 ;  /* 0x0004b81001007387 */ /* 0x0081e80000100800 */
[----:B0-----:R-:W3:Y:S04]  /*13dc0*/  LDL.LU R16, [R1+0x14d4] ;  /* 0x0014d40001107983 */ /* 0x001ee80000300800 */
[----:B------:R-:W4:Y:S04]  /*13dd0*/  LDL R2, [R1+0xd78] ;  /* 0x000d780001027983 */ /* 0x000f280000100800 */
[----:B------:R-:W4:Y:S01]  /*13de0*/  LDL R3, [R1+0xd7c] ;  /* 0x000d7c0001037983 */ /* 0x000f220000100800 */
[----:B--2---:R-:W-:-:S02]  /*13df0*/  PRMT R0, RZ, 0x7610, R0 ;  /* 0x00007610ff007816 */ /* 0x004fc40000000000 */
[----:B----4-:R-:W-:-:S04]  /*13e00*/  @!P0 LOP3.LUT R3, R3, R2, RZ, 0x3c, !PT ;  /* 0x0000000203038212 */ /* 0x010fc800078e3cff */
[----:B------:R-:W-:-:S04]  /*13e10*/  @!P0 LOP3.LUT R2, R3, R2, RZ, 0x3c, !PT ;  /* 0x0000000203028212 */ /* 0x000fc800078e3cff */
[----:B------:R-:W-:-:S05]  /*13e20*/  @!P0 LOP3.LUT R3, R3, R2, RZ, 0x3c, !PT ;  /* 0x0000000203038212 */ /* 0x000fca00078e3cff */
[----:B------:R-:W2:Y:S04]  /*13e30*/  @!P0 LDG.E.U8 R0, desc[UR8][R2.64] ;  /* 0x0000000802008981 */ /* 0x000ea8000c1e1100 */
[----:B--2---:R0:W-:Y:S04]  /*13e40*/  STL [R1+0x4a8], R0 ;  /* 0x0004a80001007387 */ /* 0x0041e80000100800 */
[----:B0-----:R-:W2:Y:S04]  /*13e50*/  LDL.LU R0, [R1+0x14d0] ;  /* 0x0014d00001007983 */ /* 0x001ea80000300800 */
[----:B------:R-:W4:Y:S04]  /*13e60*/  LDL R2, [R1+0xd70] ;  /* 0x000d700001027983 */ /* 0x000f280000100800 */
[----:B------:R-:W4:Y:S01]  /*13e70*/  LDL R3, [R1+0xd74] ;  /* 0x000d740001037983 */ /* 0x000f220000100800 */
[----:B---3--:R-:W-:-:S02]  /*13e80*/  PRMT R16, RZ, 0x7610, R16 ;  /* 0x00007610ff107816 */ /* 0x008fc40000000010 */
[----:B----4-:R-:W-:-:S04]  /*13e90*/  @!P1 LOP3.LUT R3, R3, R2, RZ, 0x3c, !PT ;  /* 0x0000000203039212 */ /* 0x010fc800078e3cff */
        /* <DEDUP_REMOVED lines=1726> */
[----:B------:R-:W-:-:S02]  /*1aa80*/  PRMT R7, RZ, 0x7610, R7 ;  /* 0x00007610ff077816 */ /* 0x000fc40000000007 */
[----:B----4-:R-:W-:-:S04]  /*1aa90*/  @!P1 LOP3.LUT R3, R3, R2, RZ, 0x3c, !PT ;  /* 0x0000000203039212 */ /* 0x010fc800078e3cff */
[----:B------:R-:W-:-:S04]  /*1aaa0*/  @!P1 LOP3.LUT R2, R3, R2, RZ, 0x3c, !PT ;  /* 0x0000000203029212 */ /* 0x000fc800078e3cff */
[----:B------:R-:W-:-:S05]  /*1aab0*/  @!P1 LOP3.LUT R3, R3, R2, RZ, 0x3c, !PT ;  /* 0x0000000203039212 */ /* 0x000fca00078e3cff */
[----:B------:R0:W4:Y:S04]  /*1aac0*/  @!P1 LDG.E.U8 R7, desc[UR8][R2.64] ;  /* 0x0000000802079981 */ /* 0x000128000c1e1100 */
[----:B------:R-:W0:Y:S04]  /*1aad0*/  LDL R2, [R1+0x78c] ;  /* 0x00078c0001027983 */ /* 0x000e280000100800 */
[----:B------:R-:W0:Y:S01]  /*1aae0*/  LDL R3, [R1+0x790] ;  /* 0x0007900001037983 */ /* 0x000e220000100800 */
[----:B--2---:R-:W-:Y:S02]  /*1aaf0*/  PRMT R0, RZ, 0x7610, R0 ;  /* 0x00007610ff007816 */ /* 0x004fe40000000000 */
[----:B0-----:R-:W-:-:S04]  /*1ab00*/  @!P0 LOP3.LUT R3, R3, R2, RZ, 0x3c, !PT ;  /* 0x0000000203038212 */ /* 0x001fc800078e3cff */
[----:B------:R-:W-:-:S04]  /*1ab10*/  @!P0 LOP3.LUT R2, R3, R2, RZ, 0x3c, !PT ;  /* 0x0000000203028212 */ /* 0x000fc800078e3cff */
[----:B------:R-:W-:-:S05]  /*1ab20*/  @!P0 LOP3.LUT R3, R3, R2, RZ, 0x3c, !PT ;  /* 0x0000000203038212 */ /* 0x000fca00078e3cff */
[----:B------:R-:W2:Y:S04]  /*1ab30*/  @!P0 LDG.E.U8 R0, desc[UR8][R2.64] ;  /* 0x0000000802008981 */ /* 0x000ea8000c1e1100 */
[----:B----4-:R0:W-:Y:S04]  /*1ab40*/  STL [R1+0xd0], R7 ;  /* 0x0000d00701007387 */ /* 0x0101e80000100800 */
[----:B0-----:R-:W4:Y:S04]  /*1ab50*/  LDL R7, [R1+0x768] ;  /* 0x0007680001077983 */ /* 0x001f280000100800 */
[----:B--2---:R0:W-:Y:S04]  /*1ab60*/  STL [R1+0xf8], R0 ;  /* 0x0000f80001007387 */ /* 0x0041e80000100800 */
[----:B0-----:R-:W2:Y:S04]  /*1ab70*/  LDL.LU R0, [R1+0x11cc] ;  /* 0x0011cc0001007983 */ /* 0x001ea80000300800 */
[----:B------:R-:W5:Y:S04]  /*1ab80*/  LDL R2, [R1+0x784] ;  /* 0x0007840001027983 */ /* 0x000f680000100800 */
[----:B------:R-:W5:Y:S01]  /*1ab90*/  LDL R3, [R1+0x788] ;  /* 0x0007880001037983 */ /* 0x000f620000100800 */
[----:B---3--:R-:W-:-:S02]  /*1aba0*/  PRMT R16, RZ, 0x7610, R16 ;  /* 0x00007610ff107816 */ /* 0x008fc40000000010 */
[----:B-----5:R-:W-:-:S04]  /*1abb0*/  @!P1 LOP3.LUT R3, R3, R2, RZ, 0x3c, !PT ;  /* 0x0000000203039212 */ /* 0x020fc800078e3cff */
[----:B------:R-:W-:-:S04]  /*1abc0*/  @!P1 LOP3.LUT R2, R3, R2, RZ, 0x3c, !PT ;  /* 0x0000000203029212 */ /* 0x000fc800078e3cff */
[----:B------:R-:W-:-:S05]  /*1abd0*/  @!P1 LOP3.LUT R3, R3, R2, RZ, 0x3c, !PT ;  /* 0x0000000203039212 */ /* 0x000fca00078e3cff */
[----:B------:R-:W3:Y:S04]  /*1abe0*/  @!P1 LDG.E.U8 R16, desc[UR8][R2.64] ;  /* 0x0000000802109981 */ /* 0x000ee8000c1e1100 */
[----:B---3--:R0:W-:Y:S04]  /*1abf0*/  STL [R1+0xec], R16 ;  /* 0x0000ec1001007387 */ /* 0x0081e80000100800 */
[----:B0-----:R-:W3:Y:S04]  /*1ac00*/  LDL.LU R16, [R1+0x11c8] ;  /* 0x0011c80001107983 */ /* 0x001ee80000300800 */
[----:B------:R-:W5:Y:S04]  /*1ac10*/  LDL R2, [R1+0x77c] ;  /* 0x00077c0001027983 */ /* 0x000f680000100800 */
[----:B------:R-:W5:Y:S01]  /*1ac20*/  LDL R3, [R1+0x780] ;  /* 0x0007800001037983 */ /* 0x000f620000100800 */
[----:B--2---:R-:W-:-:S02]  /*1ac30*/  PRMT R0, RZ, 0x7610, R0 ;  /* 0x00007610ff007816 */ /* 0x004fc40000000000 */
[----:B-----5:R-:W-:-:S04]  /*1ac40*/  @!P0 LOP3.LUT R3, R3, R2, RZ, 0x3c, !PT ;  /* 0x0000000203038212 */ /* 0x020fc800078e3cff */
[----:B------:R-:W-:-:S04]  /*1ac50*/  @!P0 LOP3.LUT R2, R3, R2, RZ, 0x3c, !PT ;  /* 0x0000000203028212 */ /* 0x000fc800078e3cff */
[----:B------:R-:W-:-:S05]  /*1ac60*/  @!P0 LOP3.LUT R3, R3, R2, RZ, 0x3c, !PT ;  /* 0x0000000203038212 */ /* 0x000fca00078e3cff */
[----:B------:R-:W2:Y:S04]  /*1ac70*/  @!P0 LDG.E.U8 R0, desc[UR8][R2.64] ;  /* 0x0000000802008981 */ /* 0x000ea8000c1e1100 */
        /* <DEDUP_REMOVED lines=17> */
[----:B------:R-:W2:Y:S01]  /*1ad90*/  @!P0 LDG.E.U8 R0, desc[UR8][R2.64] ;  /* 0x0000000802008981 */ /* 0x000ea2000c1e1100 */
[----:B------:R-:W-:-:S03]  /*1ada0*/  PRMT R6, RZ, 0x7610, R6 ;  /* 0x00007610ff067816 */ /* 0x000fc60000000006 */
[----:B--2---:R0:W-:Y:S04]  /*1adb0*/  STL [R1+0xe0], R0 ;  /* 0x0000e00001007387 */ /* 0x0041e80000100800 */
[----:B0-----:R-:W2:Y:S04]  /*1adc0*/  LDL.LU R0, [R1+0x11bc] ;  /* 0x0011bc0001007983 */ /* 0x001ea80000300800 */
[----:B------:R-:W5:Y:S01]  /*1add0*/  LDL R3, [R1+0x764] ;  /* 0x0007640001037983 */ /* 0x000f620000100800 */
[----:B----4-:R-:W-:-:S03]  /*1ade0*/  @!P1 IMAD.MOV.U32 R2, RZ, RZ, R7 ;  /* 0x000000ffff029224 */ /* 0x010fc600078e0007 */
[----:B------:R-:W4:Y:S04]  /*1adf0*/  LDL R7, [R1+0x61c] ;  /* 0x00061c0001077983 */ /* 0x000f280000100800 */
[----:B-----5:R0:W5:Y:S04]  /*1ae00*/  @!P1 LDG.E.U8 R6, desc[UR8][R2.64] ;  /* 0x0000000802069981 */ /* 0x020168000c1e1100 */
[----:B------:R-:W0:Y:S04]  /*1ae10*/  LDL R2, [R1+0x75c] ;  /* 0x00075c0001027983 */ /* 0x000e280000100800 */
[----:B------:R-:W0:Y:S01]  /*1ae20*/  LDL R3, [R1+0x760] ;  /* 0x0007600001037983 */ /* 0x000e220000100800 */
[----:B--2---:R-:W-:-:S02]  /*1ae30*/  PRMT R0, RZ, 0x7610, R0 ;  /* 0x00007610ff007816 */ /* 0x004fc40000000000 */
[----:B0-----:R-:W-:-:S04]  /*1ae40*/  @!P0 LOP3.LUT R3, R3, R2, RZ, 0x3c, !PT ;  /* 0x0000000203038212 */ /* 0x001fc800078e3cff */
[----:B------:R-:W-:-:S04]  /*1ae50*/  @!P0 LOP3.LUT R2, R3, R2, RZ, 0x3c, !PT ;  /* 0x0000000203028212 */ /* 0x000fc800078e3cff */
[----:B------:R-:W-:-:S05]  /*1ae60*/  @!P0 LOP3.LUT R3, R3, R2, RZ, 0x3c, !PT ;  /* 0x0000000203038212 */ /* 0x000fca00078e3cff */
[----:B------:R-:W2:Y:S04]  /*1ae70*/  @!P0 LDG.E.U8 R0, desc[UR8][R2.64] ;  /* 0x0000000802008981 */ /* 0x000ea8000c1e1100 */
[----:B-----5:R0:W-:Y:S04]  /*1ae80*/  STL [R1+0xdc], R6 ;  /* 0x0000dc0601007387 */ /* 0x0201e80000100800 */
        /* <DEDUP_REMOVED lines=37> */
[----:B------:R-:W-:-:S06]  /*1b0e0*/  PRMT R5, RZ, 0x7610, R5 ;  /* 0x00007610ff057816 */ /* 0x000fcc0000000005 */
[----:B----4-:R-:W4:Y:S04]  /*1b0f0*/  @!P0 LDG.E.U8 R5, desc[UR8][R6.64] ;  /* 0x0000000806058981 */ /* 0x010f28000c1e1100 */
[----:B--2---:R0:W-:Y:S04]  /*1b100*/  STL [R1+0xb8], R0 ;  /* 0x0000b80001007387 */ /* 0x0041e80000100800 */
[----:B0-----:R-:W2:Y:S04]  /*1b110*/  LDL.LU R0, [R1+0x11a8] ;  /* 0x0011a80001007983 */ /* 0x001ea80000300800 */
[----:B------:R-:W5:Y:S04]  /*1b120*/  LDL R6, [R1+0x618] ;  /* 0x0006180001067983 */ /* 0x000f680000100800 */
[----:B------:R-:W5:Y:S01]  /*1b130*/  LDL R7, [R1+0xd6c] ;  /* 0x000d6c0001077983 */ /* 0x000f620000100800 */
[----:B------:R-:W-:-:S03]  /*1b140*/  PRMT R3, RZ, 0x7610, R3 ;  /* 0x00007610ff037816 */ /* 0x000fc60000000003 */
[----:B----4-:R-:W-:Y:S01]  /*1b150*/  STL [R1+0x1164], R5 ;  /* 0x0011640501007387 */ /* 0x010fe20000100800 */
[----:B-----5:R-:W-:-:S04]  /*1b160*/  @!P1 LOP3.LUT R7, R7, R6, RZ, 0x3c, !PT ;  /* 0x0000000607079212 */ /* 0x020fc800078e3cff */
[----:B------:R-:W-:-:S04]  /*1b170*/  @!P1 LOP3.LUT R6, R7, R6, RZ, 0x3c, !PT ;  /* 0x0000000607069212 */ /* 0x000fc800078e3cff */
[----:B------:R-:W-:-:S05]  /*1b180*/  @!P1 LOP3.LUT R7, R7, R6, RZ, 0x3c, !PT ;  /* 0x0000000607079212 */ /* 0x000fca00078e3cff */
[----:B------:R0:W4:Y:S04]  /*1b190*/  @!P1 LDG.E.U8 R3, desc[UR8][R6.64] ;  /* 0x0000000806039981 */ /* 0x000128000c1e1100 */
[----:B------:R-:W0:Y:S04]  /*1b1a0*/  LDL R6, [R1+0x754] ;  /* 0x0007540001067983 */ /* 0x000e280000100800 */
[----:B------:R-:W0:Y:S01]  /*1b1b0*/  LDL R7, [R1+0x758] ;  /* 0x0007580001077983 */ /* 0x000e220000100800 */
[----:B---3--:R-:W-:Y:S02]  /*1b1c0*/  PRMT R16, RZ, 0x7610, R16 ;  /* 0x00007610ff107816 */ /* 0x008fe40000000010 */
[----:B0-----:R-:W-:-:S04]  /*1b1d0*/  @!P1 LOP3.LUT R7, R7, R6, RZ, 0x3c, !PT ;  /* 0x0000000607079212 */ /* 0x001fc800078e3cff */
[----:B------:R-:W-:-:S04]  /*1b1e0*/  @!P1 LOP3.LUT R6, R7, R6, RZ, 0x3c, !PT ;  /* 0x0000000607069212 */ /* 0x000fc800078e3cff */
[----:B------:R-:W-:-:S05]  /*1b1f0*/  @!P1 LOP3.LUT R7, R7, R6, RZ, 0x3c, !PT ;  /* 0x0000000607079212 */ /* 0x000fca00078e3cff */
[----:B------:R-:W3:Y:S04]  /*1b200*/  @!P1 LDG.E.U8 R16, desc[UR8][R6.64] ;  /* 0x0000000806109981 */ /* 0x000ee8000c1e1100 */
[----:B----4-:R-:W-:Y:S04]  /*1b210*/  STL [R1+0x1168], R3 ;  /* 0x0011680301007387 */ /* 0x010fe80000100800 */
        /* <DEDUP_REMOVED lines=85> */
[----:B------:R-:W-:-:S02]  /*1b770*/  PRMT R13, RZ, 0x7610, R13 ;  /* 0x00007610ff0d7816 */ /* 0x000fc4000000000d */
[----:B-----5:R-:W-:-:S04]  /*1b780*/  @!P1 LOP3.LUT R7, R7, R6, RZ, 0x3c, !PT ;  /* 0x0000000607079212 */ /* 0x020fc800078e3cff */
[----:B------:R-:W-:-:S04]  /*1b790*/  @!P1 LOP3.LUT R6, R7, R6, RZ, 0x3c, !PT ;  /* 0x0000000607069212 */ /* 0x000fc800078e3cff */
[----:B------:R-:W-:-:S05]  /*1b7a0*/  @!P1 LOP3.LUT R7, R7, R6, RZ, 0x3c, !PT ;  /* 0x0000000607079212 */ /* 0x000fca00078e3cff */
[----:B------:R0:W5:Y:S04]  /*1b7b0*/  @!P1 LDG.E.U8 R13, desc[UR8][R6.64] ;  /* 0x00000008060d9981 */ /* 0x000168000c1e1100 */
[----:B------:R-:W0:Y:S04]  /*1b7c0*/  LDL R6, [R1+0x610] ;  /* 0x0006100001067983 */ /* 0x000e280000100800 */
[----:B------:R-:W0:Y:S01]  /*1b7d0*/  LDL R7, [R1+0x614] ;  /* 0x0006140001077983 */ /* 0x000e220000100800 */
[----:B--2---:R-:W-:Y:S02]  /*1b7e0*/  PRMT R0, RZ, 0x7610, R0 ;  /* 0x00007610ff007816 */ /* 0x004fe40000000000 */
[----:B0-----:R-:W-:-:S04]  /*1b7f0*/  @!P0 LOP3.LUT R7, R7, R6, RZ, 0x3c, !PT ;  /* 0x0000000607078212 */ /* 0x001fc800078e3cff */
[----:B------:R-:W-:-:S04]  /*1b800*/  @!P0 LOP3.LUT R6, R7, R6, RZ, 0x3c, !PT ;  /* 0x0000000607068212 */ /* 0x000fc800078e3cff */
[----:B------:R-:W-:-:S05]  /*1b810*/  @!P0 LOP3.LUT R7, R7, R6, RZ, 0x3c, !PT ;  /* 0x0000000607078212 */ /* 0x000fca00078e3cff */
[----:B------:R-:W2:Y:S04]  /*1b820*/  @!P0 LDG.E.U8 R0, desc[UR8][R6.64] ;  /* 0x0000000806008981 */ /* 0x000ea8000c1e1100 */
[----:B-----5:R0:W-:Y:S04]  /*1b830*/  STL [R1+0x50], R13 ;  /* 0x0000500d01007387 */ /* 0x0201e80000100800 */
[----:B0-----:R-:W5:Y:S04]  /*1b840*/  LDL R13, [R1+0x6f0] ;  /* 0x0006f000010d7983 */ /* 0x001f680000100800 */
[----:B--2---:R0:W-:Y:S04]  /*1b850*/  STL [R1+0x4c], R0 ;  /* 0x00004c0001007387 */ /* 0x0041e80000100800 */
[----:B0-----:R-:W2:Y:S04]  /*1b860*/  LDL.LU R0, [R1+0x1180] ;  /* 0x0011800001007983 */ /* 0x001ea80000300800 */
[----:B------:R-:W2:Y:S01]  /*1b870*/  LDL R7, [R1+0x608] ;  /* 0x0006080001077983 */ /* 0x000ea20000100800 */
[----:B------:R-:W-:Y:S01]  /*1b880*/  PRMT R8, RZ, 0x7610, R8 ;  /* 0x00007610ff087816 */ /* 0x000fe20000000008 */
[----:B----4-:R-:W-:Y:S01]  /*1b890*/  @!P1 IMAD.MOV.U32 R6, RZ, RZ, R9 ;  /* 0x000000ffff069224 */ /* 0x010fe200078e0009 */
[----:B------:R-:W-:Y:S01]  /*1b8a0*/  PRMT R11, RZ, 0x7610, R11 ;  /* 0x00007610ff0b7816 */ /* 0x000fe2000000000b */
[----:B------:R-:W4:Y:S04]  /*1b8b0*/  LDL R9, [R1+0x6dc] ;  /* 0x0006dc0001097983 */ /* 0x000f280000100800 */
[----:B--2---:R0:W2:Y:S04]  /*1b8c0*/  @!P1 LDG.E.U8 R8, desc[UR8][R6.64] ;  /* 0x0000000806089981 */ /* 0x0040a8000c1e1100 */
[----:B------:R-:W0:Y:S04]  /*1b8d0*/  LDL R6, [R1+0x6fc] ;  /* 0x0006fc0001067983 */ /* 0x000e280000100800 */
[----:B------:R-:W0:Y:S02]  /*1b8e0*/  LDL R7, [R1+0x700] ;  /* 0x0007000001077983 */ /* 0x000e240000100800 */
[----:B0-----:R-:W-:-:S04]  /*1b8f0*/  @!P0 LOP3.LUT R7, R7, R6, RZ, 0x3c, !PT ;  /* 0x0000000607078212 */ /* 0x001fc800078e3cff */
[----:B------:R-:W-:-:S04]  /*1b900*/  @!P0 LOP3.LUT R6, R7, R6, RZ, 0x3c, !PT ;  /* 0x0000000607068212 */ /* 0x000fc800078e3cff */
[----:B------:R-:W-:Y:S01]  /*1b910*/  @!P0 LOP3.LUT R7, R7, R6, RZ, 0x3c, !PT ;  /* 0x0000000607078212 */ /* 0x000fe200078e3cff */
[----:B--2---:R0:W-:Y:S04]  /*1b920*/  STL [R1+0x48], R8 ;  /* 0x0000480801007387 */ /* 0x0041e80000100800 */
[----:B------:R1:W2:Y:S01]  /*1b930*/  @!P0 LDG.E.U8 R11, desc[UR8][R6.64] ;  /* 0x00000008060b8981 */ /* 0x0002a2000c1e1100 */
[----:B------:R-:W-:-:S03]  /*1b940*/  PRMT R0, RZ, 0x7610, R0 ;  /* 0x00007610ff007816 */ /* 0x000fc60000000000 */
[----:B0-----:R-:W2:Y:S04]  /*1b950*/  LDL R8, [R1+0x6e0] ;  /* 0x0006e00001087983 */ /* 0x001ea80000100800 */
[----:B------:R-:W1:Y:S04]  /*1b960*/  LDL R6, [R1+0x6f4] ;  /* 0x0006f40001067983 */ /* 0x000e680000100800 */
[----:B------:R-:W1:Y:S02]  /*1b970*/  LDL R7, [R1+0x6f8] ;  /* 0x0006f80001077983 */ /* 0x000e640000100800 */
[----:B-1----:R-:W-:-:S04]  /*1b980*/  @!P1 LOP3.LUT R7, R7, R6, RZ, 0x3c, !PT ;  /* 0x0000000607079212 */ /* 0x002fc800078e3cff */
[----:B------:R-:W-:-:S04]  /*1b990*/  @!P1 LOP3.LUT R6, R7, R6, RZ, 0x3c, !PT ;  /* 0x0000000607069212 */ /* 0x000fc800078e3cff */
[----:B------:R-:W-:-:S05]  /*1b9a0*/  @!P1 LOP3.LUT R7, R7, R6, RZ, 0x3c, !PT ;  /* 0x0000000607079212 */ /* 0x000fca00078e3cff */
[----:B------:R-:W3:Y:S04]  /*1b9b0*/  @!P1 LDG.E.U8 R0, desc[UR8][R6.64] ;  /* 0x0000000806009981 */ /* 0x000ee8000c1e1100 */
[----:B--2---:R0:W-:Y:S04]  /*1b9c0*/  STL [R1+0x10], R11 ;  /* 0x0000100b01007387 */ /* 0x0041e80000100800 */
[----:B0-----:R-:W2:Y:S04]  /*1b9d0*/  LDL R11, [R1+0x6d8] ;  /* 0x0006d800010b7983 */ /* 0x001ea80000100800 */
[----:B---3--:R0:W-:Y:S04]  /*1b9e0*/  STL [R1+0xc], R0 ;  /* 0x00000c0001007387 */ /* 0x0081e80000100800 */
[----:B0-----:R-:W3:Y:S04]  /*1b9f0*/  LDL.LU R0, [R1+0x117c] ;  /* 0x00117c0001007983 */ /* 0x001ee80000300800 */
[----:B------:R-:W2:Y:S01]  /*1ba00*/  LDL R7, [R1+0x6ec] ;  /* 0x0006ec0001077983 */ /* 0x000ea20000100800 */
[----:B------:R-:W-:Y:S01]  /*1ba10*/  PRMT R3, RZ, 0x7610, R3 ;  /* 0x00007610ff037816 */ /* 0x000fe20000000003 */
[----:B-----5:R-:W-:Y:S01]  /*1ba20*/  @!P0 IMAD.MOV.U32 R6, RZ, RZ, R13 ;  /* 0x000000ffff068224 */ /* 0x020fe200078e000d */
[----:B------:R-:W-:Y:S01]  /*1ba30*/  PRMT R17, RZ, 0x7610, R17 ;  /* 0x00007610ff117816 */ /* 0x000fe20000000011 */
[----:B------:R-:W5:Y:S04]  /*1ba40*/  LDL R13, [R1+0x67c] ;  /* 0x00067c00010d7983 */ /* 0x000f680000100800 */
[----:B--2---:R0:W2:Y:S04]  /*1ba50*/  @!P0 LDG.E.U8 R3, desc[UR8][R6.64] ;  /* 0x0000000806038981 */ /* 0x0040a8000c1e1100 */
[----:B------:R-:W0:Y:S04]  /*1ba60*/  LDL R6, [R1+0x6e4] ;  /* 0x0006e40001067983 */ /* 0x000e280000100800 */
[----:B------:R-:W0:Y:S01]  /*1ba70*/  LDL R7, [R1+0x6e8] ;  /* 0x0006e80001077983 */ /* 0x000e220000100800 */
[----:B---3--:R-:W-:-:S02]  /*1ba80*/  PRMT R0, RZ, 0x7610, R0 ;  /* 0x00007610ff007816 */ /* 0x008fc40000000000 */
[----:B0-----:R-:W-:-:S04]  /*1ba90*/  @!P1 LOP3.LUT R7, R7, R6, RZ, 0x3c, !PT ;  /* 0x0000000607079212 */ /* 0x001fc800078e3cff */
[----:B------:R-:W-:-:S04]  /*1baa0*/  @!P1 LOP3.LUT R6, R7, R6, RZ, 0x3c, !PT ;  /* 0x0000000607069212 */ /* 0x000fc800078e3cff */
[----:B------:R-:W-:-:S05]  /*1bab0*/  @!P1 LOP3.LUT R7, R7, R6, RZ, 0x3c, !PT ;  /* 0x0000000607079212 */ /* 0x000fca00078e3cff */
[----:B------:R0:W3:Y:S02]  /*1bac0*/  @!P1 LDG.E.U8 R17, desc[UR8][R6.64] ;  /* 0x0000000806119981 */ /* 0x0000e4000c1e1100 */
[----:B0-----:R-:W-:Y:S02]  /*1bad0*/  @!P0 IMAD.MOV.U32 R6, RZ, RZ, R8 ;  /* 0x000000ffff068224 */ /* 0x001fe400078e0008 */
[----:B----4-:R-:W-:-:S05]  /*1bae0*/  @!P0 IMAD.MOV.U32 R7, RZ, RZ, R9 ;  /* 0x000000ffff078224 */ /* 0x010fca00078e0009 */
[----:B------:R-:W4:Y:S04]  /*1baf0*/  @!P0 LDG.E.U8 R0, desc[UR8][R6.64] ;  /* 0x0000000806008981 */ /* 0x000f28000c1e1100 */
[----:B--2---:R0:W-:Y:S04]  /*1bb00*/  STL [R1+0x24], R3 ;  /* 0x0000240301007387 */ /* 0x0041e80000100800 */
[----:B0-----:R-:W2:Y:S04]  /*1bb10*/  LDL R3, [R1+0x680] ;  /* 0x0006800001037983 */ /* 0x001ea80000100800 */
[----:B---3--:R0:W-:Y:S04]  /*1bb20*/  STL [R1+0x14], R17 ;  /* 0x0000141101007387 */ /* 0x0081e80000100800 */
[----:B0-----:R-:W3:Y:S04]  /*1bb30*/  LDL.LU R17, [R1+0x1178] ;  /* 0x0011780001117983 */ /* 0x001ee80000300800 */
[----:B------:R-:W2:Y:S04]  /*1bb40*/  LDL R9, [R1+0x674] ;  /* 0x0006740001097983 */ /* 0x000ea80000100800 */
[----:B------:R-:W2:Y:S04]  /*1bb50*/  LDL R8, [R1+0x678] ;  /* 0x0006780001087983 */ /* 0x000ea80000100800 */
[----:B----4-:R0:W-:Y:S04]  /*1bb60*/  STL [R1+0x34], R0 ;  /* 0x0000340001007387 */ /* 0x0101e80000100800 */
[----:B0-----:R-:W4:Y:S04]  /*1bb70*/  LDL.LU R0, [R1+0x1174] ;  /* 0x0011740001007983 */ /* 0x001f280000300800 */
[----:B------:R-:W2:Y:S01]  /*1bb80*/  LDL R7, [R1+0x6d4] ;  /* 0x0006d40001077983 */ /* 0x000ea20000100800 */
[----:B------:R-:W-:Y:S01]  /*1bb90*/  PRMT R5, RZ, 0x7610, R5 ;  /* 0x00007610ff057816 */ /* 0x000fe20000000005 */
[----:B------:R-:W-:Y:S01]  /*1bba0*/  @!P1 IMAD.MOV.U32 R6, RZ, RZ, R11 ;  /* 0x000000ffff069224 */ /* 0x000fe200078e000b */
[----:B------:R-:W-:Y:S01]  /*1bbb0*/  PRMT R14, RZ, 0x7610, R14 ;  /* 0x00007610ff0e7816 */ /* 0x000fe2000000000e */
[----:B------:R-:W3:Y:S04]  /*1bbc0*/  LDL R11, [R1+0x600] ;  /* 0x00060000010b7983 */ /* 0x000ee80000100800 */
[----:B--2---:R-:W2:Y:S04]  /*1bbd0*/  @!P1 LDG.E.U8 R5, desc[UR8][R6.64] ;  /* 0x0000000806059981 */ /* 0x004ea8000c1e1100 */
[----:B------:R-:W3:Y:S04]  /*1bbe0*/  LDL R6, [R1+0x6cc] ;  /* 0x0006cc0001067983 */ /* 0x000ee80000100800 */
[----:B------:R-:W3:Y:S01]  /*1bbf0*/  LDL R7, [R1+0x6d0] ;  /* 0x0006d00001077983 */ /* 0x000ee20000100800 */
[----:B------:R-:W-:-:S02]  /*1bc00*/  PRMT R27, RZ, 0x7610, R27 ;  /* 0x00007610ff1b7816 */ /* 0x000fc4000000001b */
[----:B------:R-:W-:Y:S01]  /*1bc10*/  PRMT R26, RZ, 0x7610, R26 ;  /* 0x00007610ff1a7816 */ /* 0x000fe2000000001a */
[----:B--2---:R0:W-:Y:S04]  /*1bc20*/  STL [R1+0x28], R5 ;  /* 0x0000280501007387 */ /* 0x0041e80000100800 */
[----:B0-----:R-:W2:Y:S01]  /*1bc30*/  LDL R5, [R1+0x604] ;  /* 0x0006040001057983 */ /* 0x001ea20000100800 */
[----:B---3--:R-:W-:-:S04]  /*1bc40*/  @!P0 LOP3.LUT R7, R7, R6, RZ, 0x3c, !PT ;  /* 0x0000000607078212 */ /* 0x008fc800078e3cff */
[----:B------:R-:W-:-:S04]  /*1bc50*/  @!P0 LOP3.LUT R6, R7, R6, RZ, 0x3c, !PT ;  /* 0x0000000607068212 */ /* 0x000fc800078e3cff */
[----:B------:R-:W-:-:S05]  /*1bc60*/  @!P0 LOP3.LUT R7, R7, R6, RZ, 0x3c, !PT ;  /* 0x0000000607078212 */ /* 0x000fca00078e3cff */
[----:B------:R0:W3:Y:S02]  /*1bc70*/  @!P0 LDG.E.U8 R14, desc[UR8][R6.64] ;  /* 0x00000008060e8981 */ /* 0x0000e4000c1e1100 */
[----:B0-----:R-:W-:Y:S02]  /*1bc80*/  @!P0 IMAD.MOV.U32 R6, RZ, RZ, R3 ;  /* 0x000000ffff068224 */ /* 0x001fe400078e0003 */
[----:B-----5:R-:W-:Y:S01]  /*1bc90*/  @!P0 IMAD.MOV.U32 R7, RZ, RZ, R13 ;  /* 0x000000ffff078224 */ /* 0x020fe200078e000d */
[----:B------:R-:W-:Y:S01]  /*1bca0*/  PRMT R2, RZ, 0x7610, R2 ;  /* 0x00007610ff027816 */ /* 0x000fe20000000002 */
[----:B------:R-:W5:Y:S04]  /*1bcb0*/  LDL R3, [R1+0x5fc] ;  /* 0x0005fc0001037983 */ /* 0x000f680000100800 */
[----:B------:R0:W3:Y:S02]  /*1bcc0*/  @!P0 LDG.E.U8 R27, desc[UR8][R6.64] ;  /* 0x00000008061b8981 */ /* 0x0000e4000c1e1100 */
[----:B0-----:R-:W-:-:S02]  /*1bcd0*/  @!P1 IMAD.MOV.U32 R6, RZ, RZ, R8 ;  /* 0x000000ffff069224 */ /* 0x001fc400078e0008 */
[----:B------:R-:W-:-:S05]  /*1bce0*/  @!P1 IMAD.MOV.U32 R7, RZ, RZ, R9 ;  /* 0x000000ffff079224 */ /* 0x000fca00078e0009 */
[----:B------:R0:W4:Y:S02]  /*1bcf0*/  @!P1 LDG.E.U8 R26, desc[UR8][R6.64] ;  /* 0x00000008061a9981 */ /* 0x000124000c1e1100 */
[----:B0-----:R-:W-:Y:S02]  /*1bd00*/  @!P0 IMAD.MOV.U32 R7, RZ, RZ, R11 ;  /* 0x000000ffff078224 */ /* 0x001fe400078e000b */
[----:B--2---:R-:W-:-:S05]  /*1bd10*/  @!P0 IMAD.MOV.U32 R6, RZ, RZ, R5 ;  /* 0x000000ffff068224 */ /* 0x004fca00078e0005 */
[----:B------:R5:W2:Y:S04]  /*1bd20*/  @!P0 LDG.E.U8 R2, desc[UR8][R6.64] ;  /* 0x0000000806028981 */ /* 0x000aa8000c1e1100 */
[----:B---3--:R0:W-:Y:S04]  /*1bd30*/  STL [R1+0x1140], R27 ;  /* 0x0011401b01007387 */ /* 0x0081e80000100800 */
[----:B------:R-:W3:Y:S04]  /*1bd40*/  LDL R9, [R1+0x6c4] ;  /* 0x0006c40001097983 */ /* 0x000ee80000100800 */
[----:B------:R-:W3:Y:S04]  /*1bd50*/  LDL R8, [R1+0x6c8] ;  /* 0x0006c80001087983 */ /* 0x000ee80000100800 */
[----:B0-----:R-:W3:Y:S04]  /*1bd60*/  LDL R27, [R1+0x5f8] ;  /* 0x0005f800011b7983 */ /* 0x001ee80000100800 */
[----:B----4-:R-:W-:Y:S04]  /*1bd70*/  STL [R1+0x1144], R26 ;  /* 0x0011441a01007387 */ /* 0x010fe80000100800 */
[----:B------:R0:W-:Y:S04]  /*1bd80*/  STL [R1+0x40], R14 ;  /* 0x0000400e01007387 */ /* 0x0001e80000100800 */
[----:B------:R-:W4:Y:S04]  /*1bd90*/  LDL R13, [R1+0x6c0] ;  /* 0x0006c000010d7983 */ /* 0x000f280000100800 */
[----:B------:R-:W4:Y:S04]  /*1bda0*/  LDL R11, [R1+0x6b4] ;  /* 0x0006b400010b7983 */ /* 0x000f280000100800 */
[----:B------:R-:W4:Y:S04]  /*1bdb0*/  LDL R5, [R1+0x6b8] ;  /* 0x0006b80001057983 */ /* 0x000f280000100800 */
[----:B0-----:R-:W4:Y:S01]  /*1bdc0*/  LDL R14, [R1+0x6bc] ;  /* 0x0006bc00010e7983 */ /* 0x001f220000100800 */
[----:B-----5:R-:W-:Y:S01]  /*1bdd0*/  @!P1 IMAD.MOV.U32 R6, RZ, RZ, R3 ;  /* 0x000000ffff069224 */ /* 0x020fe200078e0003 */
[----:B------:R-:W-:-:S02]  /*1bde0*/  PRMT R4, RZ, 0x7610, R4 ;  /* 0x00007610ff047816 */ /* 0x000fc40000000004 */
[----:B--2---:R0:W-:Y:S04]  /*1bdf0*/  STL [R1+0x1148], R2 ;  /* 0x0011480201007387 */ /* 0x0041e80000100800 */
[----:B------:R-:W2:Y:S04]  /*1be00*/  LDL R3, [R1+0x6ac] ;  /* 0x0006ac0001037983 */ /* 0x000ea80000100800 */
[----:B0-----:R-:W5:Y:S01]  /*1be10*/  LDL R2, [R1+0x6b0] ;  /* 0x0006b00001027983 */ /* 0x001f620000100800 */
[----:B---3--:R-:W-:-:S05]  /*1be20*/  @!P1 IMAD.MOV.U32 R7, RZ, RZ, R27 ;  /* 0x000000ffff079224 */ /* 0x008fca00078e001b */
[----:B------:R0:W3:Y:S01]  /*1be30*/  @!P1 LDG.E.U8 R4, desc[UR8][R6.64] ;  /* 0x0000000806049981 */ /* 0x0000e2000c1e1100 */
[----:B------:R-:W-:Y:S02]  /*1be40*/  PRMT R15, RZ, 0x7610, R15 ;  /* 0x00007610ff0f7816 */ /* 0x000fe4000000000f */
[----:B------:R-:W-:Y:S01]  /*1be50*/  PRMT R12, RZ, 0x7610, R12 ;  /* 0x00007610ff0c7816 */ /* 0x000fe2000000000c */
[----:B0-----:R-:W-:Y:S02]  /*1be60*/  @!P1 IMAD.MOV.U32 R6, RZ, RZ, R8 ;  /* 0x000000ffff069224 */ /* 0x001fe400078e0008 */
[----:B------:R-:W-:-:S05]  /*1be70*/  @!P1 IMAD.MOV.U32 R7, RZ, RZ, R9 ;  /* 0x000000ffff079224 */ /* 0x000fca00078e0009 */
[----:B------:R4:W3:Y:S01]  /*1be80*/  @!P1 LDG.E.U8 R15, desc[UR8][R6.64] ;  /* 0x00000008060f9981 */ /* 0x0008e2000c1e1100 */
[----:B------:R-:W-:Y:S01]  /*1be90*/  PRMT R10, RZ, 0x7610, R10 ;  /* 0x00007610ff0a7816 */ /* 0x000fe2000000000a */
[----:B----4-:R-:W-:Y:S02]  /*1bea0*/  @!P0 IMAD.MOV.U32 R6, RZ, RZ, R13 ;  /* 0x000000ffff068224 */ /* 0x010fe400078e000d */
[----:B------:R-:W-:-:S05]  /*1beb0*/  @!P0 IMAD.MOV.U32 R7, RZ, RZ, R14 ;  /* 0x000000ffff078224 */ /* 0x000fca00078e000e */
[----:B------:R0:W4:Y:S01]  /*1bec0*/  @!P0 LDG.E.U8 R12, desc[UR8][R6.64] ;  /* 0x00000008060c8981 */ /* 0x000122000c1e1100 */
[----:B------:R-:W-:Y:S01]  /*1bed0*/  PRMT R29, RZ, 0x7610, R29 ;  /* 0x00007610ff1d7816 */ /* 0x000fe2000000001d */
[----:B0-----:R-:W-:Y:S02]  /*1bee0*/  @!P1 IMAD.MOV.U32 R6, RZ, RZ, R5 ;  /* 0x000000ffff069224 */ /* 0x001fe400078e0005 */
[----:B------:R-:W-:-:S05]  /*1bef0*/  @!P1 IMAD.MOV.U32 R7, RZ, RZ, R11 ;  /* 0x000000ffff079224 */ /* 0x000fca00078e000b */
[----:B------:R2:W4:Y:S02]  /*1bf00*/  @!P1 LDG.E.U8 R10, desc[UR8][R6.64] ;  /* 0x00000008060a9981 */ /* 0x000524000c1e1100 */
[----:B--2---:R-:W-:Y:S02]  /*1bf10*/  @!P0 IMAD.MOV.U32 R7, RZ, RZ, R3 ;  /* 0x000000ffff078224 */ /* 0x004fe400078e0003 */
[----:B-----5:R-:W-:-:S05]  /*1bf20*/  @!P0 IMAD.MOV.U32 R6, RZ, RZ, R2 ;  /* 0x000000ffff068224 */ /* 0x020fca00078e0002 */
[----:B------:R-:W2:Y:S04]  /*1bf30*/  @!P0 LDG.E.U8 R29, desc[UR8][R6.64] ;  /* 0x00000008061d8981 */ /* 0x000ea8000c1e1100 */
[----:B---3--:R0:W-:Y:S04]  /*1bf40*/  STL [R1+0x114c], R4 ;  /* 0x00114c0401007387 */ /* 0x0081e80000100800 */
[----:B------:R-:W3:Y:S04]  /*1bf50*/  LDL R9, [R1+0x6a4] ;  /* 0x0006a40001097983 */ /* 0x000ee80000100800 */
[----:B------:R-:W5:Y:S04]  /*1bf60*/  LDL R8, [R1+0x6a8] ;  /* 0x0006a80001087983 */ /* 0x000f680000100800 */
[----:B------:R-:W5:Y:S04]  /*1bf70*/  LDL R5, [R1+0x66c] ;  /* 0x00066c0001057983 */ /* 0x000f680000100800 */
[----:B------:R-:W5:Y:S04]  /*1bf80*/  LDL R3, [R1+0x664] ;  /* 0x0006640001037983 */ /* 0x000f680000100800 */
[----:B------:R-:W5:Y:S04]  /*1bf90*/  LDL R2, [R1+0x668] ;  /* 0x0006680001027983 */ /* 0x000f680000100800 */
[----:B0-----:R-:W5:Y:S01]  /*1bfa0*/  LDL R4, [R1+0x670] ;  /* 0x0006700001047983 */ /* 0x001f620000100800 */
[----:B------:R-:W-:-:S03]  /*1bfb0*/  PRMT R28, RZ, 0x7610, R28 ;  /* 0x00007610ff1c7816 */ /* 0x000fc6000000001c */
[----:B--2---:R-:W-:Y:S04]  /*1bfc0*/  STL [R1+0x10dc], R29 ;  /* 0x0010dc1d01007387 */ /* 0x004fe80000100800 */
[----:B------:R-:W2:Y:S04]  /*1bfd0*/  LDL R11, [R1+0x65c] ;  /* 0x00065c00010b7983 */ /* 0x000ea80000100800 */
[----:B----4-:R0:W-:Y:S04]  /*1bfe0*/  STL [R1], R10 ;  /* 0x0000000a01007387 */ /* 0x0101e80000100800 */
[----:B0-----:R-:W4:Y:S01]  /*1bff0*/  LDL R10, [R1+0x660] ;  /* 0x00066000010a7983 */ /* 0x001f220000100800 */
[----:B---3--:R-:W-:-:S02]  /*1c000*/  @!P1 IMAD.MOV.U32 R7, RZ, RZ, R9 ;  /* 0x000000ffff079224 */ /* 0x008fc400078e0009 */
[----:B-----5:R-:W-:Y:S01]  /*1c010*/  @!P1 IMAD.MOV.U32 R6, RZ, RZ, R8 ;  /* 0x000000ffff069224 */ /* 0x020fe200078e0008 */
[----:B------:R-:W3:Y:S04]  /*1c020*/  LDL R9, [R1+0x654] ;  /* 0x0006540001097983 */ /* 0x000ee80000100800 */
[----:B------:R-:W3:Y:S04]  /*1c030*/  LDL R8, [R1+0x658] ;  /* 0x0006580001087983 */ /* 0x000ee80000100800 */
[----:B------:R0:W5:Y:S01]  /*1c040*/  @!P1 LDG.E.U8 R28, desc[UR8][R6.64] ;  /* 0x00000008061c9981 */ /* 0x000162000c1e1100 */
[----:B------:R-:W-:Y:S01]  /*1c050*/  PRMT R22, RZ, 0x7610, R22 ;  /* 0x00007610ff167816 */ /* 0x000fe20000000016 */
[----:B0-----:R-:W-:-:S02]  /*1c060*/  @!P0 IMAD.MOV.U32 R6, RZ, RZ, R4 ;  /* 0x000000ffff068224 */ /* 0x001fc400078e0004 */
[----:B------:R-:W-:Y:S01]  /*1c070*/  @!P0 IMAD.MOV.U32 R7, RZ, RZ, R5 ;  /* 0x000000ffff078224 */ /* 0x000fe200078e0005 */
[----:B------:R-:W-:-:S04]  /*1c080*/  PRMT R20, RZ, 0x7610, R20 ;  /* 0x00007610ff147816 */ /* 0x000fc80000000014 */
[----:B------:R0:W5:Y:S01]  /*1c090*/  @!P0 LDG.E.U8 R22, desc[UR8][R6.64] ;  /* 0x0000000806168981 */ /* 0x000162000c1e1100 */
[----:B------:R-:W-:Y:S02]  /*1c0a0*/  PRMT R18, RZ, 0x7610, R18 ;  /* 0x00007610ff127816 */ /* 0x000fe40000000012 */
[----:B------:R-:W-:Y:S01]  /*1c0b0*/  PRMT R16, RZ, 0x7610, R16 ;  /* 0x00007610ff107816 */ /* 0x000fe20000000010 */
[----:B0-----:R-:W-:Y:S02]  /*1c0c0*/  @!P1 IMAD.MOV.U32 R6, RZ, RZ, R2 ;  /* 0x000000ffff069224 */ /* 0x001fe400078e0002 */
[----:B------:R-:W-:-:S05]  /*1c0d0*/  @!P1 IMAD.MOV.U32 R7, RZ, RZ, R3 ;  /* 0x000000ffff079224 */ /* 0x000fca00078e0003 */
[----:B------:R2:W5:Y:S02]  /*1c0e0*/  @!P1 LDG.E.U8 R20, desc[UR8][R6.64] ;  /* 0x0000000806149981 */ /* 0x000564000c1e1100 */
[----:B--2---:R-:W-:Y:S02]  /*1c0f0*/  @!P0 IMAD.MOV.U32 R7, RZ, RZ, R11 ;  /* 0x000000ffff078224 */ /* 0x004fe400078e000b */
[----:B----4-:R-:W-:-:S05]  /*1c100*/  @!P0 IMAD.MOV.U32 R6, RZ, RZ, R10 ;  /* 0x000000ffff068224 */ /* 0x010fca00078e000a */
[----:B------:R0:W2:Y:S04]  /*1c110*/  @!P0 LDG.E.U8 R18, desc[UR8][R6.64] ;  /* 0x0000000806128981 */ /* 0x0000a8000c1e1100 */
[----:B---3--:R-:W3:Y:S04]  /*1c120*/  @!P1 LDG.E.U8 R16, desc[UR8][R8.64] ;  /* 0x0000000808109981 */ /* 0x008ee8000c1e1100 */
[----:B-----5:R-:W-:Y:S04]  /*1c130*/  STL [R1+0x10e0], R28 ;  /* 0x0010e01c01007387 */ /* 0x020fe80000100800 */
[----:B------:R-:W4:Y:S04]  /*1c140*/  LDL R5, [R1+0x5f0] ;  /* 0x0005f00001057983 */ /* 0x000f280000100800 */
[----:B------:R-:W5:Y:S04]  /*1c150*/  LDL R4, [R1+0x5f4] ;  /* 0x0005f40001047983 */ /* 0x000f680000100800 */
[----:B------:R-:W-:Y:S04]  /*1c160*/  STL [R1+0x112c], R22 ;  /* 0x00112c1601007387 */ /* 0x000fe80000100800 */
[----:B------:R1:W-:Y:S04]  /*1c170*/  STL [R1+0x8], R15 ;  /* 0x0000080f01007387 */ /* 0x0003e80000100800 */
[----:B------:R-:W4:Y:S04]  /*1c180*/  LDL R3, [R1+0x5e8] ;  /* 0x0005e80001037983 */ /* 0x000f280000100800 */
[----:B------:R-:W4:Y:S04]  /*1c190*/  LDL R2, [R1+0x5ec] ;  /* 0x0005ec0001027983 */ /* 0x000f280000100800 */
[----:B------:R1:W-:Y:S01]  /*1c1a0*/  STL [R1+0x4], R12 ;  /* 0x0000040c01007387 */ /* 0x0003e20000100800 */
[----:B0-----:R-:W-:-:S03]  /*1c1b0*/  PRMT R6, RZ, 0x7610, R6 ;  /* 0x00007610ff067816 */ /* 0x001fc60000000006 */
[----:B------:R-:W-:Y:S04]  /*1c1c0*/  STL [R1+0x1130], R20 ;  /* 0x0011301401007387 */ /* 0x000fe80000100800 */
[----:B--2---:R-:W-:Y:S04]  /*1c1d0*/  STL [R1+0x1118], R18 ;  /* 0x0011181201007387 */ /* 0x004fe80000100800 */
[----:B-1----:R-:W2:Y:S04]  /*1c1e0*/  LDL R15, [R1+0x64c] ;  /* 0x00064c00010f7983 */ /* 0x002ea80000100800 */
[----:B------:R-:W2:Y:S04]  /*1c1f0*/  LDL R13, [R1+0x650] ;  /* 0x00065000010d7983 */ /* 0x000ea80000100800 */
[----:B---3--:R-:W-:Y:S04]  /*1c200*/  STL [R1+0x111c], R16 ;  /* 0x00111c1001007387 */ /* 0x008fe80000100800 */
[----:B------:R-:W3:Y:S01]  /*1c210*/  LDL R12, [R1+0x644] ;  /* 0x00064400010c7983 */ /* 0x000ee20000100800 */
[----:B-----5:R-:W-:-:S02]  /*1c220*/  @!P0 IMAD.MOV.U32 R8, RZ, RZ, R4 ;  /* 0x000000ffff088224 */ /* 0x020fc400078e0004 */
[----:B----4-:R-:W-:Y:S01]  /*1c230*/  @!P0 IMAD.MOV.U32 R9, RZ, RZ, R5 ;  /* 0x000000ffff098224 */ /* 0x010fe200078e0005 */
[----:B------:R-:W4:Y:S04]  /*1c240*/  LDL R4, [R1+0x648] ;  /* 0x0006480001047983 */ /* 0x000f280000100800 */
[----:B------:R0:W5:Y:S01]  /*1c250*/  @!P0 LDG.E.U8 R6, desc[UR8][R8.64] ;  /* 0x0000000808068981 */ /* 0x000162000c1e1100 */
[----:B------:R-:W-:Y:S01]  /*1c260*/  PRMT R7, RZ, 0x7610, R7 ;  /* 0x00007610ff077816 */ /* 0x000fe20000000007 */
[----:B------:R-:W-:Y:S02]  /*1c270*/  @!P1 IMAD.MOV.U32 R11, RZ, RZ, R3 ;  /* 0x000000ffff0b9224 */ /* 0x000fe400078e0003 */
[----:B------:R-:W-:-:S05]  /*1c280*/  @!P1 IMAD.MOV.U32 R10, RZ, RZ, R2 ;  /* 0x000000ffff0a9224 */ /* 0x000fca00078e0002 */
[----:B------:R2:W5:Y:S01]  /*1c290*/  @!P1 LDG.E.U8 R7, desc[UR8][R10.64] ;  /* 0x000000080a079981 */ /* 0x000562000c1e1100 */
[----:B0-----:R-:W-:Y:S02]  /*1c2a0*/  PRMT R8, RZ, 0x7610, R8 ;  /* 0x00007610ff087816 */ /* 0x001fe40000000008 */
[----:B------:R-:W-:Y:S01]  /*1c2b0*/  PRMT R9, RZ, 0x7610, R9 ;  /* 0x00007610ff097816 */ /* 0x000fe20000000009 */
[----:B--2---:R-:W-:Y:S02]  /*1c2c0*/  @!P0 IMAD.MOV.U32 R11, RZ, RZ, R15 ;  /* 0x000000ffff0b8224 */ /* 0x004fe400078e000f */
[----:B------:R-:W-:-:S05]  /*1c2d0*/  @!P0 IMAD.MOV.U32 R10, RZ, RZ, R13 ;  /* 0x000000ffff0a8224 */ /* 0x000fca00078e000d */
[----:B------:R0:W2:Y:S01]  /*1c2e0*/  @!P0 LDG.E.U8 R8, desc[UR8][R10.64] ;  /* 0x000000080a088981 */ /* 0x0000a2000c1e1100 */
[----:B---3--:R-:W-:Y:S02]  /*1c2f0*/  @!P1 IMAD.MOV.U32 R13, RZ, RZ, R12 ;  /* 0x000000ffff0d9224 */ /* 0x008fe400078e000c */
[----:B----4-:R-:W-:Y:S01]  /*1c300*/  @!P1 IMAD.MOV.U32 R12, RZ, RZ, R4 ;  /* 0x000000ffff0c9224 */ /* 0x010fe200078e0004 */
[----:B-----5:R1:W-:Y:S04]  /*1c310*/  STL [R1+0x1134], R6 ;  /* 0x0011340601007387 */ /* 0x0203e80000100800 */
[----:B------:R-:W3:Y:S04]  /*1c320*/  LDL R14, [R1+0x63c] ;  /* 0x00063c00010e7983 */ /* 0x000ee80000100800 */
[----:B------:R-:W4:Y:S04]  /*1c330*/  LDL R5, [R1+0x640] ;  /* 0x0006400001057983 */ /* 0x000f280000100800 */
[----:B------:R3:W5:Y:S04]  /*1c340*/  @!P1 LDG.E.U8 R9, desc[UR8][R12.64] ;  /* 0x000000080c099981 */ /* 0x000768000c1e1100 */
[----:B------:R-:W5:Y:S04]  /*1c350*/  LDL R3, [R1+0x634] ;  /* 0x0006340001037983 */ /* 0x000f680000100800 */
[----:B------:R-:W5:Y:S04]  /*1c360*/  LDL R2, [R1+0x638] ;  /* 0x0006380001027983 */ /* 0x000f680000100800 */
[----:B------:R0:W-:Y:S04]  /*1c370*/  STL [R1+0x1138], R7 ;  /* 0x0011380701007387 */ /* 0x0001e80000100800 */
[----:B-1----:R-:W5:Y:S04]  /*1c380*/  LDL R6, [R1+0x630] ;  /* 0x0006300001067983 */ /* 0x002f680000100800 */
[----:B0-----:R-:W5:Y:S01]  /*1c390*/  LDL R7, [R1+0x62c] ;  /* 0x00062c0001077983 */ /* 0x001f620000100800 */
[----:B------:R-:W-:-:S03]  /*1c3a0*/  PRMT R10, RZ, 0x7610, R10 ;  /* 0x00007610ff0a7816 */ /* 0x000fc6000000000a */
[----:B--2---:R-:W-:Y:S04]  /*1c3b0*/  STL [R1+0x1104], R8 ;  /* 0x0011040801007387 */ /* 0x004fe80000100800 */
[----:B------:R-:W2:Y:S01]  /*1c3c0*/  LDL R4, [R1+0x628] ;  /* 0x0006280001047983 */ /* 0x000ea20000100800 */
[----:B---3--:R-:W-:Y:S02]  /*1c3d0*/  @!P0 IMAD.MOV.U32 R13, RZ, RZ, R14 ;  /* 0x000000ffff0d8224 */ /* 0x008fe400078e000e */
[----:B----4-:R-:W-:Y:S01]  /*1c3e0*/  @!P0 IMAD.MOV.U32 R12, RZ, RZ, R5 ;  /* 0x000000ffff0c8224 */ /* 0x010fe200078e0005 */
[----:B-----5:R-:W-:Y:S04]  /*1c3f0*/  STL [R1+0x1108], R9 ;  /* 0x0011080901007387 */ /* 0x020fe80000100800 */
[----:B------:R-:W3:Y:S04]  /*1c400*/  LDL R5, [R1+0x624] ;  /* 0x0006240001057983 */ /* 0x000ee80000100800 */
[----:B------:R0:W4:Y:S01]  /*1c410*/  @!P0 LDG.E.U8 R10, desc[UR8][R12.64] ;  /* 0x000000080c0a8981 */ /* 0x000122000c1e1100 */
[----:B------:R-:W-:Y:S01]  /*1c420*/  PRMT R11, RZ, 0x7610, R11 ;  /* 0x00007610ff0b7816 */ /* 0x000fe2000000000b */
[----:B------:R-:W-:-:S02]  /*1c430*/  @!P1 IMAD.MOV.U32 R14, RZ, RZ, R2 ;  /* 0x000000ffff0e9224 */ /* 0x000fc400078e0002 */
[----:B------:R-:W-:-:S05]  /*1c440*/  @!P1 IMAD.MOV.U32 R15, RZ, RZ, R3 ;  /* 0x000000ffff0f9224 */ /* 0x000fca00078e0003 */
[----:B------:R1:W5:Y:S01]  /*1c450*/  @!P1 LDG.E.U8 R11, desc[UR8][R14.64] ;  /* 0x000000080e0b9981 */ /* 0x000362000c1e1100 */
[----:B0-----:R-:W-:Y:S01]  /*1c460*/  PRMT R12, RZ, 0x7610, R12 ;  /* 0x00007610ff0c7816 */ /* 0x001fe2000000000c */
[----:B-1----:R-:W-:Y:S02]  /*1c470*/  @!P0 IMAD.MOV.U32 R14, RZ, RZ, R6 ;  /* 0x000000ffff0e8224 */ /* 0x002fe400078e0006 */
[----:B------:R-:W-:-:S05]  /*1c480*/  @!P0 IMAD.MOV.U32 R15, RZ, RZ, R7 ;  /* 0x000000ffff0f8224 */ /* 0x000fca00078e0007 */
[----:B------:R2:W5:Y:S01]  /*1c490*/  @!P0 LDG.E.U8 R12, desc[UR8][R14.64] ;  /* 0x000000080e0c8981 */ /* 0x000562000c1e1100 */
[----:B------:R-:W-:Y:S01]  /*1c4a0*/  PRMT R13, RZ, 0x7610, R13 ;  /* 0x00007610ff0d7816 */ /* 0x000fe2000000000d */
[----:B--2---:R-:W-:Y:S02]  /*1c4b0*/  @!P1 IMAD.MOV.U32 R14, RZ, RZ, R4 ;  /* 0x000000ffff0e9224 */ /* 0x004fe400078e0004 */
[----:B---3--:R-:W-:Y:S01]  /*1c4c0*/  @!P1 IMAD.MOV.U32 R15, RZ, RZ, R5 ;  /* 0x000000ffff0f9224 */ /* 0x008fe200078e0005 */
[----:B----4-:R0:W-:Y:S04]  /*1c4d0*/  STL [R1+0x10e4], R10 ;  /* 0x0010e40a01007387 */ /* 0x0101e80000100800 */
[----:B------:R-:W2:Y:S04]  /*1c4e0*/  LDL R3, [R1+0x5e0] ;  /* 0x0005e00001037983 */ /* 0x000ea80000100800 */
[----:B------:R-:W3:Y:S04]  /*1c4f0*/  LDL R2, [R1+0x5e4] ;  /* 0x0005e40001027983 */ /* 0x000ee80000100800 */
[----:B------:R2:W4:Y:S04]  /*1c500*/  @!P1 LDG.E.U8 R13, desc[UR8][R14.64] ;  /* 0x000000080e0d9981 */ /* 0x000528000c1e1100 */
[----:B-----5:R1:W-:Y:S04]  /*1c510*/  STL [R1+0x10e8], R11 ;  /* 0x0010e80b01007387 */ /* 0x0203e80000100800 */
[----:B0-----:R-:W5:Y:S04]  /*1c520*/  LDL R10, [R1+0x5dc] ;  /* 0x0005dc00010a7983 */ /* 0x001f680000100800 */
[----:B------:R-:W5:Y:S04]  /*1c530*/  LDL R8, [R1+0x5ac] ;  /* 0x0005ac0001087983 */ /* 0x000f680000100800 */
[----:B-1----:R-:W5:Y:S04]  /*1c540*/  LDL R11, [R1+0x5d8] ;  /* 0x0005d800010b7983 */ /* 0x002f680000100800 */
[----:B------:R-:W-:Y:S04]  /*1c550*/  STL [R1+0x10ec], R12 ;  /* 0x0010ec0c01007387 */ /* 0x000fe80000100800 */
[----:B------:R-:W5:Y:S04]  /*1c560*/  LDL R9, [R1+0x5a8] ;  /* 0x0005a80001097983 */ /* 0x000f680000100800 */
[----:B------:R-:W5:Y:S04]  /*1c570*/  LDL R7, [R1+0x5a0] ;  /* 0x0005a00001077983 */ /* 0x000f680000100800 */
[----:B------:R-:W5:Y:S04]  /*1c580*/  LDL R6, [R1+0x5a4] ;  /* 0x0005a40001067983 */ /* 0x000f680000100800 */
[----:B------:R-:W5:Y:S04]  /*1c590*/  LDL R5, [R1+0x598] ;  /* 0x0005980001057983 */ /* 0x000f680000100800 */
[----:B------:R-:W5:Y:S01]  /*1c5a0*/  LDL R4, [R1+0x59c] ;  /* 0x00059c0001047983 */ /* 0x000f620000100800 */
[----:B------:R-:W-:Y:S01]  /*1c5b0*/  PRMT R17, RZ, 0x7610, R17 ;  /* 0x00007610ff117816 */ /* 0x000fe20000000011 */
[----:B--2---:R-:W-:-:S02]  /*1c5c0*/  @!P0 IMAD.MOV.U32 R15, RZ, RZ, R3 ;  /* 0x000000ffff0f8224 */ /* 0x004fc400078e0003 */
[----:B---3--:R-:W-:Y:S01]  /*1c5d0*/  @!P0 IMAD.MOV.U32 R14, RZ, RZ, R2 ;  /* 0x000000ffff0e8224 */ /* 0x008fe200078e0002 */
[----:B----4-:R-:W-:Y:S04]  /*1c5e0*/  STL [R1+0x10f0], R13 ;  /* 0x0010f00d01007387 */ /* 0x010fe80000100800 */
[----:B------:R-:W2:Y:S04]  /*1c5f0*/  LDL R3, [R1+0x590] ;  /* 0x0005900001037983 */ /* 0x000ea80000100800 */
[----:B------:R-:W3:Y:S01]  /*1c600*/  LDL R2, [R1+0x594] ;  /* 0x0005940001027983 */ /* 0x000ee20000100800 */
[----:B------:R-:W-:-:S03]  /*1c610*/  PRMT R19, RZ, 0x7610, R19 ;  /* 0x00007610ff137816 */ /* 0x000fc60000000013 */
[----:B------:R5:W4:Y:S01]  /*1c620*/  @!P0 LDG.E.U8 R17, desc[UR8][R14.64] ;  /* 0x000000080e118981 */ /* 0x000b22000c1e1100 */
[----:B------:R-:W-:Y:S01]  /*1c630*/  PRMT R21, RZ, 0x7610, R21 ;  /* 0x00007610ff157816 */ /* 0x000fe20000000015 */
[----:B-----5:R-:W-:Y:S02]  /*1c640*/  @!P1 IMAD.MOV.U32 R14, RZ, RZ, R10 ;  /* 0x000000ffff0e9224 */ /* 0x020fe400078e000a */
[----:B------:R-:W-:-:S05]  /*1c650*/  @!P1 IMAD.MOV.U32 R15, RZ, RZ, R11 ;  /* 0x000000ffff0f9224 */ /* 0x000fca00078e000b */
[----:B------:R0:W5:Y:S01]  /*1c660*/  @!P1 LDG.E.U8 R19, desc[UR8][R14.64] ;  /* 0x000000080e139981 */ /* 0x000162000c1e1100 */
[----:B------:R-:W-:Y:S01]  /*1c670*/  PRMT R23, RZ, 0x7610, R23 ;  /* 0x00007610ff177816 */ /* 0x000fe20000000017 */
[----:B0-----:R-:W-:Y:S02]  /*1c680*/  @!P0 IMAD.MOV.U32 R14, RZ, RZ, R8 ;  /* 0x000000ffff0e8224 */ /* 0x001fe400078e0008 */
        /* <DEDUP_REMOVED lines=8> */
[----:B------:R-:W-:Y:S01]  /*1c710*/  @!P0 IMAD.MOV.U32 R15, RZ, RZ, R5 ;  /* 0x000000ffff0f8224 */ /* 0x000fe200078e0005 */
[----:B------:R-:W-:Y:S04]  /*1c720*/  LDS.U8 R4, [R0+UR5+0x10] ;  /* 0x0000100500047984 */ /* 0x000fe80008000000 */
[----:B------:R2:W5:Y:S02]  /*1c730*/  @!P0 LDG.E.U8 R24, desc[UR8][R14.64] ;  /* 0x000000080e188981 */ /* 0x000564000c1e1100 */
[----:B--2---:R-:W-:-:S02]  /*1c740*/  @!P1 IMAD.MOV.U32 R15, RZ, RZ, R3 ;  /* 0x000000ffff0f9224 */ /* 0x004fc400078e0003 */
[----:B---3--:R-:W-:Y:S01]  /*1c750*/  @!P1 IMAD.MOV.U32 R14, RZ, RZ, R2 ;  /* 0x000000ffff0e9224 */ /* 0x008fe200078e0002 */
[----:B------:R-:W0:Y:S04]  /*1c760*/  LDS.U8 R3, [R0+UR5+0xf30] ;  /* 0x000f300500037984 */ /* 0x000e280008000000 */
[----:B------:R-:W1:Y:S04]  /*1c770*/  LDS.U8 R2, [R0+UR5] ;  /* 0x0000000500027984 */ /* 0x000e680008000000 */
[----:B------:R-:W2:Y:S04]  /*1c780*/  @!P1 LDG.E.U8 R25, desc[UR8][R14.64] ;  /* 0x000000080e199981 */ /* 0x000ea8000c1e1100 */
[----:B----4-:R-:W-:Y:S04]  /*1c790*/  STL [R1+0x1120], R17 ;  /* 0x0011201101007387 */ /* 0x010fe80000100800 */
[----:B-----5:R-:W-:Y:S04]  /*1c7a0*/  STL [R1+0x1124], R19 ;  /* 0x0011241301007387 */ /* 0x020fe80000100800 */
[----:B------:R-:W-:Y:S04]  /*1c7b0*/  STL [R1+0x110c], R21 ;  /* 0x00110c1501007387 */ /* 0x000fe80000100800 */
[----:B------:R-:W-:Y:S04]  /*1c7c0*/  STL [R1+0x1110], R23 ;  /* 0x0011101701007387 */ /* 0x000fe80000100800 */
[----:B------:R-:W-:Y:S04]  /*1c7d0*/  STL [R1+0x10f4], R24 ;  /* 0x0010f41801007387 */ /* 0x000fe80000100800 */
[----:B--2---:R-:W-:Y:S04]  /*1c7e0*/  STL [R1+0x10f8], R25 ;  /* 0x0010f81901007387 */ /* 0x004fe80000100800 */
[----:B0-----:R-:W-:Y:S04]  /*1c7f0*/  STL [R1+0xed8], R3 ;  /* 0x000ed80301007387 */ /* 0x001fe80000100800 */
[----:B------:R-:W0:Y:S04]  /*1c800*/  LDS.U8 R3, [R0+UR5+0x20] ;  /* 0x0000200500037984 */ /* 0x000e280008000000 */
[----:B-1----:R-:W-:Y:S04]  /*1c810*/  STL [R1+0x3c], R2 ;  /* 0x00003c0201007387 */ /* 0x002fe80000100800 */
[----:B------:R-:W1:Y:S04]  /*1c820*/  LDS.U8 R2, [R0+UR5+0x30] ;  /* 0x0000300500027984 */ /* 0x000e680008000000 */
[----:B------:R-:W-:Y:S04]  /*1c830*/  STL [R1+0x38], R4 ;  /* 0x0000380401007387 */ /* 0x000fe80000100800 */
[----:B------:R-:W2:Y:S04]  /*1c840*/  LDS.U8 R4, [R0+UR5+0x100] ;  /* 0x0001000500047984 */ /* 0x000ea80008000000 */
[----:B0-----:R-:W-:Y:S04]  /*1c850*/  STL [R1+0xf4], R3 ;  /* 0x0000f40301007387 */ /* 0x001fe80000100800 */
[----:B------:R-:W0:Y:S04]  /*1c860*/  LDS.U8 R3, [R0+UR5+0x110] ;  /* 0x0001100500037984 */ /* 0x000e280008000000 */
[----:B-1----:R-:W-:Y:S04]  /*1c870*/  STL [R1+0xf0], R2 ;  /* 0x0000f00201007387 */ /* 0x002fe80000100800 */
[----:B------:R-:W1:Y:S04]  /*1c880*/  LDS.U8 R2, [R0+UR5+0x120] ;  /* 0x0001200500027984 */ /* 0x000e680008000000 */
[----:B--2---:R-:W-:Y:S04]  /*1c890*/  STL [R1+0x30], R4 ;  /* 0x0000300401007387 */ /* 0x004fe80000100800 */
        /* <DEDUP_REMOVED lines=106> */
[----:B------:R-:W1:Y:S01]  /*1cf40*/  LDS.U8 R2, [R0+UR5+0xf00] ;  /* 0x000f000500027984 */ /* 0x000e620008000000 */
[----:B------:R-:W-:-:S03]  /*1cf50*/  LOP3.LUT R14, R0, 0x8, RZ, 0x3c, !PT ;  /* 0x00000008000e7812 */ /* 0x000fc600078e3cff */
[----:B--2---:R-:W-:Y:S04]  /*1cf60*/  STL [R1+0xec8], R4 ;  /* 0x000ec80401007387 */ /* 0x004fe80000100800 */
[----:B------:R-:W2:Y:S04]  /*1cf70*/  LDS.U8 R4, [R0+UR5+0xf10] ;  /* 0x000f100500047984 */ /* 0x000ea80008000000 */
[----:B------:R-:W-:Y:S04]  /*1cf80*/  LDS.U8 R15, [R14+UR5+0x110] ;  /* 0x000110050e0f7984 */ /* 0x000fe80008000000 */
[----:B0-----:R-:W-:Y:S04]  /*1cf90*/  STL [R1+0xec4], R3 ;  /* 0x000ec40301007387 */ /* 0x001fe80000100800 */
[----:B------:R-:W0:Y:S04]  /*1cfa0*/  LDS.U8 R3, [R0+UR5+0xf20] ;  /* 0x000f200500037984 */ /* 0x000e280008000000 */
[----:B-1----:R-:W-:Y:S04]  /*1cfb0*/  STL [R1+0xeb4], R2 ;  /* 0x000eb40201007387 */ /* 0x002fe80000100800 */
[----:B------:R-:W1:Y:S04]  /*1cfc0*/  LDS.U8 R2, [R14+UR5] ;  /* 0x000000050e027984 */ /* 0x000e680008000000 */
[----:B------:R-:W3:Y:S04]  /*1cfd0*/  LDS.U8 R0, [R14+UR5+0x10] ;  /* 0x000010050e007984 */ /* 0x000ee80008000000 */
[----:B--2---:R-:W-:Y:S04]  /*1cfe0*/  STL [R1+0xeb0], R4 ;  /* 0x000eb00401007387 */ /* 0x004fe80000100800 */
[----:B0-----:R-:W-:Y:S04]  /*1cff0*/  STL [R1+0xec0], R3 ;  /* 0x000ec00301007387 */ /* 0x001fe80000100800 */
[----:B------:R-:W0:Y:S04]  /*1d000*/  LDS.U8 R3, [R14+UR5+0x20] ;  /* 0x000020050e037984 */ /* 0x000e280008000000 */
[----:B-1----:R-:W-:Y:S04]  /*1d010*/  STL [R1+0x20], R2 ;  /* 0x0000200201007387 */ /* 0x002fe80000100800 */
[----:B------:R-:W1:Y:S04]  /*1d020*/  LDS.U8 R2, [R14+UR5+0x30] ;  /* 0x000030050e027984 */ /* 0x000e680008000000 */
[----:B---3--:R-:W-:Y:S04]  /*1d030*/  STL [R1+0x1c], R0 ;  /* 0x00001c0001007387 */ /* 0x008fe80000100800 */
[----:B------:R-:W2:Y:S04]  /*1d040*/  LDS.U8 R0, [R14+UR5+0x100] ;  /* 0x000100050e007984 */ /* 0x000ea80008000000 */
[----:B0-----:R-:W-:Y:S04]  /*1d050*/  STL [R1+0x108], R3 ;  /* 0x0001080301007387 */ /* 0x001fe80000100800 */
[----:B-1----:R-:W-:Y:S04]  /*1d060*/  STL [R1+0x100], R2 ;  /* 0x0001000201007387 */ /* 0x002fe80000100800 */
[----:B------:R-:W-:Y:S04]  /*1d070*/  STL [R1+0x10fc], R15 ;  /* 0x0010fc0f01007387 */ /* 0x000fe80000100800 */
[----:B------:R-:W-:Y:S04]  /*1d080*/  LDS.U8 R3, [R14+UR5+0x130] ;  /* 0x000130050e037984 */ /* 0x000fe80008000000 */
[----:B--2---:R-:W-:Y:S04]  /*1d090*/  STL [R1+0x18], R0 ;  /* 0x0000180001007387 */ /* 0x004fe80000100800 */
[----:B------:R-:W0:Y:S04]  /*1d0a0*/  LDS.U8 R0, [R14+UR5+0x120] ;  /* 0x000120050e007984 */ /* 0x000e280008000000 */
[----:B------:R-:W1:Y:S04]  /*1d0b0*/  LDS.U8 R2, [R14+UR5+0x200] ;  /* 0x000200050e027984 */ /* 0x000e680008000000 */
[----:B0-----:R-:W-:Y:S04]  /*1d0c0*/  STL [R1+0x118], R0 ;  /* 0x0001180001007387 */ /* 0x001fe80000100800 */
[----:B------:R-:W0:Y:S04]  /*1d0d0*/  LDS.U8 R0, [R14+UR5+0x210] ;  /* 0x000210050e007984 */ /* 0x000e280008000000 */
[----:B------:R-:W-:Y:S04]  /*1d0e0*/  STL [R1+0x114], R3 ;  /* 0x0001140301007387 */ /* 0x000fe80000100800 */
[----:B------:R-:W2:Y:S04]  /*1d0f0*/  LDS.U8 R3, [R14+UR5+0x220] ;  /* 0x000220050e037984 */ /* 0x000ea80008000000 */
[----:B-1----:R-:W-:Y:S04]  /*1d100*/  STL [R1+0x1a8], R2 ;  /* 0x0001a80201007387 */ /* 0x002fe80000100800 */
[----:B------:R-:W1:Y:S04]  /*1d110*/  LDS.U8 R2, [R14+UR5+0x230] ;  /* 0x000230050e027984 */ /* 0x000e680008000000 */
[----:B0-----:R-:W-:Y:S04]  /*1d120*/  STL [R1+0x1a4], R0 ;  /* 0x0001a40001007387 */ /* 0x001fe80000100800 */
[----:B------:R-:W0:Y:S04]  /*1d130*/  LDS.U8 R0, [R14+UR5+0x300] ;  /* 0x000300050e007984 */ /* 0x000e280008000000 */
[----:B--2---:R-:W-:Y:S04]  /*1d140*/  STL [R1+0x248], R3 ;  /* 0x0002480301007387 */ /* 0x004fe80000100800 */
        /* <DEDUP_REMOVED lines=100> */
[----:B--2---:R0:W-:Y:S04]  /*1d790*/  STL [R1+0xeb8], R3 ;  /* 0x000eb80301007387 */ /* 0x0041e80000100800 */
[----:B------:R-:W2:Y:S01]  /*1d7a0*/  LDS.U8 R0, [R14+UR5+0xf30] ;  /* 0x000f30050e007984 */ /* 0x000ea20008000000 */
[----:B------:R-:W3:Y:S03]  /*1d7b0*/  S2R R5, SR_TID.X ;  /* 0x0000000000057919 */ /* 0x000ee60000002100 */
[----:B-1----:R-:W-:Y:S01]  /*1d7c0*/  STL [R1+0xedc], R2 ;  /* 0x000edc0201007387 */ /* 0x002fe20000100800 */
[----:B------:R-:W-:Y:S06]  /*1d7d0*/  BAR.SYNC.DEFER_BLOCKING 0x0 ;  /* 0x0000000000007b1d */ /* 0x000fec0000010000 */
[----:B0-----:R-:W4:Y:S04]  /*1d7e0*/  LDL.LU R3, [R1+0x454] ;  /* 0x0004540001037983 */ /* 0x001f280000300800 */
[----:B--2---:R-:W-:Y:S04]  /*1d7f0*/  STL [R1+0xecc], R0 ;  /* 0x000ecc0001007387 */ /* 0x004fe80000100800 */
[----:B----4-:R0:W-:Y:S04]  /*1d800*/  STL [R1+0x116c], R3 ;  /* 0x00116c0301007387 */ /* 0x0101e80000100800 */
[----:B0-----:R-:W2:Y:S01]  /*1d810*/  LDL.LU R3, [R1+0x458] ;  /* 0x0004580001037983 */ /* 0x001ea20000300800 */
[----:B---3--:R-:W-:-:S03]  /*1d820*/  LOP3.LUT R14, R5, 0x7f, RZ, 0xc0, !PT ;  /* 0x0000007f050e7812 */ /* 0x008fc600078ec0ff */
        /* <DEDUP_REMOVED lines=29> */
[----:B--2---:R0:W-:Y:S04]  /*1da00*/  STS.U8 [R14+UR5], R3 ;  /* 0x000000030e007988 */ /* 0x0041e80008000005 */
[----:B0-----:R-:W2:Y:S04]  /*1da10*/  LDL.LU R3, [R1+0x1170] ;  /* 0x0011700001037983 */ /* 0x001ea80000300800 */
[----:B--2---:R0:W-:Y:S04]  /*1da20*/  STS.U8 [R14+UR5+0x80], R3 ;  /* 0x000080030e007988 */ /* 0x0041e80008000005 */
[----:B0-----:R-:W2:Y:S04]  /*1da30*/  LDL.LU R3, [R1+0x116c] ;  /* 0x00116c0001037983 */ /* 0x001ea80000300800 */
[----:B--2---:R0:W-:Y:S04]  /*1da40*/  STS.U8 [R14+UR5+0x800], R3 ;  /* 0x000800030e007988 */ /* 0x0041e80008000005 */
[----:B---3--:R1:W-:Y:S04]  /*1da50*/  STS.U8 [R14+UR5+0x880], R5 ;  /* 0x000880050e007988 */ /* 0x0083e80008000005 */
[----:B----4-:R2:W-:Y:S04]  /*1da60*/  STS.U8 [R14+UR5+0x1000], R15 ;  /* 0x0010000f0e007988 */ /* 0x0105e80008000005 */
[----:B0-----:R-:W3:Y:S04]  /*1da70*/  LDL.LU R3, [R1+0x1168] ;  /* 0x0011680001037983 */ /* 0x001ee80000300800 */
[----:B-1----:R-:W4:Y:S04]  /*1da80*/  LDL.LU R5, [R1+0x1164] ;  /* 0x0011640001057983 */ /* 0x002f280000300800 */
[----:B--2---:R-:W2:Y:S04]  /*1da90*/  LDL.LU R15, [R1+0x44c] ;  /* 0x00044c00010f7983 */ /* 0x004ea80000300800 */
[----:B-----5:R-:W-:Y:S04]  /*1daa0*/  STS.U8 [R14+UR5+0x1080], R0 ;  /* 0x001080000e007988 */ /* 0x020fe80008000005 */
[----:B------:R-:W-:Y:S04]  /*1dab0*/  STS.U8 [R14+UR5+0x1800], R25 ;  /* 0x001800190e007988 */ /* 0x000fe80008000005 */
        /* <DEDUP_REMOVED lines=23> */
[----:B--2---:R0:W-:Y:S04]  /*1dc30*/  STL [R1+0x1160], R15 ;  /* 0x0011600f01007387 */ /* 0x0041e80000100800 */
[----:B0-----:R-:W2:Y:S04]  /*1dc40*/  LDL.LU R15, [R1+0x4a0] ;  /* 0x0004a000010f7983 */ /* 0x001ea80000300800 */
        /* <DEDUP_REMOVED lines=24> */
[----:B----4-:R0:W-:Y:S04]  /*1ddd0*/  STS.U8 [R14+UR5+0x7800], R5 ;  /* 0x007800050e007988 */ /* 0x0101e80008000005 */
[----:B---3--:R1:W-:Y:S04]  /*1dde0*/  STS.U8 [R14+UR5+0x7880], R3 ;  /* 0x007880030e007988 */ /* 0x0083e80008000005 */
[----:B0-----:R-:W3:Y:S04]  /*1ddf0*/  LDL.LU R5, [R1+0x450] ;  /* 0x0004500001057983 */ /* 0x001ee80000300800 */
[----:B-1----:R-:W4:Y:S01]  /*1de00*/  LDL.LU R3, [R1+0x494] ;  /* 0x0004940001037983 */ /* 0x002f220000300800 */
[----:B------:R-:W-:-:S05]  /*1de10*/  LOP3.LUT R0, R14, 0x10, RZ, 0x3c, !PT ;  /* 0x000000100e007812 */ /* 0x000fca00078e3cff */
[----:B--2---:R0:W-:Y:S04]  /*1de20*/  STS.U8 [R0+UR5+0x100], R15 ;  /* 0x0001000f00007988 */ /* 0x0041e80008000005 */
[----:B-----5:R1:W-:Y:S04]  /*1de30*/  STS.U8 [R0+UR5+0x1180], R27 ;  /* 0x0011801b00007988 */ /* 0x0203e80008000005 */
[----:B0-----:R-:W2:Y:S04]  /*1de40*/  LDL.LU R15, [R1+0x1160] ;  /* 0x00116000010f7983 */ /* 0x001ea80000300800 */
[----:B-1----:R-:W5:Y:S04]  /*1de50*/  LDL.LU R27, [R1+0x54] ;  /* 0x00005400011b7983 */ /* 0x002f680000300800 */
[----:B----4-:R0:W-:Y:S02]  /*1de60*/  STS.U8 [R0+UR5+0x180], R3 ;  /* 0x0001800300007988 */ /* 0x0101e40008000005 */
[----:B0-----:R-:W-:-:S05]  /*1de70*/  LOP3.LUT R3, R14, 0x20, RZ, 0x3c, !PT ;  /* 0x000000200e037812 */ /* 0x001fca00078e3cff */
[----:B------:R0:W-:Y:S04]  /*1de80*/  STL [R1+0x1154], R3 ;  /* 0x0011540301007387 */ /* 0x0001e80000100800 */
[----:B0-----:R-:W4:Y:S04]  /*1de90*/  LDL.LU R3, [R1+0x48] ;  /* 0x0000480001037983 */ /* 0x001f280000300800 */
[----:B----4-:R0:W-:Y:S04]  /*1dea0*/  STL [R1+0x1158], R3 ;  /* 0x0011580301007387 */ /* 0x0101e80000100800 */
[----:B0-----:R-:W4:Y:S04]  /*1deb0*/  LDL.LU R3, [R1+0x4c] ;  /* 0x00004c0001037983 */ /* 0x001f280000300800 */
[----:B------:R-:W-:Y:S04]  /*1dec0*/  STS.U8 [R0+UR5+0x6180], R4 ;  /* 0x0061800400007988 */ /* 0x000fe80008000005 */
[----:B------:R-:W-:Y:S04]  /*1ded0*/  STS.U8 [R0+UR5+0x6900], R2 ;  /* 0x0069000200007988 */ /* 0x000fe80008000005 */
[----:B------:R-:W-:Y:S04]  /*1dee0*/  STS.U8 [R0+UR5+0x6980], R26 ;  /* 0x0069801a00007988 */ /* 0x000fe80008000005 */
[----:B-----5:R-:W-:Y:S04]  /*1def0*/  STS.U8 [R0+UR5+0x7100], R27 ;  /* 0x0071001b00007988 */ /* 0x020fe80008000005 */
[----:B---3--:R-:W-:Y:S04]  /*1df00*/  STS.U8 [R0+UR5+0x900], R5 ;  /* 0x0009000500007988 */ /* 0x008fe80008000005 */
[----:B--2---:R-:W-:Y:S04]  /*1df10*/  STS.U8 [R0+UR5+0x980], R15 ;  /* 0x0009800f00007988 */ /* 0x004fe80008000005 */
[----:B------:R-:W-:Y:S04]  /*1df20*/  STS.U8 [R0+UR5+0x1100], R25 ;  /* 0x0011001900007988 */ /* 0x000fe80008000005 */
[----:B------:R-:W-:Y:S04]  /*1df30*/  STS.U8 [R0+UR5+0x1900], R24 ;  /* 0x0019001800007988 */ /* 0x000fe80008000005 */
[----:B------:R-:W-:Y:S04]  /*1df40*/  STS.U8 [R0+UR5+0x1980], R23 ;  /* 0x0019801700007988 */ /* 0x000fe80008000005 */
[----:B------:R-:W-:Y:S04]  /*1df50*/  STS.U8 [R0+UR5+0x2100], R21 ;  /* 0x0021001500007988 */ /* 0x000fe80008000005 */
[----:B------:R-:W-:Y:S04]  /*1df60*/  STS.U8 [R0+UR5+0x2180], R19 ;  /* 0x0021801300007988 */ /* 0x000fe80008000005 */
[----:B------:R-:W-:Y:S04]  /*1df70*/  STS.U8 [R0+UR5+0x2900], R17 ;  /* 0x0029001100007988 */ /* 0x000fe80008000005 */
[----:B------:R-:W-:Y:S04]  /*1df80*/  STS.U8 [R0+UR5+0x2980], R13 ;  /* 0x0029800d00007988 */ /* 0x000fe80008000005 */
[----:B----4-:R0:W-:Y:S04]  /*1df90*/  STL [R1+0x115c], R3 ;  /* 0x00115c0301007387 */ /* 0x0101e80000100800 */
[----:B0-----:R-:W2:Y:S04]  /*1dfa0*/  LDL.LU R3, [R1+0x50] ;  /* 0x0000500001037983 */ /* 0x001ea80000300800 */
[----:B------:R0:W-:Y:S04]  /*1dfb0*/  STL [R1+0x1150], R14 ;  /* 0x0011500e01007387 */ /* 0x0001e80000100800 */
[----:B0-----:R-:W3:Y:S04]  /*1dfc0*/  LDL.LU R14, [R1+0x490] ;  /* 0x00049000010e7983 */ /* 0x001ee80000300800 */
        /* <DEDUP_REMOVED lines=12> */
[----:B------:R0:W-:Y:S04]  /*1e090*/  STS.U8 [R0+UR5+0x3100], R12 ;  /* 0x0031000c00007988 */ /* 0x0001e80008000005 */
[----:B------:R-:W3:Y:S04]  /*1e0a0*/  LDL.LU R13, [R1+0x288] ;  /* 0x00028800010d7983 */ /* 0x000ee80000300800 */
[----:B------:R1:W-:Y:S04]  /*1e0b0*/  STS.U8 [R0+UR5+0x3180], R11 ;  /* 0x0031800b00007988 */ /* 0x0003e80008000005 */
[----:B------:R0:W-:Y:S04]  /*1e0c0*/  STS.U8 [R0+UR5+0x3900], R10 ;  /* 0x0039000a00007988 */ /* 0x0001e80008000005 */
[----:B------:R0:W-:Y:S04]  /*1e0d0*/  STS.U8 [R0+UR5+0x3980], R9 ;  /* 0x0039800900007988 */ /* 0x0001e80008000005 */
[----:B------:R1:W-:Y:S04]  /*1e0e0*/  STS.U8 [R0+UR5+0x4100], R8 ;  /* 0x0041000800007988 */ /* 0x0003e80008000005 */
[----:B------:R1:W-:Y:S04]  /*1e0f0*/  STS.U8 [R0+UR5+0x4180], R7 ;  /* 0x0041800700007988 */ /* 0x0003e80008000005 */
[----:B0-----:R-:W3:Y:S04]  /*1e100*/  LDL.LU R12, [R1+0x284] ;  /* 0x00028400010c7983 */ /* 0x001ee80000300800 */
[----:B-1----:R-:W3:Y:S04]  /*1e110*/  LDL.LU R11, [R1+0x228] ;  /* 0x00022800010b7983 */ /* 0x002ee80000300800 */
        /* <DEDUP_REMOVED lines=17> */
[----:B0-----:R-:W3:Y:S04]  /*1e230*/  LDL.LU R29, [R1+0xc] ;  /* 0x00000c00011d7983 */ /* 0x001ee80000300800 */
[----:B--2---:R0:W-:Y:S04]  /*1e240*/  STS.U8 [R0+UR5+0x7180], R3 ;  /* 0x0071800300007988 */ /* 0x0041e80008000005 */
[----:B0-----:R-:W2:Y:S04]  /*1e250*/  LDL.LU R3, [R1+0x115c] ;  /* 0x00115c0001037983 */ /* 0x001ea80000300800 */
[----:B--2---:R0:W-:Y:S04]  /*1e260*/  STS.U8 [R0+UR5+0x7900], R3 ;  /* 0x0079000300007988 */ /* 0x0041e80008000005 */
[----:B0-----:R-:W2:Y:S04]  /*1e270*/  LDL.LU R3, [R1+0x1158] ;  /* 0x0011580001037983 */ /* 0x001ea80000300800 */
[----:B--2---:R0:W-:Y:S04]  /*1e280*/  STS.U8 [R0+UR5+0x7980], R3 ;  /* 0x0079800300007988 */ /* 0x0041e80008000005 */
[----:B0-----:R-:W3:Y:S04]  /*1e290*/  LDL.LU R3, [R1+0x1154] ;  /* 0x0011540001037983 */ /* 0x001ee80000300800 */
[----:B------:R-:W2:Y:S04]  /*1e2a0*/  LDL.LU R0, [R1+0x3f8] ;  /* 0x0003f80001007983 */ /* 0x000ea80000300800 */
[----:B---3--:R0:W-:Y:S04]  /*1e2b0*/  STS.U8 [R3+UR5+0x200], R14 ;  /* 0x0002000e03007988 */ /* 0x0081e80008000005 */
[----:B----4-:R1:W-:Y:S04]  /*1e2c0*/  STS.U8 [R3+UR5+0x280], R4 ;  /* 0x0002800403007988 */ /* 0x0103e80008000005 */
[----:B-----5:R3:W-:Y:S04]  /*1e2d0*/  STS.U8 [R3+UR5+0xa00], R2 ;  /* 0x000a000203007988 */ /* 0x0207e80008000005 */
[----:B------:R4:W-:Y:S04]  /*1e2e0*/  STS.U8 [R3+UR5+0xa80], R26 ;  /* 0x000a801a03007988 */ /* 0x0009e80008000005 */
[----:B------:R5:W-:Y:S04]  /*1e2f0*/  STS.U8 [R3+UR5+0x1200], R27 ;  /* 0x0012001b03007988 */ /* 0x000be80008000005 */
[----:B------:R2:W-:Y:S04]  /*1e300*/  STS.U8 [R3+UR5+0x5200], R7 ;  /* 0x0052000703007988 */ /* 0x0005e80008000005 */
[----:B0-----:R-:W2:Y:S04]  /*1e310*/  LDL.LU R14, [R1+0x1150] ;  /* 0x00115000010e7983 */ /* 0x001ea80000300800 */
[----:B-1----:R-:W2:Y:S04]  /*1e320*/  LDL.LU R4, [R1+0x114c] ;  /* 0x00114c0001047983 */ /* 0x002ea80000300800 */
[----:B---3--:R-:W3:Y:S04]  /*1e330*/  LDL.LU R2, [R1+0x1148] ;  /* 0x0011480001027983 */ /* 0x008ee80000300800 */
[----:B----4-:R-:W4:Y:S04]  /*1e340*/  LDL.LU R26, [R1+0x1144] ;  /* 0x00114400011a7983 */ /* 0x010f280000300800 */
[----:B-----5:R-:W5:Y:S04]  /*1e350*/  LDL.LU R27, [R1+0x1140] ;  /* 0x00114000011b7983 */ /* 0x020f680000300800 */
[----:B--2---:R-:W2:Y:S04]  /*1e360*/  LDL.LU R7, [R1+0x47c] ;  /* 0x00047c0001077983 */ /* 0x004ea80000300800 */
        /* <DEDUP_REMOVED lines=27> */
[----:B------:R0:W-:Y:S04]  /*1e520*/  STS.U8 [R3+UR5+0x4200], R11 ;  /* 0x0042000b03007988 */ /* 0x0001e80008000005 */
[----:B------:R-:W2:Y:S04]  /*1e530*/  LDL.LU R12, [R1+0x1dc] ;  /* 0x0001dc00010c7983 */ /* 0x000ea80000300800 */
[----:B------:R1:W-:Y:S04]  /*1e540*/  STS.U8 [R3+UR5+0x4280], R10 ;  /* 0x0042800a03007988 */ /* 0x0003e80008000005 */
[----:B------:R0:W-:Y:S04]  /*1e550*/  STS.U8 [R3+UR5+0x4a00], R9 ;  /* 0x004a000903007988 */ /* 0x0001e80008000005 */
[----:B------:R0:W-:Y:S04]  /*1e560*/  STS.U8 [R3+UR5+0x4a80], R8 ;  /* 0x004a800803007988 */ /* 0x0001e80008000005 */
[----:B------:R1:W-:Y:S04]  /*1e570*/  STS.U8 [R3+UR5+0x5a00], R16 ;  /* 0x005a001003007988 */ /* 0x0003e80008000005 */
[----:B------:R3:W-:Y:S04]  /*1e580*/  STS.U8 [R3+UR5+0x5a80], R18 ;  /* 0x005a801203007988 */ /* 0x0007e80008000005 */
[----:B0-----:R-:W2:Y:S04]  /*1e590*/  LDL.LU R11, [R1+0x180] ;  /* 0x00018000010b7983 */ /* 0x001ea80000300800 */
[----:B-1----:R-:W2:Y:S04]  /*1e5a0*/  LDL.LU R10, [R1+0x17c] ;  /* 0x00017c00010a7983 */ /* 0x002ea80000300800 */
[----:B------:R-:W2:Y:S04]  /*1e5b0*/  LDL.LU R9, [R1+0x140] ;  /* 0x0001400001097983 */ /* 0x000ea80000300800 */
[----:B------:R-:W2:Y:S04]  /*1e5c0*/  LDL.LU R8, [R1+0x13c] ;  /* 0x00013c0001087983 */ /* 0x000ea80000300800 */
[----:B------:R-:W2:Y:S04]  /*1e5d0*/  LDL.LU R16, [R1+0xe0] ;  /* 0x0000e00001107983 */ /* 0x000ea80000300800 */
[----:B------:R0:W-:Y:S04]  /*1e5e0*/  STS.U8 [R3+UR5+0x6a00], R28 ;  /* 0x006a001c03007988 */ /* 0x0001e80008000005 */
[----:B---3--:R-:W3:Y:S04]  /*1e5f0*/  LDL.LU R18, [R1+0xdc] ;  /* 0x0000dc0001127983 */ /* 0x008ee80000300800 */
[----:B------:R-:W-:Y:S04]  /*1e600*/  STS.U8 [R3+UR5+0x1280], R0 ;  /* 0x0012800003007988 */ /* 0x000fe80008000005 */
[----:B------:R1:W-:Y:S04]  /*1e610*/  STS.U8 [R3+UR5+0x6a80], R29 ;  /* 0x006a801d03007988 */ /* 0x0003e80008000005 */
[----:B-----5:R5:W-:Y:S04]  /*1e620*/  STS.U8 [R3+UR5+0x7200], R27 ;  /* 0x0072001b03007988 */ /* 0x020be80008000005 */
[----:B----4-:R4:W-:Y:S04]  /*1e630*/  STS.U8 [R3+UR5+0x7280], R26 ;  /* 0x0072801a03007988 */ /* 0x0109e80008000005 */
[----:B------:R4:W-:Y:S04]  /*1e640*/  STS.U8 [R3+UR5+0x7a00], R2 ;  /* 0x007a000203007988 */ /* 0x0009e80008000005 */
[----:B0-----:R-:W3:Y:S04]  /*1e650*/  LDL.LU R28, [R1+0x24] ;  /* 0x00002400011c7983 */ /* 0x001ee80000300800 */
[----:B-1----:R-:W3:Y:S01]  /*1e660*/  LDL.LU R29, [R1+0x14] ;  /* 0x00001400011d7983 */ /* 0x002ee20000300800 */
[----:B------:R-:W-:-:S03]  /*1e670*/  LOP3.LUT R0, R14, 0x30, RZ, 0x3c, !PT ;  /* 0x000000300e007812 */ /* 0x000fc600078e3cff */
[----:B-----5:R-:W5:Y:S04]  /*1e680*/  LDL.LU R27, [R1+0x354] ;  /* 0x00035400011b7983 */ /* 0x020f680000300800 */
[----:B----4-:R-:W4:Y:S04]  /*1e690*/  LDL.LU R26, [R1+0x360] ;  /* 0x00036000011a7983 */ /* 0x010f280000300800 */
[----:B------:R-:W3:Y:S04]  /*1e6a0*/  LDL.LU R2, [R1+0x39c] ;  /* 0x00039c0001027983 */ /* 0x000ee80000300800 */
[----:B------:R0:W-:Y:S04]  /*1e6b0*/  STS.U8 [R3+UR5+0x7a80], R4 ;  /* 0x007a800403007988 */ /* 0x0001e80008000005 */
[----:B0-----:R-:W3:Y:S04]  /*1e6c0*/  LDL.LU R4, [R1+0x3e4] ;  /* 0x0003e40001047983 */ /* 0x001ee80000300800 */
[----:B------:R-:W3:Y:S04]  /*1e6d0*/  LDL.LU R3, [R1+0x3a0] ;  /* 0x0003a00001037983 */ /* 0x000ee80000300800 */
[----:B--2---:R0:W-:Y:S04]  /*1e6e0*/  STS.U8 [R0+UR5+0x300], R7 ;  /* 0x0003000700007988 */ /* 0x0041e80008000005 */
[----:B0-----:R-:W2:Y:S04]  /*1e6f0*/  LDL.LU R7, [R1+0x113c] ;  /* 0x00113c0001077983 */ /* 0x001ea80000300800 */
[----:B------:R-:W-:Y:S04]  /*1e700*/  STS.U8 [R0+UR5+0xb00], R6 ;  /* 0x000b000600007988 */ /* 0x000fe80008000005 */
[----:B------:R-:W-:Y:S04]  /*1e710*/  STS.U8 [R0+UR5+0xb80], R20 ;  /* 0x000b801400007988 */ /* 0x000fe80008000005 */
[----:B------:R-:W-:Y:S04]  /*1e720*/  STS.U8 [R0+UR5+0x1300], R22 ;  /* 0x0013001600007988 */ /* 0x000fe80008000005 */
[----:B------:R-:W-:Y:S04]  /*1e730*/  STS.U8 [R0+UR5+0x4300], R19 ;  /* 0x0043001300007988 */ /* 0x000fe80008000005 */
[----:B--2---:R0:W-:Y:S04]  /*1e740*/  STS.U8 [R0+UR5+0x380], R7 ;  /* 0x0003800700007988 */ /* 0x0041e80008000005 */
[----:B0-----:R-:W2:Y:S04]  /*1e750*/  LDL.LU R7, [R1+0x1138] ;  /* 0x0011380001077983 */ /* 0x001ea80000300800 */
[----:B------:R-:W2:Y:S04]  /*1e760*/  LDL.LU R6, [R1+0x1134] ;  /* 0x0011340001067983 */ /* 0x000ea80000300800 */
[----:B------:R-:W2:Y:S04]  /*1e770*/  LDL.LU R20, [R1+0x1130] ;  /* 0x0011300001147983 */ /* 0x000ea80000300800 */
[----:B------:R-:W2:Y:S04]  /*1e780*/  LDL.LU R22, [R1+0x112c] ;  /* 0x00112c0001167983 */ /* 0x000ea80000300800 */
[----:B------:R-:W2:Y:S04]  /*1e790*/  LDL.LU R19, [R1+0x474] ;  /* 0x0004740001137983 */ /* 0x000ea80000300800 */
[----:B------:R-:W-:Y:S04]  /*1e7a0*/  STS.U8 [R0+UR5+0x4380], R17 ;  /* 0x0043801100007988 */ /* 0x000fe80008000005 */
[----:B------:R-:W-:Y:S04]  /*1e7b0*/  STS.U8 [R0+UR5+0x6300], R16 ;  /* 0x0063001000007988 */ /* 0x000fe80008000005 */
[----:B---3--:R-:W-:Y:S04]  /*1e7c0*/  STS.U8 [R0+UR5+0x6380], R18 ;  /* 0x0063801200007988 */ /* 0x008fe80008000005 */
[----:B------:R-:W-:Y:S04]  /*1e7d0*/  STS.U8 [R0+UR5+0x1380], R4 ;  /* 0x0013800400007988 */ /* 0x000fe80008000005 */
[----:B------:R-:W-:Y:S04]  /*1e7e0*/  STS.U8 [R0+UR5+0x1b00], R3 ;  /* 0x001b000300007988 */ /* 0x000fe80008000005 */
[----:B----4-:R-:W-:Y:S04]  /*1e7f0*/  STS.U8 [R0+UR5+0x2300], R26 ;  /* 0x0023001a00007988 */ /* 0x010fe80008000005 */
[----:B-----5:R-:W-:Y:S04]  /*1e800*/  STS.U8 [R0+UR5+0x2380], R27 ;  /* 0x0023801b00007988 */ /* 0x020fe80008000005 */
        /* <DEDUP_REMOVED lines=8> */
[----:B------:R-:W3:Y:S04]  /*1e890*/  LDL.LU R17, [R1+0x438] ;  /* 0x0004380001117983 */ /* 0x000ee80000300800 */
[----:B------:R-:W4:Y:S04]  /*1e8a0*/  LDL.LU R16, [R1+0x434] ;  /* 0x0004340001107983 */ /* 0x000f280000300800 */
[----:B------:R-:W5:Y:S04]  /*1e8b0*/  LDL.LU R18, [R1+0x3e0] ;  /* 0x0003e00001127983 */ /* 0x000f680000300800 */
[----:B------:R-:W4:Y:S04]  /*1e8c0*/  LDL.LU R4, [R1+0x2f8] ;  /* 0x0002f80001047983 */ /* 0x000f280000300800 */
        /* <DEDUP_REMOVED lines=8> */
[----:B------:R0:W-:Y:S04]  /*1e950*/  STS.U8 [R0+UR5+0x4b00], R13 ;  /* 0x004b000d00007988 */ /* 0x0001e80008000005 */
[----:B------:R-:W5:Y:S04]  /*1e960*/  LDL.LU R21, [R1+0x1d4] ;  /* 0x0001d40001157983 */ /* 0x000f680000300800 */
[----:B------:R1:W-:Y:S04]  /*1e970*/  STS.U8 [R0+UR5+0x4b80], R12 ;  /* 0x004b800c00007988 */ /* 0x0003e80008000005 */
[----:B------:R0:W-:Y:S04]  /*1e980*/  STS.U8 [R0+UR5+0x5300], R11 ;  /* 0x0053000b00007988 */ /* 0x0001e80008000005 */
[----:B------:R0:W-:Y:S04]  /*1e990*/  STS.U8 [R0+UR5+0x5380], R10 ;  /* 0x0053800a00007988 */ /* 0x0001e80008000005 */
[----:B------:R1:W-:Y:S04]  /*1e9a0*/  STS.U8 [R0+UR5+0x5b00], R9 ;  /* 0x005b000900007988 */ /* 0x0003e80008000005 */
[----:B------:R1:W-:Y:S04]  /*1e9b0*/  STS.U8 [R0+UR5+0x5b80], R8 ;  /* 0x005b800800007988 */ /* 0x0003e80008000005 */
[----:B0-----:R-:W5:Y:S04]  /*1e9c0*/  LDL.LU R13, [R1+0x178] ;  /* 0x00017800010d7983 */ /* 0x001f680000300800 */
[----:B-1----:R-:W5:Y:S04]  /*1e9d0*/  LDL.LU R12, [R1+0x174] ;  /* 0x00017400010c7983 */ /* 0x002f680000300800 */
[----:B------:R-:W5:Y:S04]  /*1e9e0*/  LDL.LU R11, [R1+0x138] ;  /* 0x00013800010b7983 */ /* 0x000f680000300800 */
[----:B------:R-:W5:Y:S04]  /*1e9f0*/  LDL.LU R10, [R1+0x134] ;  /* 0x00013400010a7983 */ /* 0x000f680000300800 */
[----:B------:R-:W5:Y:S04]  /*1ea00*/  LDL.LU R9, [R1+0xd8] ;  /* 0x0000d80001097983 */ /* 0x000f680000300800 */
[----:B------:R0:W-:Y:S04]  /*1ea10*/  STS.U8 [R0+UR5+0x6b00], R28 ;  /* 0x006b001c00007988 */ /* 0x0001e80008000005 */
[----:B------:R-:W5:Y:S04]  /*1ea20*/  LDL.LU R8, [R1+0xc4] ;  /* 0x0000c40001087983 */ /* 0x000f680000300800 */
[----:B------:R-:W-:Y:S04]  /*1ea30*/  STS.U8 [R0+UR5+0x1b80], R2 ;  /* 0x001b800200007988 */ /* 0x000fe80008000005 */
[----:B------:R1:W-:Y:S04]  /*1ea40*/  STS.U8 [R0+UR5+0x6b80], R29 ;  /* 0x006b801d00007988 */ /* 0x0003e80008000005 */
[----:B------:R0:W-:Y:S04]  /*1ea50*/  STS.U8 [R0+UR5+0x7300], R22 ;  /* 0x0073001600007988 */ /* 0x0001e80008000005 */
[----:B------:R1:W-:Y:S04]  /*1ea60*/  STS.U8 [R0+UR5+0x7380], R20 ;  /* 0x0073801400007988 */ /* 0x0003e80008000005 */
[----:B------:R1:W-:Y:S04]  /*1ea70*/  STS.U8 [R0+UR5+0x7b00], R6 ;  /* 0x007b000600007988 */ /* 0x0003e80008000005 */
[----:B0-----:R-:W5:Y:S04]  /*1ea80*/  LDL.LU R28, [R1+0x34] ;  /* 0x00003400011c7983 */ /* 0x001f680000300800 */
[----:B-1----:R-:W5:Y:S01]  /*1ea90*/  LDL.LU R29, [R1+0x28] ;  /* 0x00002800011d7983 */ /* 0x002f620000300800 */
[----:B------:R-:W-:-:S03]  /*1eaa0*/  LOP3.LUT R2, R14, 0x40, RZ, 0x3c, !PT ;  /* 0x000000400e027812 */ /* 0x000fc600078e3cff */
[----:B------:R-:W5:Y:S04]  /*1eab0*/  LDL.LU R22, [R1+0x348] ;  /* 0x0003480001167983 */ /* 0x000f680000300800 */
[----:B------:R-:W5:Y:S04]  /*1eac0*/  LDL.LU R20, [R1+0x350] ;  /* 0x0003500001147983 */ /* 0x000f680000300800 */
[----:B------:R-:W5:Y:S04]  /*1ead0*/  LDL.LU R6, [R1+0x394] ;  /* 0x0003940001067983 */ /* 0x000f680000300800 */
[----:B------:R0:W-:Y:S04]  /*1eae0*/  STS.U8 [R0+UR5+0x7b80], R7 ;  /* 0x007b800700007988 */ /* 0x0001e80008000005 */
[----:B0-----:R-:W5:Y:S04]  /*1eaf0*/  LDL.LU R7, [R1+0x3d4] ;  /* 0x0003d40001077983 */ /* 0x001f680000300800 */
[----:B------:R-:W5:Y:S04]  /*1eb00*/  LDL.LU R0, [R1+0x398] ;  /* 0x0003980001007983 */ /* 0x000f680000300800 */
[----:B--2---:R0:W-:Y:S04]  /*1eb10*/  STS.U8 [R2+UR5+0x400], R19 ;  /* 0x0004001302007988 */ /* 0x0041e80008000005 */
[----:B0-----:R-:W2:Y:S04]  /*1eb20*/  LDL.LU R19, [R1+0x1128] ;  /* 0x0011280001137983 */ /* 0x001ea80000300800 */
[----:B---3--:R-:W-:Y:S04]  /*1eb30*/  STS.U8 [R2+UR5+0xc00], R17 ;  /* 0x000c001102007988 */ /* 0x008fe80008000005 */
[----:B----4-:R-:W-:Y:S04]  /*1eb40*/  STS.U8 [R2+UR5+0xc80], R16 ;  /* 0x000c801002007988 */ /* 0x010fe80008000005 */
[----:B-----5:R-:W-:Y:S04]  /*1eb50*/  STS.U8 [R2+UR5+0x1400], R18 ;  /* 0x0014001202007988 */ /* 0x020fe80008000005 */
[----:B------:R-:W-:Y:S04]  /*1eb60*/  STS.U8 [R2+UR5+0x4c00], R23 ;  /* 0x004c001702007988 */ /* 0x000fe80008000005 */
[----:B--2---:R0:W-:Y:S04]  /*1eb70*/  STS.U8 [R2+UR5+0x480], R19 ;  /* 0x0004801302007988 */ /* 0x0041e80008000005 */
[----:B0-----:R-:W2:Y:S04]  /*1eb80*/  LDL.LU R19, [R1+0x1124] ;  /* 0x0011240001137983 */ /* 0x001ea80000300800 */
[----:B------:R-:W3:Y:S04]  /*1eb90*/  LDL.LU R17, [R1+0x1120] ;  /* 0x0011200001117983 */ /* 0x000ee80000300800 */
[----:B------:R-:W4:Y:S04]  /*1eba0*/  LDL.LU R16, [R1+0x111c] ;  /* 0x00111c0001107983 */ /* 0x000f280000300800 */
[----:B------:R-:W5:Y:S04]  /*1ebb0*/  LDL.LU R18, [R1+0x1118] ;  /* 0x0011180001127983 */ /* 0x000f680000300800 */
[----:B------:R-:W2:Y:S04]  /*1ebc0*/  LDL.LU R23, [R1+0x46c] ;  /* 0x00046c0001177983 */ /* 0x000ea80000300800 */
        /* <DEDUP_REMOVED lines=69> */
[----:B------:R-:W-:Y:S04]  /*1f020*/  STS.U8 [R0+UR5+0x5d00], R13 ;  /* 0x005d000d00007988 */ /* 0x000fe80008000005 */
        /* <DEDUP_REMOVED lines=44> */
[----:B-1----:R-:W5:Y:S01]  /*1f2f0*/  LDL.LU R5, [R1] ;  /* 0x0000000001057983 */ /* 0x002f620000300800 */
        /* <DEDUP_REMOVED lines=18> */
[----:B--2---:R0:W-:Y:S04]  /*1f420*/  STS.U8 [R2+UR5+0x680], R15 ;  /* 0x0006800f02007988 */ /* 0x0041e80008000005 */
[----:B0-----:R-:W2:Y:S04]  /*1f430*/  LDL.LU R15, [R1+0x10fc] ;  /* 0x0010fc00010f7983 */ /* 0x001ea80000300800 */
[----:B------:R-:W3:Y:S04]  /*1f440*/  LDL.LU R25, [R1+0x10f8] ;  /* 0x0010f80001197983 */ /* 0x000ee80000300800 */
[----:B------:R-:W4:Y:S04]  /*1f450*/  LDL.LU R24, [R1+0x10f4] ;  /* 0x0010f40001187983 */ /* 0x000f280000300800 */
[----:B------:R-:W5:Y:S04]  /*1f460*/  LDL.LU R13, [R1+0x10f0] ;  /* 0x0010f000010d7983 */ /* 0x000f680000300800 */
[----:B------:R-:W2:Y:S04]  /*1f470*/  LDL.LU R12, [R1+0x10ec] ;  /* 0x0010ec00010c7983 */ /* 0x000ea80000300800 */
[----:B------:R-:W2:Y:S04]  /*1f480*/  LDL.LU R11, [R1+0x10e8] ;  /* 0x0010e800010b7983 */ /* 0x000ea80000300800 */
[----:B------:R-:W5:Y:S04]  /*1f490*/  LDL.LU R10, [R1+0x10e4] ;  /* 0x0010e400010a7983 */ /* 0x000f680000300800 */
[----:B------:R-:W5:Y:S04]  /*1f4a0*/  LDL.LU R28, [R1+0x460] ;  /* 0x00046000011c7983 */ /* 0x000f680000300800 */
[----:B------:R-:W5:Y:S04]  /*1f4b0*/  LDL.LU R29, [R1+0x45c] ;  /* 0x00045c00011d7983 */ /* 0x000f680000300800 */
[----:B------:R-:W5:Y:S04]  /*1f4c0*/  LDL.LU R26, [R1+0x3c0] ;  /* 0x0003c000011a7983 */ /* 0x000f680000300800 */
[----:B------:R0:W-:Y:S04]  /*1f4d0*/  STS.U8 [R2+UR5+0x6600], R27 ;  /* 0x0066001b02007988 */ /* 0x0001e80008000005 */
        /* <DEDUP_REMOVED lines=28> */
[----:B0-----:R-:W5:Y:S04]  /*1f6a0*/  LDL.LU R20, [R1+0x160] ;  /* 0x0001600001147983 */ /* 0x001f680000300800 */
[----:B-1----:R-:W5:Y:S04]  /*1f6b0*/  LDL.LU R22, [R1+0x15c] ;  /* 0x00015c0001167983 */ /* 0x002f680000300800 */
[----:B------:R-:W5:Y:S01]  /*1f6c0*/  LDL.LU R4, [R1+0x120] ;  /* 0x0001200001047983 */ /* 0x000f620000300800 */
[----:B------:R-:W-:-:S03]  /*1f6d0*/  LOP3.LUT R0, R14, 0x70, RZ, 0x3c, !PT ;  /* 0x000000700e007812 */ /* 0x000fc600078e3cff */
[----:B------:R-:W5:Y:S04]  /*1f6e0*/  LDL.LU R3, [R1+0x11c] ;  /* 0x00011c0001037983 */ /* 0x000f680000300800 */
[----:B------:R-:W5:Y:S04]  /*1f6f0*/  LDL.LU R14, [R1+0x78] ;  /* 0x00007800010e7983 */ /* 0x000f680000300800 */
[----:B---3--:R-:W-:Y:S04]  /*1f700*/  STS.U8 [R2+UR5+0x7e80], R25 ;  /* 0x007e801902007988 */ /* 0x008fe80008000005 */
[----:B----4-:R-:W-:Y:S04]  /*1f710*/  STS.U8 [R2+UR5+0x7e00], R24 ;  /* 0x007e001802007988 */ /* 0x010fe80008000005 */
[----:B--2---:R-:W-:Y:S04]  /*1f720*/  STS.U8 [R2+UR5+0x7680], R11 ;  /* 0x0076800b02007988 */ /* 0x004fe80008000005 */
[----:B-----5:R0:W-:Y:S04]  /*1f730*/  STS.U8 [R2+UR5+0x7600], R10 ;  /* 0x0076000a02007988 */ /* 0x0201e80008000005 */
[----:B0-----:R-:W2:Y:S04]  /*1f740*/  LDL.LU R10, [R1+0x31c] ;  /* 0x00031c00010a7983 */ /* 0x001ea80000300800 */
[----:B------:R-:W3:Y:S04]  /*1f750*/  LDL.LU R11, [R1+0x380] ;  /* 0x00038000010b7983 */ /* 0x000ee80000300800 */
[----:B------:R-:W4:Y:S04]  /*1f760*/  LDL.LU R24, [R1+0x3bc] ;  /* 0x0003bc0001187983 */ /* 0x000f280000300800 */
[----:B------:R-:W5:Y:S04]  /*1f770*/  LDL.LU R25, [R1+0x420] ;  /* 0x0004200001197983 */ /* 0x000f680000300800 */
[----:B------:R-:W2:Y:S04]  /*1f780*/  LDL.LU R2, [R1+0x41c] ;  /* 0x00041c0001027983 */ /* 0x000ea80000300800 */
[----:B------:R0:W-:Y:S04]  /*1f790*/  STS.U8 [R0+UR5+0x700], R28 ;  /* 0x0007001c00007988 */ /* 0x0001e80008000005 */
[----:B------:R1:W-:Y:S04]  /*1f7a0*/  STS.U8 [R0+UR5+0x780], R29 ;  /* 0x0007801d00007988 */ /* 0x0003e80008000005 */
[----:B------:R1:W-:Y:S04]  /*1f7b0*/  STS.U8 [R0+UR5+0x1700], R26 ;  /* 0x0017001a00007988 */ /* 0x0003e80008000005 */
[----:B0-----:R-:W4:Y:S04]  /*1f7c0*/  LDL.LU R28, [R1+0x10e0] ;  /* 0x0010e000011c7983 */ /* 0x001f280000300800 */
[----:B-1----:R-:W4:Y:S04]  /*1f7d0*/  LDL.LU R29, [R1+0x10dc] ;  /* 0x0010dc00011d7983 */ /* 0x002f280000300800 */
[----:B------:R-:W4:Y:S04]  /*1f7e0*/  LDL.LU R26, [R1+0x74] ;  /* 0x00007400011a7983 */ /* 0x000f280000300800 */
[----:B---3--:R-:W-:Y:S04]  /*1f7f0*/  STS.U8 [R0+UR5+0x1f00], R11 ;  /* 0x001f000b00007988 */ /* 0x008fe80008000005 */
[----:B-----5:R-:W-:Y:S04]  /*1f800*/  STS.U8 [R0+UR5+0xf00], R25 ;  /* 0x000f001900007988 */ /* 0x020fe80008000005 */
[----:B--2---:R-:W-:Y:S04]  /*1f810*/  STS.U8 [R0+UR5+0xf80], R2 ;  /* 0x000f800200007988 */ /* 0x004fe80008000005 */
[----:B----4-:R-:W-:Y:S04]  /*1f820*/  STS.U8 [R0+UR5+0x1780], R24 ;  /* 0x0017801800007988 */ /* 0x010fe80008000005 */
[----:B------:R0:W-:Y:S04]  /*1f830*/  STS.U8 [R0+UR5+0x1f80], R27 ;  /* 0x001f801b00007988 */ /* 0x0001e80008000005 */
[----:B------:R1:W-:Y:S04]  /*1f840*/  STS.U8 [R0+UR5+0x2700], R5 ;  /* 0x0027000500007988 */ /* 0x0003e80008000005 */
[----:B0-----:R-:W2:Y:S04]  /*1f850*/  LDL.LU R27, [R1+0x4bc] ;  /* 0x0004bc00011b7983 */ /* 0x001ea80000300800 */
[----:B-1----:R-:W3:Y:S04]  /*1f860*/  LDL.LU R5, [R1+0x4b8] ;  /* 0x0004b80001057983 */ /* 0x002ee80000300800 */
[----:B------:R0:W-:Y:S04]  /*1f870*/  STS.U8 [R0+UR5+0x3780], R8 ;  /* 0x0037800800007988 */ /* 0x0001e80008000005 */
[----:B0-----:R-:W4:Y:S04]  /*1f880*/  LDL R8, [R1+0x70] ;  /* 0x0000700001087983 */ /* 0x001f280000100800 */
[----:B------:R0:W-:Y:S04]  /*1f890*/  STS.U8 [R0+UR5+0x3f00], R19 ;  /* 0x003f001300007988 */ /* 0x0001e80008000005 */
[----:B------:R1:W-:Y:S04]  /*1f8a0*/  STS.U8 [R0+UR5+0x3f80], R17 ;  /* 0x003f801100007988 */ /* 0x0003e80008000005 */
[----:B------:R5:W-:Y:S04]  /*1f8b0*/  STS.U8 [R0+UR5+0x4780], R18 ;  /* 0x0047801200007988 */ /* 0x000be80008000005 */
[----:B------:R0:W-:Y:S04]  /*1f8c0*/  STS.U8 [R0+UR5+0x5700], R20 ;  /* 0x0057001400007988 */ /* 0x0001e80008000005 */
[----:B------:R1:W-:Y:S04]  /*1f8d0*/  STS.U8 [R0+UR5+0x5780], R22 ;  /* 0x0057801600007988 */ /* 0x0003e80008000005 */
[----:B------:R5:W-:Y:S04]  /*1f8e0*/  STS.U8 [R0+UR5+0x5f80], R3 ;  /* 0x005f800300007988 */ /* 0x000be80008000005 */
[----:B0-----:R-:W4:Y:S04]  /*1f8f0*/  LDL.LU R19, [R1+0x3c] ;  /* 0x00003c0001137983 */ /* 0x001f280000300800 */
[----:B-1----:R-:W4:Y:S04]  /*1f900*/  LDL.LU R17, [R1+0x38] ;  /* 0x0000380001117983 */ /* 0x002f280000300800 */
[----:B-----5:R-:W5:Y:S04]  /*1f910*/  LDL.LU R18, [R1+0x30] ;  /* 0x0000300001127983 */ /* 0x020f680000300800 */
[----:B------:R-:W5:Y:S04]  /*1f920*/  LDL.LU R20, [R1+0x2c] ;  /* 0x00002c0001147983 */ /* 0x000f680000300800 */
[----:B------:R-:W5:Y:S04]  /*1f930*/  LDL.LU R22, [R1+0x20] ;  /* 0x0000200001167983 */ /* 0x000f680000300800 */
[----:B------:R0:W-:Y:S04]  /*1f940*/  STS.U8 [R0+UR5+0x6700], R14 ;  /* 0x0067000e00007988 */ /* 0x0001e80008000005 */
[----:B------:R-:W5:Y:S04]  /*1f950*/  LDL.LU R3, [R1+0x1c] ;  /* 0x00001c0001037983 */ /* 0x000f680000300800 */
[----:B------:R1:W-:Y:S04]  /*1f960*/  STS.U8 [R0+UR5+0x6780], R26 ;  /* 0x0067801a00007988 */ /* 0x0003e80008000005 */
[----:B0-----:R-:W5:Y:S04]  /*1f970*/  LDL.LU R14, [R1+0x18] ;  /* 0x00001800010e7983 */ /* 0x001f680000300800 */
[----:B-1----:R-:W5:Y:S04]  /*1f980*/  LDL.LU R26, [R1+0x10c] ;  /* 0x00010c00011a7983 */ /* 0x002f680000300800 */
        /* <DEDUP_REMOVED lines=12> */
[----:B--2---:R0:W-:Y:S04]  /*1fa50*/  STS.U8 [R0+UR5+0x7f00], R27 ;  /* 0x007f001b00007988 */ /* 0x0041e80008000005 */
[----:B---3--:R-:W-:Y:S01]  /*1fa60*/  STS.U8 [R0+UR5+0x7f80], R5 ;  /* 0x007f800500007988 */ /* 0x008fe20008000005 */
[----:B------:R-:W-:Y:S06]  /*1fa70*/  BAR.SYNC.DEFER_BLOCKING 0x0 ;  /* 0x0000000000007b1d */ /* 0x000fec0000010000 */
[----:B----4-:R-:W1:Y:S04]  /*1fa80*/  LDSM.16.M88.4 R4, [R8+UR5] ;  /* 0x000000050804783b */ /* 0x010e680008000200 */
[----:B-----5:R-:W-:Y:S04]  /*1fa90*/  STL [R1+0x10d8], R26 ;  /* 0x0010d81a01007387 */ /* 0x020fe80000100800 */
[----:B------:R-:W2:Y:S04]  /*1faa0*/  LDL.LU R25, [R1+0x100] ;  /* 0x0001000001197983 */ /* 0x000ea80000300800 */
[----:B------:R-:W3:Y:S04]  /*1fab0*/  LDL.LU R24, [R1+0x118] ;  /* 0x0001180001187983 */ /* 0x000ee80000300800 */
[----:B0-----:R-:W3:Y:S04]  /*1fac0*/  LDL.LU R27, [R1+0x114] ;  /* 0x00011400011b7983 */ /* 0x001ee80000300800 */
[----:B-1----:R-:W-:Y:S01]  /*1fad0*/  STL [R1], R4 ;  /* 0x0000000401007387 */ /* 0x002fe20000100800 */
[----:B------:R-:W-:-:S03]  /*1fae0*/  IMAD.MOV.U32 R16, RZ, RZ, R4 ;  /* 0x000000ffff107224 */ /* 0x000fc600078e0004 */
[----:B------:R-:W-:Y:S01]  /*1faf0*/  STL.64 [R1+0x8], R6 ;  /* 0x0000080601007387 */ /* 0x000fe20000100a00 */
[----:B------:R-:W-:-:S03]  /*1fb00*/  IMAD.MOV.U32 R28, RZ, RZ, R5 ;  /* 0x000000ffff1c7224 */ /* 0x000fc600078e0005 */
[----:B------:R-:W0:Y:S04]  /*1fb10*/  LDSM.16.M88.4 R4, [R8+UR5+0x2000] ;  /* 0x002000050804783b */ /* 0x000e280008000200 */
[----:B0-----:R-:W-:Y:S01]  /*1fb20*/  STL.64 [R1+0x40], R4 ;  /* 0x0000400401007387 */ /* 0x001fe20000100a00 */
[----:B------:R-:W-:-:S03]  /*1fb30*/  IMAD.MOV.U32 R26, RZ, RZ, R4 ;  /* 0x000000ffff1a7224 */ /* 0x000fc600078e0004 */
[----:B------:R-:W-:Y:S01]  /*1fb40*/  STL.64 [R1+0x48], R6 ;  /* 0x0000480601007387 */ /* 0x000fe20000100a00 */
[----:B------:R-:W-:-:S03]  /*1fb50*/  IMAD.MOV.U32 R29, RZ, RZ, R7 ;  /* 0x000000ffff1d7224 */ /* 0x000fc600078e0007 */
[----:B------:R-:W0:Y:S04]  /*1fb60*/  LDSM.16.M88.4 R4, [R8+UR5+0x4000] ;  /* 0x004000050804783b */ /* 0x000e280008000200 */
[----:B------:R-:W1:Y:S04]  /*1fb70*/  LDSM.16.M88.4 R8, [R8+UR5+0x6000] ;  /* 0x006000050808783b */ /* 0x000e680008000200 */
[----:B------:R4:W-:Y:S01]  /*1fb80*/  STL [R1+0x1098], R29 ;  /* 0x0010981d01007387 */ /* 0x0009e20000100800 */
[----:B------:R-:W-:Y:S02]  /*1fb90*/  IMAD R0, R17, 0x100, R19 ;  /* 0x0000010011007824 */ /* 0x000fe400078e0213 */
[----:B------:R-:W-:Y:S01]  /*1fba0*/  IMAD R2, R20, 0x100, R18 ;  /* 0x0000010014027824 */ /* 0x000fe200078e0212 */
[----:B----4-:R-:W4:Y:S02]  /*1fbb0*/  LDL.LU R29, [R1+0x44] ;  /* 0x00004400011d7983 */ /* 0x010f240000300800 */
[----:B------:R-:W-:-:S02]  /*1fbc0*/  F2FP.F16.E4M3.UNPACK_B R20, R0 ;  /* 0x00000000ff14723e */ /* 0x000fc400020006ff */
[----:B0-----:R0:W-:Y:S04]  /*1fbd0*/  STL [R1+0x10a0], R6 ;  /* 0x0010a00601007387 */ /* 0x0011e80000100800 */
[----:B------:R5:W-:Y:S04]  /*1fbe0*/  STL [R1+0x109c], R7 ;  /* 0x00109c0701007387 */ /* 0x000be80000100800 */
[----:B-1----:R1:W-:Y:S04]  /*1fbf0*/  STL.64 [R1+0x58], R10 ;  /* 0x0000580a01007387 */ /* 0x0023e80000100a00 */
[----:B------:R-:W2:Y:S01]  /*1fc00*/  LDL.LU.64 R12, [R1+0x80] ;  /* 0x00008000010c7983 */ /* 0x000ea20000300a00 */
[----:B0-----:R-:W-:-:S02]  /*1fc10*/  IMAD.MOV.U32 R6, RZ, RZ, R8 ;  /* 0x000000ffff067224 */ /* 0x001fc400078e0008 */
[----:B------:R-:W-:Y:S02]  /*1fc20*/  IMAD R8, R15, 0x100, R14 ;  /* 0x000001000f087824 */ /* 0x000fe400078e020e */
[----:B-----5:R-:W-:Y:S01]  /*1fc30*/  IMAD.MOV.U32 R7, RZ, RZ, R9 ;  /* 0x000000ffff077224 */ /* 0x020fe200078e0009 */
[----:B------:R-:W2:Y:S04]  /*1fc40*/  LDL.LU.64 R14, [R1+0x88] ;  /* 0x00008800010e7983 */ /* 0x000ea80000300a00 */
[----:B------:R-:W5:Y:S01]  /*1fc50*/  LDL.LU R0, [R1+0xf0] ;  /* 0x0000f00001007983 */ /* 0x000f620000300800 */
[----:B------:R-:W-:-:S03]  /*1fc60*/  F2FP.F16.E4M3.UNPACK_B R23, R8 ;  /* 0x00000008ff17723e */ /* 0x000fc600020006ff */
[----:B------:R-:W2:Y:S04]  /*1fc70*/  LDL.LU.64 R8, [R1+0x90] ;  /* 0x0000900001087983 */ /* 0x000ea80000300a00 */
[----:B-1----:R-:W2:Y:S01]  /*1fc80*/  LDL.LU.64 R10, [R1+0x98] ;  /* 0x00009800010a7983 */ /* 0x002ea20000300a00 */
[----:B------:R-:W-:Y:S01]  /*1fc90*/  IMAD R3, R3, 0x100, R22 ;  /* 0x0000010003037824 */ /* 0x000fe200078e0216 */
[----:B------:R-:W-:Y:S02]  /*1fca0*/  F2FP.F16.E4M3.UNPACK_B R22, R2 ;  /* 0x00000002ff16723e */ /* 0x000fe400020006ff */
[----:B------:R-:W-:Y:S02]  /*1fcb0*/  F2FP.F16.E4M3.UNPACK_B R2, R16 ;  /* 0x00000010ff02723e */ /* 0x000fe400020006ff */
[----:B------:R-:W3:Y:S01]  /*1fcc0*/  LDL.LU.64 R16, [R1+0x60] ;  /* 0x0000600001107983 */ /* 0x000ee20000300a00 */
[----:B------:R-:W-:-:S02]  /*1fcd0*/  F2FP.F16.E4M3.UNPACK_B R21, R3 ;  /* 0x00000003ff15723e */ /* 0x000fc400020006ff */
[----:B------:R-:W-:Y:S01]  /*1fce0*/  F2FP.F16.E4M3.UNPACK_B R3, R28 ;  /* 0x0000001cff03723e */ /* 0x000fe200020006ff */
[----:B------:R-:W3:Y:S06]  /*1fcf0*/  LDL.LU.64 R18, [R1+0x68] ;  /* 0x0000680001127983 */ /* 0x000eec0000300a00 */
[----:B--2---:R-:W-:-:S15]  /*1fd00*/  HMMA.16816.F32 R8, R20, R2, R8 ;  /* 0x000000021408723c */ /* 0x004fde0000001808 */
[----:B------:R-:W-:-:S04]  /*1fd10*/  NOP ;  /* 0x0000000000007918 */ /* 0x000fc80000000000 */
[----:B------:R-:W-:Y:S04]  /*1fd20*/  STL.64 [R1+0x10d0], R10 ;  /* 0x0010d00a01007387 */ /* 0x000fe80000100a00 */
[----:B------:R0:W-:Y:S04]  /*1fd30*/  STL.64 [R1+0x10c8], R8 ;  /* 0x0010c80801007387 */ /* 0x0001e80000100a00 */
[----:B0-----:R-:W2:Y:S04]  /*1fd40*/  LDL.LU.64 R8, [R1+0xa0] ;  /* 0x0000a00001087983 */ /* 0x001ea80000300a00 */
[----:B------:R-:W2:Y:S01]  /*1fd50*/  LDL.LU.64 R10, [R1+0xa8] ;  /* 0x0000a800010a7983 */ /* 0x000ea20000300a00 */
[----:B------:R-:W-:-:S02]  /*1fd60*/  F2FP.F16.E4M3.UNPACK_B R2, R26 ;  /* 0x0000001aff02723e */ /* 0x000fc400020006ff */
[----:B----4-:R-:W-:Y:S01]  /*1fd70*/  F2FP.F16.E4M3.UNPACK_B R3, R29 ;  /* 0x0000001dff03723e */ /* 0x010fe200020006ff */
[----:B------:R-:W4:Y:S06]  /*1fd80*/  LDL.LU R26, [R1+0x10d8] ;  /* 0x0010d800011a7983 */ /* 0x000f2c0000300800 */
[----:B------:R-:W-:Y:S01]  /*1fd90*/  HMMA.16816.F32 R12, R20, R2, R12 ;  /* 0x00000002140c723c */ /* 0x000fe2000000180c */
[----:B------:R-:W-:Y:S02]  /*1fda0*/  F2FP.F16.E4M3.UNPACK_B R2, R4 ;  /* 0x00000004ff02723e */ /* 0x000fe400020006ff */
[----:B------:R-:W-:-:S07]  /*1fdb0*/  F2FP.F16.E4M3.UNPACK_B R3, R5 ;  /* 0x00000005ff03723e */ /* 0x000fce00020006ff */
[----:B---3--:R-:W-:Y:S01]  /*1fdc0*/  HMMA.16816.F32 R16, R20, R2, R16 ;  /* 0x000000021410723c */ /* 0x008fe20000001810 */
[----:B------:R-:W-:Y:S02]  /*1fdd0*/  F2FP.F16.E4M3.UNPACK_B R2, R6 ;  /* 0x00000006ff02723e */ /* 0x000fe400020006ff */
[----:B------:R-:W-:-:S06]  /*1fde0*/  F2FP.F16.E4M3.UNPACK_B R3, R7 ;  /* 0x00000007ff03723e */ /* 0x000fcc00020006ff */
[----:B------:R0:W-:Y:S04]  /*1fdf0*/  STL.64 [R1+0x10c0], R14 ;  /* 0x0010c00e01007387 */ /* 0x0001e80000100a00 */
[----:B0-----:R-:W3:Y:S04]  /*1fe00*/  LDL.LU R14, [R1+0x108] ;  /* 0x00010800010e7983 */ /* 0x001ee80000300800 */
[----:B------:R-:W4:Y:S04]  /*1fe10*/  LDL.LU R15, [R1] ;  /* 0x00000000010f7983 */ /* 0x000f280000300800 */
[----:B------:R0:W-:Y:S04]  /*1fe20*/  STL.64 [R1+0x10b8], R12 ;  /* 0x0010b80c01007387 */ /* 0x0001e80000100a00 */
[----:B0-----:R-:W5:Y:S04]  /*1fe30*/  LDL.LU R12, [R1+0xf4] ;  /* 0x0000f400010c7983 */ /* 0x001f680000300800 */
[----:B------:R-:W5:Y:S01]  /*1fe40*/  LDL.LU R13, [R1+0x110] ;  /* 0x00011000010d7983 */ /* 0x000f620000300800 */
[----:B--2---:R-:W-:Y:S03]  /*1fe50*/  HMMA.16816.F32 R20, R20, R2, R8 ;  /* 0x000000021414723c */ /* 0x004fe60000001808 */
[----:B------:R-:W2:Y:S04]  /*1fe60*/  LDL.LU.64 R10, [R1+0x10d0] ;  /* 0x0010d000010a7983 */ /* 0x000ea80000300a00 */
[----:B------:R-:W2:Y:S01]  /*1fe70*/  LDL.LU.64 R8, [R1+0x10c8] ;  /* 0x0010c80001087983 */ /* 0x000ea20000300a00 */
[----:B------:R-:W-:Y:S01]  /*1fe80*/  IMAD R27, R27, 0x100, R24 ;  /* 0x000001001b1b7824 */ /* 0x000fe200078e0218 */
[----:B------:R-:W-:-:S04]  /*1fe90*/  F2FP.F16.E4M3.UNPACK_B R3, R28.H1 ;  /* 0x0000001cff03723e */ /* 0x000fc800030006ff */
[----:B------:R-:W-:Y:S01]  /*1fea0*/  F2FP.F16.E4M3.UNPACK_B R27, R27 ;  /* 0x0000001bff1b723e */ /* 0x000fe200020006ff */
[----:B---3--:R-:W-:Y:S01]  /*1feb0*/  IMAD R25, R25, 0x100, R14 ;  /* 0x0000010019197824 */ /* 0x008fe200078e020e */
[----:B----4-:R-:W-:-:S04]  /*1fec0*/  F2FP.F16.E4M3.UNPACK_B R2, R15.H1 ;  /* 0x0000000fff02723e */ /* 0x010fc800030006ff */
[----:B------:R-:W-:Y:S01]  /*1fed0*/  F2FP.F16.E4M3.UNPACK_B R25, R25 ;  /* 0x00000019ff19723e */ /* 0x000fe200020006ff */
[----:B-----5:R-:W-:Y:S02]  /*1fee0*/  IMAD R0, R0, 0x100, R12 ;  /* 0x0000010000007824 */ /* 0x020fe400078e020c */
[----:B------:R-:W-:-:S03]  /*1fef0*/  IMAD R26, R26, 0x100, R13 ;  /* 0x000001001a1a7824 */ /* 0x000fc600078e020d */
[----:B------:R-:W-:Y:S02]  /*1ff00*/  F2FP.F16.E4M3.UNPACK_B R24, R0 ;  /* 0x00000000ff18723e */ /* 0x000fe400020006ff */
[----:B------:R-:W-:Y:S01]  /*1ff10*/  F2FP.F16.E4M3.UNPACK_B R26, R26 ;  /* 0x0000001aff1a723e */ /* 0x000fe200020006ff */
[----:B------:R0:W-:Y:S04]  /*1ff20*/  STL.64 [R1+0x10b0], R22 ;  /* 0x0010b01601007387 */ /* 0x0001e80000100a00 */
[----:B0-----:R-:W3:Y:S04]  /*1ff30*/  LDL.LU R23, [R1+0x40] ;  /* 0x0000400001177983 */ /* 0x001ee80000300800 */
[----:B------:R-:W-:Y:S04]  /*1ff40*/  STL.64 [R1+0x10a8], R20 ;  /* 0x0010a81401007387 */ /* 0x000fe80000100a00 */
[----:B------:R-:W4:Y:S01]  /*1ff50*/  LDL.LU R0, [R1+0x1b4] ;  /* 0x0001b40001007983 */ /* 0x000f220000300800 */
[----:B--2---:R-:W-:-:S15]  /*1ff60*/  HMMA.16816.F32 R12, R24, R2, R8 ;  /* 0x00000002180c723c */ /* 0x004fde0000001808 */
[----:B------:R-:W-:-:S04]  /*1ff70*/  NOP ;  /* 0x0000000000007918 */ /* 0x000fc80000000000 */
[----:B------:R-:W-:Y:S01]  /*1ff80*/  IMAD.MOV.U32 R11, RZ, RZ, R14 ;  /* 0x000000ffff0b7224 */ /* 0x000fe200078e000e */
[----:B------:R0:W-:Y:S01]  /*1ff90*/  STL [R1+0x30], R12 ;  /* 0x0000300c01007387 */ /* 0x0001e20000100800 */
[----:B------:R-:W-:Y:S02]  /*1ffa0*/  IMAD.MOV.U32 R10, RZ, RZ, R15 ;  /* 0x000000ffff0a7224 */ /* 0x000fe400078e000f */
[----:B------:R-:W-:Y:S01]  /*1ffb0*/  IMAD.MOV.U32 R28, RZ, RZ, R13 ;  /* 0x000000ffff1c7224 */ /* 0x000fe200078e000d */
[----:B------:R-:W2:Y:S04]  /*1ffc0*/  LDL.LU.64 R14, [R1+0x10c0] ;  /* 0x0010c000010e7983 */ /* 0x000ea80000300a00 */
[----:B0-----:R-:W2:Y:S01]  /*1ffd0*/  LDL.LU.64 R12, [R1+0x10b8] ;  /* 0x0010b800010c7983 */ /* 0x001ea20000300a00 */
[----:B------:R-:W-:-:S02]  /*1ffe0*/  F2FP.F16.E4M3.UNPACK_B R3, R29.H1 ;  /* 0x0000001dff03723e */ /* 0x000fc400030006ff */
[----:B---3--:R-:W-:-:S07]  /*1fff0*/  F2FP.F16.E4M3.UNPACK_B R2, R23.H1 ;  /* 0x00000017ff02723e */ /* 0x008fce00030006ff */
[C---:B--2---:R-:W-:Y:S01]  /*20000*/  HMMA.16816.F32 R20, R24.reuse, R2, R12 ;  /* 0x000000021814723c */ /* 0x044fe2000000180c */
[----:B------:R-:W-:Y:S02]  /*20010*/  F2FP.F16.E4M3.UNPACK_B R2, R4.H1 ;  /* 0x00000004ff02723e */ /* 0x000fe400030006ff */
[----:B------:R-:W-:Y:S01]  /*20020*/  F2FP.F16.E4M3.UNPACK_B R3, R5.H1 ;  /* 0x00000005ff03723e */ /* 0x000fe200030006ff */
[----:B------:R-:W2:Y:S04]  /*20030*/  LDL.LU R12, [R1+0x19c] ;  /* 0x00019c00010c7983 */ /* 0x000ea80000300800 */
[----:B------:R-:W3:Y:S11]  /*20040*/  LDL.LU R14, [R1+0x1ac] ;  /* 0x0001ac00010e7983 */ /* 0x000ef60000300800 */
[----:B------:R-:W-:Y:S04]  /*20050*/  STL.64 [R1+0x20], R20 ;  /* 0x0000201401007387 */ /* 0x000fe80000100a00 */
[----:B------:R0:W-:Y:S04]  /*20060*/  STL.64 [R1+0x28], R22 ;  /* 0x0000281601007387 */ /* 0x0001e80000100a00 */
[----:B------:R-:W5:Y:S04]  /*20070*/  LDL.LU R13, [R1+0x1a4] ;  /* 0x0001a400010d7983 */ /* 0x000f680000300800 */
[----:B------:R-:W4:Y:S04]  /*20080*/  LDL.LU R15, [R1+0x1b8] ;  /* 0x0001b800010f7983 */ /* 0x000f280000300800 */
[----:B------:R-:W5:Y:S04]  /*20090*/  LDL.LU R4, [R1+0x1a8] ;  /* 0x0001a80001047983 */ /* 0x000f680000300800 */
[----:B------:R-:W3:Y:S01]  /*200a0*/  LDL.LU R5, [R1+0x1b0] ;  /* 0x0001b00001057983 */ /* 0x000ee20000300800 */
[----:B0-----:R-:W-:-:S15]  /*200b0*/  HMMA.16816.F32 R20, R24, R2, R16 ;  /* 0x000000021814723c */ /* 0x001fde0000001810 */
[----:B------:R-:W-:-:S04]  /*200c0*/  NOP ;  /* 0x0000000000007918 */ /* 0x000fc80000000000 */
[----:B------:R-:W-:Y:S01]  /*200d0*/  IMAD.MOV.U32 R17, RZ, RZ, R22 ;  /* 0x000000ffff117224 */ /* 0x000fe200078e0016 */
[----:B------:R0:W-:Y:S01]  /*200e0*/  STL [R1+0x10], R20 ;  /* 0x0000101401007387 */ /* 0x0001e20000100800 */
[----:B------:R-:W-:Y:S02]  /*200f0*/  IMAD.MOV.U32 R16, RZ, RZ, R23 ;  /* 0x000000ffff107224 */ /* 0x000fe400078e0017 */
[----:B------:R-:W-:Y:S01]  /*20100*/  IMAD.MOV.U32 R29, RZ, RZ, R21 ;  /* 0x000000ffff1d7224 */ /* 0x000fe200078e0015 */
[----:B------:R-:W2:Y:S04]  /*20110*/  LDL.LU.64 R22, [R1+0x10b0] ;  /* 0x0010b00001167983 */ /* 0x000ea80000300a00 */
[----:B0-----:R-:W2:Y:S04]  /*20120*/  LDL.LU.64 R20, [R1+0x10a8] ;  /* 0x0010a80001147983 */ /* 0x001ea80000300a00 */
[----:B------:R-:W2:Y:S01]  /*20130*/  LDL.LU R19, [R1+0x1a0] ;  /* 0x0001a00001137983 */ /* 0x000ea20000300800 */
[----:B------:R-:W-:-:S02]  /*20140*/  F2FP.F16.E4M3.UNPACK_B R8, R6.H1 ;  /* 0x00000006ff08723e */ /* 0x000fc400030006ff */
[----:B------:R-:W-:Y:S01]  /*20150*/  F2FP.F16.E4M3.UNPACK_B R9, R7.H1 ;  /* 0x00000007ff09723e */ /* 0x000fe200030006ff */
[----:B------:R-:W2:Y:S04]  /*20160*/  LDL.LU R6, [R1+0x10a0] ;  /* 0x0010a00001067983 */ /* 0x000ea80000300800 */
[----:B------:R-:W2:Y:S04]  /*20170*/  LDL.LU R7, [R1+0x109c] ;  /* 0x00109c0001077983 */ /* 0x000ea80000300800 */
[----:B------:R-:W2:Y:S04]  /*20180*/  LDL R18, [R1+0x8] ;  /* 0x0000080001127983 */ /* 0x000ea80000100800 */
[----:B------:R-:W2:Y:S04]  /*20190*/  LDL R2, [R1+0x58] ;  /* 0x0000580001027983 */ /* 0x000ea80000100800 */
[----:B------:R-:W2:Y:S01]  /*201a0*/  LDL R3, [R1+0x5c] ;  /* 0x00005c0001037983 */ /* 0x000ea20000100800 */
[----:B----4-:R-:W-:-:S02]  /*201b0*/  IMAD R15, R0, 0x100, R15 ;  /* 0x00000100000f7824 */ /* 0x010fc400078e020f */
[----:B-----5:R-:W-:Y:S02]  /*201c0*/  IMAD R13, R13, 0x100, R4 ;  /* 0x000001000d0d7824 */ /* 0x020fe400078e0204 */
[----:B---3--:R-:W-:Y:S02]  /*201d0*/  IMAD R14, R14, 0x100, R5 ;  /* 0x000001000e0e7824 */ /* 0x008fe400078e0205 */
[----:B--2---:R-:W-:Y:S02]  /*201e0*/  IMAD R12, R12, 0x100, R19 ;  /* 0x000001000c0c7824 */ /* 0x004fe400078e0213 */
[----:B------:R-:W2:Y:S04]  /*201f0*/  LDL R19, [R1+0xc] ;  /* 0x00000c0001137983 */ /* 0x000ea80000100800 */
[----:B------:R-:W3:Y:S04]  /*20200*/  LDL.LU R0, [R1+0x23c] ;  /* 0x00023c0001007983 */ /* 0x000ee80000300800 */
[----:B------:R-:W4:Y:S04]  /*20210*/  LDL.LU R4, [R1+0x250] ;  /* 0x0002500001047983 */ /* 0x000f280000300800 */
[----:B------:R-:W4:Y:S04]  /*20220*/  LDL.LU R5, [R1+0x244] ;  /* 0x0002440001057983 */ /* 0x000f280000300800 */
[----:B------:R0:W-:Y:S02]  /*20230*/  STL.64 [R1+0x1090], R6 ;  /* 0x0010900601007387 */ /* 0x0001e40000100a00 */
[----:B0-----:R-:W-:-:S02]  /*20240*/  IMAD.MOV.U32 R6, RZ, RZ, R11 ;  /* 0x000000ffff067224 */ /* 0x001fc400078e000b */
[----:B------:R-:W-:Y:S02]  /*20250*/  IMAD.MOV.U32 R7, RZ, RZ, R10 ;  /* 0x000000ffff077224 */ /* 0x000fe400078e000a */
[----:B------:R-:W-:Y:S01]  /*20260*/  HMMA.16816.F32 R8, R24, R8, R20 ;  /* 0x000000081808723c */ /* 0x000fe20000001814 */
[----:B----4-:R0:W-:Y:S04]  /*20270*/  STL.64 [R1+0x1088], R4 ;  /* 0x0010880401007387 */ /* 0x0101e80000100a00 */
[----:B0-----:R-:W4:Y:S01]  /*20280*/  LDL.LU R4, [R1+0x30] ;  /* 0x0000300001047983 */ /* 0x001f220000300800 */
[----:B------:R-:W-:-:S03]  /*20290*/  IMAD.MOV.U32 R5, RZ, RZ, R28 ;  /* 0x000000ffff057224 */ /* 0x000fc600078e001c */
[----:B------:R-:W5:Y:S04]  /*202a0*/  LDL.LU R28, [R1+0x260] ;  /* 0x00026000011c7983 */ /* 0x000f680000300800 */
[----:B------:R-:W3:Y:S04]  /*202b0*/  LDL.LU R21, [R1+0x20] ;  /* 0x0000200001157983 */ /* 0x000ee80000300800 */
[----:B------:R-:W5:Y:S04]  /*202c0*/  LDL.LU R22, [R1+0x24] ;  /* 0x0000240001167983 */ /* 0x000f680000300800 */
[----:B------:R-:W5:Y:S04]  /*202d0*/  LDL R23, [R1+0x48] ;  /* 0x0000480001177983 */ /* 0x000f680000100800 */
[----:B------:R-:W5:Y:S04]  /*202e0*/  LDL.LU R26, [R1+0x28] ;  /* 0x00002800011a7983 */ /* 0x000f680000300800 */
[----:B------:R-:W5:Y:S04]  /*202f0*/  LDL.LU R27, [R1+0x2c] ;  /* 0x00002c00011b7983 */ /* 0x000f680000300800 */
[----:B------:R0:W-:Y:S04]  /*20300*/  STL.64 [R1+0x1080], R10 ;  /* 0x0010800a01007387 */ /* 0x0001e80000100a00 */
[----:B------:R1:W-:Y:S01]  /*20310*/  STL.64 [R1+0x1078], R8 ;  /* 0x0010780801007387 */ /* 0x0003e20000100a00 */
[----:B------:R-:W-:-:S02]  /*20320*/  F2FP.F16.E4M3.UNPACK_B R12, R12 ;  /* 0x0000000cff0c723e */ /* 0x000fc400020006ff */
[----:B------:R-:W-:Y:S02]  /*20330*/  F2FP.F16.E4M3.UNPACK_B R14, R14 ;  /* 0x0000000eff0e723e */ /* 0x000fe400020006ff */
[----:B------:R-:W-:Y:S02]  /*20340*/  F2FP.F16.E4M3.UNPACK_B R13, R13 ;  /* 0x0000000dff0d723e */ /* 0x000fe400020006ff */
[----:B------:R-:W-:Y:S01]  /*20350*/  F2FP.F16.E4M3.UNPACK_B R15, R15 ;  /* 0x0000000fff0f723e */ /* 0x000fe200020006ff */
[----:B0-----:R-:W-:Y:S01]  /*20360*/  IMAD.MOV.U32 R10, RZ, RZ, R17 ;  /* 0x000000ffff0a7224 */ /* 0x001fe200078e0011 */
[----:B-1----:R-:W5:Y:S01]  /*20370*/  LDL.LU R8, [R1+0x10] ;  /* 0x0000100001087983 */ /* 0x002f620000300800 */
[----:B------:R-:W-:Y:S02]  /*20380*/  IMAD.MOV.U32 R9, RZ, RZ, R29 ;  /* 0x000000ffff097224 */ /* 0x000fe400078e001d */
[----:B------:R-:W-:Y:S01]  /*20390*/  IMAD.MOV.U32 R11, RZ, RZ, R16 ;  /* 0x000000ffff0b7224 */ /* 0x000fe200078e0010 */
[----:B------:R-:W5:Y:S01]  /*203a0*/  LDL.LU R29, [R1+0x1098] ;  /* 0x00109800011d7983 */ /* 0x000f620000300800 */
[----:B------:R-:W-:-:S02]  /*203b0*/  F2FP.F16.E4M3.UNPACK_B R16, R18 ;  /* 0x00000012ff10723e */ /* 0x000fc400020006ff */
[----:B--2---:R-:W-:-:S07]  /*203c0*/  F2FP.F16.E4M3.UNPACK_B R17, R19 ;  /* 0x00000013ff11723e */ /* 0x004fce00020006ff */
[----:B----4-:R-:W-:Y:S01]  /*203d0*/  HMMA.16816.F32 R16, R12, R16, R4 ;  /* 0x000000100c10723c */ /* 0x010fe20000001804 */
[----:B------:R-:W2:Y:S04]  /*203e0*/  LDL.LU.64 R6, [R1+0x1090] ;  /* 0x0010900001067983 */ /* 0x000ea80000300a00 */
[----:B------:R-:W4:Y:S01]  /*203f0*/  LDL.LU.64 R4, [R1+0x1088] ;  /* 0x0010880001047983 */ /* 0x000f220000300a00 */
[----:B---3--:R-:W-:Y:S02]  /*20400*/  IMAD.MOV.U32 R24, RZ, RZ, R21 ;  /* 0x000000ffff187224 */ /* 0x008fe400078e0015 */
[----:B-----5:R-:W-:Y:S01]  /*20410*/  IMAD.MOV.U32 R25, RZ, RZ, R22 ;  /* 0x000000ffff197224 */ /* 0x020fe200078e0016 */
[----:B------:R-:W-:Y:S02]  /*20420*/  F2FP.F16.E4M3.UNPACK_B R20, R23 ;  /* 0x00000017ff14723e */ /* 0x000fe400020006ff */
[----:B------:R-:W-:-:S07]  /*20430*/  F2FP.F16.E4M3.UNPACK_B R21, R29 ;  /* 0x0000001dff15723e */ /* 0x000fce00020006ff */
[----:B------:R-:W-:-:S15]  /*20440*/  HMMA.16816.F32 R20, R12, R20, R24 ;  /* 0x000000140c14723c */ /* 0x000fde0000001818 */
[----:B------:R-:W-:-:S04]  /*20450*/  NOP ;  /* 0x0000000000007918 */ /* 0x000fc80000000000 */
[----:B------:R0:W-:Y:S04]  /*20460*/  STL.64 [R1+0x1070], R22 ;  /* 0x0010701601007387 */ /* 0x0001e80000100a00 */
[----:B0-----:R-:W3:Y:S04]  /*20470*/  LDL.LU R22, [R1+0xc] ;  /* 0x00000c0001167983 */ /* 0x001ee80000300800 */
[----:B------:R-:W5:Y:S04]  /*20480*/  LDL R23, [R1+0x70] ;  /* 0x0000700001177983 */ /* 0x000f680000100800 */
[----:B------:R0:W-:Y:S04]  /*20490*/  STL.64 [R1+0x1068], R20 ;  /* 0x0010681401007387 */ /* 0x0001e80000100a00 */
[----:B0-----:R-:W3:Y:S04]  /*204a0*/  LDL.LU R20, [R1+0x264] ;  /* 0x0002640001147983 */ /* 0x001ee80000300800 */
[----:B------:R-:W3:Y:S01]  /*204b0*/  LDL.LU R21, [R1+0x8] ;  /* 0x0000080001157983 */ /* 0x000ee20000300800 */
[----:B--2---:R-:W-:-:S02]  /*204c0*/  F2FP.F16.E4M3.UNPACK_B R24, R6 ;  /* 0x00000006ff18723e */ /* 0x004fc400020006ff */
[----:B------:R-:W-:-:S07]  /*204d0*/  F2FP.F16.E4M3.UNPACK_B R25, R7 ;  /* 0x00000007ff19723e */ /* 0x000fce00020006ff */
[----:B------:R-:W-:Y:S01]  /*204e0*/  HMMA.16816.F32 R24, R12, R24, R8 ;  /* 0x000000180c18723c */ /* 0x000fe20000001808 */
[----:B------:R-:W2:Y:S04]  /*204f0*/  LDL.LU.64 R10, [R1+0x1080] ;  /* 0x00108000010a7983 */ /* 0x000ea80000300a00 */
[----:B------:R-:W2:-:S14]  /*20500*/  LDL.LU.64 R8, [R1+0x1078] ;  /* 0x0010780001087983 */ /* 0x000e9c0000300a00 */
[----:B------:R0:W-:Y:S04]  /*20510*/  STL.64 [R1+0x1060], R26 ;  /* 0x0010601a01007387 */ /* 0x0001e80000100a00 */
[----:B0-----:R-:W2:Y:S04]  /*20520*/  LDL.LU R26, [R1+0x48] ;  /* 0x00004800011a7983 */ /* 0x001ea80000300800 */
[----:B------:R-:W2:Y:S04]  /*20530*/  LDL.LU R27, [R1+0x4c] ;  /* 0x00004c00011b7983 */ /* 0x000ea80000300800 */
[----:B------:R0:W-:Y:S04]  /*20540*/  STL.64 [R1+0x1058], R24 ;  /* 0x0010581801007387 */ /* 0x0001e80000100a00 */
[----:B0-----:R-:W4:Y:S04]  /*20550*/  LDL.LU R24, [R1+0x254] ;  /* 0x0002540001187983 */ /* 0x001f280000300800 */
[----:B------:R-:W2:Y:S04]  /*20560*/  LDL.LU R25, [R1+0x248] ;  /* 0x0002480001197983 */ /* 0x000ea80000300800 */
[----:B------:R-:W2:Y:S01]  /*20570*/  LDL.LU R29, [R1+0x358] ;  /* 0x00035800011d7983 */ /* 0x000ea20000300800 */
[----:B------:R-:W-:-:S02]  /*20580*/  F2FP.F16.E4M3.UNPACK_B R2, R2 ;  /* 0x00000002ff02723e */ /* 0x000fc400020006ff */
[----:B------:R-:W-:Y:S01]  /*20590*/  F2FP.F16.E4M3.UNPACK_B R3, R3 ;  /* 0x00000003ff03723e */ /* 0x000fe200020006ff */
[----:B--2---:R0:W-:Y:S04]  /*205a0*/  STL [R1+0x1040], R29 ;  /* 0x0010401d01007387 */ /* 0x0041e80000100800 */
[----:B0-----:R-:W2:Y:S02]  /*205b0*/  LDL.LU R29, [R1+0x240] ;  /* 0x00024000011d7983 */ /* 0x001ea40000300800 */
[----:B------:R-:W-:Y:S01]  /*205c0*/  HMMA.16816.F32 R8, R12, R2, R8 ;  /* 0x000000020c08723c */ /* 0x000fe20000001808 */
[----:B---3--:R-:W-:Y:S01]  /*205d0*/  IMAD R28, R28, 0x100, R20 ;  /* 0x000001001c1c7824 */ /* 0x008fe200078e0214 */
[----:B------:R-:W-:Y:S02]  /*205e0*/  F2FP.F16.E4M3.UNPACK_B R2, R21.H1 ;  /* 0x00000015ff02723e */ /* 0x000fe400030006ff */
[----:B------:R-:W-:-:S02]  /*205f0*/  F2FP.F16.E4M3.UNPACK_B R3, R22.H1 ;  /* 0x00000016ff03723e */ /* 0x000fc400030006ff */
[----:B------:R-:W-:Y:S01]  /*20600*/  F2FP.F16.E4M3.UNPACK_B R15, R28 ;  /* 0x0000001cff0f723e */ /* 0x000fe200020006ff */
[----:B--2---:R-:W-:Y:S02]  /*20610*/  IMAD R0, R0, 0x100, R29 ;  /* 0x0000010000007824 */ /* 0x004fe400078e021d */
[----:B------:R-:W2:Y:S10]  /*20620*/  LDL.LU R29, [R1+0x32c] ;  /* 0x00032c00011d7983 */ /* 0x000eb40000300800 */
[----:B------:R-:W-:Y:S04]  /*20630*/  STL.64 [R1+0x1050], R10 ;  /* 0x0010500a01007387 */ /* 0x000fe80000100a00 */
[----:B------:R5:W-:Y:S02]  /*20640*/  STL.64 [R1+0x1048], R8 ;  /* 0x0010480801007387 */ /* 0x000be40000100a00 */
[----:B-----5:R-:W-:-:S05]  /*20650*/  LOP3.LUT R8, R23, 0x40, RZ, 0x3c, !PT ;  /* 0x0000004017087812 */ /* 0x020fca00078e3cff */
[----:B------:R-:W0:Y:S01]  /*20660*/  LDSM.16.M88.4 R20, [R8+UR5] ;  /* 0x000000050814783b */ /* 0x000e220008000200 */
[----:B------:R-:W-:-:S03]  /*20670*/  F2FP.F16.E4M3.UNPACK_B R12, R0 ;  /* 0x00000000ff0c723e */ /* 0x000fc600020006ff */
[----:B------:R-:W3:Y:S04]  /*20680*/  LDL.LU R0, [R1+0x35c] ;  /* 0x00035c0001007983 */ /* 0x000ee80000300800 */
[----:B------:R-:W-:Y:S04]  /*20690*/  STL [R1+0x50], R8 ;  /* 0x0000500801007387 */ /* 0x000fe80000100800 */
[----:B------:R-:W5:Y:S04]  /*206a0*/  LDL.LU R28, [R1+0x338] ;  /* 0x00033800011c7983 */ /* 0x000f680000300800 */
[----:B0-----:R-:W-:Y:S04]  /*206b0*/  STL.64 [R1+0x10], R20 ;  /* 0x0000101401007387 */ /* 0x001fe80000100a00 */
[----:B------:R-:W-:Y:S04]  /*206c0*/  STL.64 [R1+0x18], R22 ;  /* 0x0000181601007387 */ /* 0x000fe80000100a00 */
[----:B------:R-:W0:Y:S04]  /*206d0*/  LDSM.16.M88.4 R20, [R8+UR5+0x2000] ;  /* 0x002000050814783b */ /* 0x000e280008000200 */
[----:B0-----:R-:W-:Y:S04]  /*206e0*/  STL.64 [R1+0x20], R20 ;  /* 0x0000201401007387 */ /* 0x001fe80000100a00 */
[----:B------:R0:W-:Y:S04]  /*206f0*/  STL.64 [R1+0x28], R22 ;  /* 0x0000281601007387 */ /* 0x0001e80000100a00 */
[----:B0-----:R-:W2:Y:S04]  /*20700*/  LDL.LU.64 R22, [R1+0x1070] ;  /* 0x0010700001167983 */ /* 0x001ea80000300a00 */
[----:B------:R-:W2:Y:S01]  /*20710*/  LDL.LU.64 R20, [R1+0x1068] ;  /* 0x0010680001147983 */ /* 0x000ea20000300a00 */
[----:B----4-:R-:W-:-:S02]  /*20720*/  IMAD R4, R4, 0x100, R24 ;  /* 0x0000010004047824 */ /* 0x010fc400078e0218 */
[----:B------:R-:W-:-:S03]  /*20730*/  IMAD R5, R5, 0x100, R25 ;  /* 0x0000010005057824 */ /* 0x000fc600078e0219 */
[----:B------:R-:W-:Y:S02]  /*20740*/  F2FP.F16.E4M3.UNPACK_B R14, R4 ;  /* 0x00000004ff0e723e */ /* 0x000fe400020006ff */
[----:B------:R-:W-:Y:S02]  /*20750*/  F2FP.F16.E4M3.UNPACK_B R13, R5 ;  /* 0x00000005ff0d723e */ /* 0x000fe400020006ff */
[----:B------:R-:W-:Y:S02]  /*20760*/  F2FP.F16.E4M3.UNPACK_B R4, R26.H1 ;  /* 0x0000001aff04723e */ /* 0x000fe400030006ff */
[----:B------:R-:W-:Y:S02]  /*20770*/  F2FP.F16.E4M3.UNPACK_B R5, R27.H1 ;  /* 0x0000001bff05723e */ /* 0x000fe400030006ff */
[----:B------:R-:W0:Y:S04]  /*20780*/  LDSM.16.M88.4 R24, [R8+UR5+0x4000] ;  /* 0x004000050818783b */ /* 0x000e280008000200 */
[----:B------:R-:W1:Y:S01]  /*20790*/  LDSM.16.M88.4 R8, [R8+UR5+0x6000] ;  /* 0x006000050808783b */ /* 0x000e620008000200 */
[----:B------:R-:W-:Y:S01]  /*207a0*/  HMMA.16816.F32 R16, R12, R2, R16 ;  /* 0x000000020c10723c */ /* 0x000fe20000001810 */
[----:B------:R-:W-:-:S02]  /*207b0*/  F2FP.F16.E4M3.UNPACK_B R2, R6.H1 ;  /* 0x00000006ff02723e */ /* 0x000fc400030006ff */
[----:B------:R-:W-:Y:S01]  /*207c0*/  F2FP.F16.E4M3.UNPACK_B R3, R7.H1 ;  /* 0x00000007ff03723e */ /* 0x000fe200030006ff */
[----:B------:R-:W4:Y:S04]  /*207d0*/  LDL.LU R6, [R1+0x344] ;  /* 0x0003440001067983 */ /* 0x000f280000300800 */
[----:B------:R-:W5:Y:S01]  /*207e0*/  LDL.LU R7, [R1+0x33c] ;  /* 0x00033c0001077983 */ /* 0x000f620000300800 */
[C---:B--2---:R-:W-:Y:S03]  /*207f0*/  HMMA.16816.F32 R20, R12.reuse, R4, R20 ;  /* 0x000000040c14723c */ /* 0x044fe60000001814 */
[----:B------:R-:W2:Y:S04]  /*20800*/  LDL.LU R4, [R1+0x328] ;  /* 0x0003280001047983 */ /* 0x000ea80000300800 */
[----:B------:R-:W4:Y:S04]  /*20810*/  LDL.LU R5, [R1+0x34c] ;  /* 0x00034c0001057983 */ /* 0x000f280000300800 */
[----:B0-----:R-:W-:Y:S04]  /*20820*/  STL.64 [R1], R24 ;  /* 0x0000001801007387 */ /* 0x001fe80000100a00 */
[----:B------:R0:W-:Y:S04]  /*20830*/  STL.64 [R1+0x8], R26 ;  /* 0x0000081a01007387 */ /* 0x0001e80000100a00 */
[----:B0-----:R-:W3:Y:S04]  /*20840*/  LDL.LU.64 R26, [R1+0x1060] ;  /* 0x00106000011a7983 */ /* 0x001ee80000300a00 */
[----:B------:R-:W3:Y:S01]  /*20850*/  LDL.LU.64 R24, [R1+0x1058] ;  /* 0x0010580001187983 */ /* 0x000ee20000300a00 */
[----:B--2---:R-:W-:Y:S01]  /*20860*/  IMAD R4, R4, 0x100, R29 ;  /* 0x0000010004047824 */ /* 0x004fe200078e021d */
[----:B---3--:R-:W-:Y:S02]  /*20870*/  HMMA.16816.F32 R24, R12, R2, R24 ;  /* 0x000000020c18723c */ /* 0x008fe40000001818 */
[----:B------:R-:W2:Y:S04]  /*20880*/  LDL.LU R2, [R1+0x58] ;  /* 0x0000580001027983 */ /* 0x000ea80000300800 */
[----:B------:R-:W3:Y:S04]  /*20890*/  LDL.LU R3, [R1+0x5c] ;  /* 0x00005c0001037983 */ /* 0x000ee80000300800 */
[----:B-1----:R-:W-:Y:S04]  /*208a0*/  STL.64 [R1+0x30], R8 ;  /* 0x0000300801007387 */ /* 0x002fe80000100a00 */
[----:B------:R0:W-:Y:S04]  /*208b0*/  STL.64 [R1+0x38], R10 ;  /* 0x0000380a01007387 */ /* 0x0001e80000100a00 */
[----:B0-----:R-:W2:Y:S04]  /*208c0*/  LDL.LU.64 R10, [R1+0x1050] ;  /* 0x00105000010a7983 */ /* 0x001ea80000300a00 */
[----:B------:R-:W2:Y:S04]  /*208d0*/  LDL.LU.64 R8, [R1+0x1048] ;  /* 0x0010480001087983 */ /* 0x000ea80000300a00 */
[----:B------:R-:W2:Y:S01]  /*208e0*/  LDL.LU R29, [R1+0x1040] ;  /* 0x00104000011d7983 */ /* 0x000ea20000300800 */
[----:B----4-:R-:W-:-:S02]  /*208f0*/  IMAD R6, R6, 0x100, R5 ;  /* 0x0000010006067824 */ /* 0x010fc400078e0205 */
[----:B-----5:R-:W-:Y:S02]  /*20900*/  IMAD R5, R28, 0x100, R7 ;  /* 0x000001001c057824 */ /* 0x020fe400078e0207 */
[----:B--2---:R-:W-:Y:S02]  /*20910*/  IMAD R7, R29, 0x100, R0 ;  /* 0x000001001d077824 */ /* 0x004fe400078e0200 */
[----:B------:R-:W2:Y:S04]  /*20920*/  LDL.LU R0, [R1+0x3d8] ;  /* 0x0003d80001007983 */ /* 0x000ea80000300800 */
[----:B------:R-:W4:Y:S04]  /*20930*/  LDL.LU R28, [R1+0x498] ;  /* 0x00049800011c7983 */ /* 0x000f280000300800 */
[----:B----4-:R0:W-:Y:S04]  /*20940*/  STL [R1+0x102c], R28 ;  /* 0x00102c1c01007387 */ /* 0x0101e80000100800 */
[----:B0-----:R-:W4:Y:S04]  /*20950*/  LDL.LU R28, [R1+0x4ac] ;  /* 0x0004ac00011c7983 */ /* 0x001f280000300800 */
[----:B----4-:R0:W-:Y:S04]  /*20960*/  STL [R1+0x1030], R28 ;  /* 0x0010301c01007387 */ /* 0x0101e80000100800 */
[----:B0-----:R-:W4:Y:S04]  /*20970*/  LDL.LU R28, [R1+0x48c] ;  /* 0x00048c00011c7983 */ /* 0x001f280000300800 */
[----:B----4-:R0:W-:Y:S04]  /*20980*/  STL [R1+0x1034], R28 ;  /* 0x0010341c01007387 */ /* 0x0101e80000100800 */
[----:B0-----:R-:W4:Y:S01]  /*20990*/  LDL.LU R28, [R1+0x3ec] ;  /* 0x0003ec00011c7983 */ /* 0x001f220000300800 */
[----:B------:R-:W-:-:S02]  /*209a0*/  F2FP.F16.E4M3.UNPACK_B R2, R2.H1 ;  /* 0x00000002ff02723e */ /* 0x000fc400030006ff */
[----:B---3--:R-:W-:Y:S01]  /*209b0*/  F2FP.F16.E4M3.UNPACK_B R3, R3.H1 ;  /* 0x00000003ff03723e */ /* 0x008fe200030006ff */
[----:B----4-:R0:W-:Y:S04]  /*209c0*/  STL [R1+0x1038], R28 ;  /* 0x0010381c01007387 */ /* 0x0101e80000100800 */
[----:B0-----:R-:W3:Y:S02]  /*209d0*/  LDL.LU R28, [R1+0x3fc] ;  /* 0x0003fc00011c7983 */ /* 0x001ee40000300800 */
[----:B------:R-:W-:Y:S02]  /*209e0*/  HMMA.16816.F32 R8, R12, R2, R8 ;  /* 0x000000020c08723c */ /* 0x000fe40000001808 */
[----:B---3--:R0:W-:Y:S04]  /*209f0*/  STL [R1+0x103c], R28 ;  /* 0x00103c1c01007387 */ /* 0x0081e80000100800 */
[----:B0-----:R-:W2:Y:S04]  /*20a00*/  LDL.LU R28, [R1+0x3dc] ;  /* 0x0003dc00011c7983 */ /* 0x001ea80000300800 */
[----:B------:R-:W3:Y:S04]  /*20a10*/  LDL.LU R29, [R1+0x4b0] ;  /* 0x0004b000011d7983 */ /* 0x000ee80000300800 */
[----:B------:R-:W4:Y:S04]  /*20a20*/  LDL R2, [R1+0x10] ;  /* 0x0000100001027983 */ /* 0x000f280000100800 */
[----:B------:R-:W5:Y:S01]  /*20a30*/  LDL R3, [R1+0x14] ;  /* 0x0000140001037983 */ /* 0x000f620000100800 */
[----:B------:R-:W-:-:S02]  /*20a40*/  F2FP.F16.E4M3.UNPACK_B R4, R4 ;  /* 0x00000004ff04723e */ /* 0x000fc400020006ff */
[----:B------:R-:W-:Y:S02]  /*20a50*/  F2FP.F16.E4M3.UNPACK_B R6, R6 ;  /* 0x00000006ff06723e */ /* 0x000fe400020006ff */
[----:B------:R-:W-:Y:S02]  /*20a60*/  F2FP.F16.E4M3.UNPACK_B R5, R5 ;  /* 0x00000005ff05723e */ /* 0x000fe400020006ff */
[----:B------:R-:W-:Y:S01]  /*20a70*/  F2FP.F16.E4M3.UNPACK_B R7, R7 ;  /* 0x00000007ff07723e */ /* 0x000fe200020006ff */
[----:B------:R-:W2:Y:S04]  /*20a80*/  LDL.LU R12, [R1+0x3f4] ;  /* 0x0003f400010c7983 */ /* 0x000ea80000300800 */
[----:B------:R-:W2:Y:S04]  /*20a90*/  LDL.LU R13, [R1+0x3e8] ;  /* 0x0003e800010d7983 */ /* 0x000ea80000300800 */
[----:B------:R-:W2:Y:S04]  /*20aa0*/  LDL.LU R14, [R1+0x40c] ;  /* 0x00040c00010e7983 */ /* 0x000ea80000300800 */
[----:B------:R-:W2:Y:S01]  /*20ab0*/  LDL.LU R15, [R1+0x408] ;  /* 0x00040800010f7983 */ /* 0x000ea20000300800 */
[----:B----4-:R-:W-:-:S02]  /*20ac0*/  F2FP.F16.E4M3.UNPACK_B R2, R2 ;  /* 0x00000002ff02723e */ /* 0x010fc400020006ff */
[----:B-----5:R-:W-:-:S07]  /*20ad0*/  F2FP.F16.E4M3.UNPACK_B R3, R3 ;  /* 0x00000003ff03723e */ /* 0x020fce00020006ff */
[----:B------:R-:W-:Y:S01]  /*20ae0*/  HMMA.16816.F32 R16, R4, R2, R16 ;  /* 0x000000020410723c */ /* 0x000fe20000001810 */
[----:B------:R-:W4:Y:S04]  /*20af0*/  LDL R2, [R1+0x20] ;  /* 0x0000200001027983 */ /* 0x000f280000100800 */
[----:B------:R-:W5:Y:S01]  /*20b00*/  LDL R3, [R1+0x24] ;  /* 0x0000240001037983 */ /* 0x000f620000100800 */
[----:B----4-:R-:W-:Y:S02]  /*20b10*/  F2FP.F16.E4M3.UNPACK_B R2, R2 ;  /* 0x00000002ff02723e */ /* 0x010fe400020006ff */
[----:B-----5:R-:W-:-:S07]  /*20b20*/  F2FP.F16.E4M3.UNPACK_B R3, R3 ;  /* 0x00000003ff03723e */ /* 0x020fce00020006ff */
[----:B------:R-:W-:Y:S01]  /*20b30*/  HMMA.16816.F32 R20, R4, R2, R20 ;  /* 0x000000020414723c */ /* 0x000fe20000001814 */
[----:B------:R-:W4:Y:S04]  /*20b40*/  LDL R2, [R1] ;  /* 0x0000000001027983 */ /* 0x000f280000100800 */
[----:B------:R-:W5:Y:S01]  /*20b50*/  LDL R3, [R1+0x4] ;  /* 0x0000040001037983 */ /* 0x000f620000100800 */
[----:B--2---:R-:W-:Y:S01]  /*20b60*/  IMAD R0, R0, 0x100, R28 ;  /* 0x0000010000007824 */ /* 0x004fe200078e021c */
[----:B----4-:R-:W-:Y:S02]  /*20b70*/  F2FP.F16.E4M3.UNPACK_B R2, R2 ;  /* 0x00000002ff02723e */ /* 0x010fe400020006ff */
[----:B-----5:R-:W-:-:S07]  /*20b80*/  F2FP.F16.E4M3.UNPACK_B R3, R3 ;  /* 0x00000003ff03723e */ /* 0x020fce00020006ff */
[----:B------:R-:W-:Y:S01]  /*20b90*/  HMMA.16816.F32 R24, R4, R2, R24 ;  /* 0x000000020418723c */ /* 0x000fe20000001818 */
[----:B------:R-:W2:Y:S04]  /*20ba0*/  LDL R2, [R1+0x30] ;  /* 0x0000300001027983 */ /* 0x000ea80000100800 */
[----:B------:R-:W4:Y:S04]  /*20bb0*/  LDL R3, [R1+0x34] ;  /* 0x0000340001037983 */ /* 0x000f280000100800 */
[----:B------:R-:W5:Y:S02]  /*20bc0*/  LDL.LU R28, [R1+0x103c] ;  /* 0x00103c00011c7983 */ /* 0x000f640000300800 */
[----:B-----5:R-:W-:-:S02]  /*20bd0*/  IMAD R12, R12, 0x100, R28 ;  /* 0x000001000c0c7824 */ /* 0x020fc400078e021c */
[----:B------:R-:W5:Y:S01]  /*20be0*/  LDL.LU R28, [R1+0x1038] ;  /* 0x00103800011c7983 */ /* 0x000f620000300800 */
[----:B--2---:R-:W-:Y:S02]  /*20bf0*/  F2FP.F16.E4M3.UNPACK_B R2, R2 ;  /* 0x00000002ff02723e */ /* 0x004fe400020006ff */
[----:B----4-:R-:W-:Y:S01]  /*20c00*/  F2FP.F16.E4M3.UNPACK_B R3, R3 ;  /* 0x00000003ff03723e */ /* 0x010fe200020006ff */
[----:B------:R-:W-:-:S06]  /*20c10*/  IMAD R14, R15, 0x100, R14 ;  /* 0x000001000f0e7824 */ /* 0x000fcc00078e020e */
[----:B------:R-:W-:Y:S01]  /*20c20*/  HMMA.16816.F32 R8, R4, R2, R8 ;  /* 0x000000020408723c */ /* 0x000fe20000001808 */
[----:B-----5:R-:W-:Y:S02]  /*20c30*/  IMAD R13, R13, 0x100, R28 ;  /* 0x000001000d0d7824 */ /* 0x020fe400078e021c */
[----:B------:R-:W2:Y:S04]  /*20c40*/  LDL.LU R28, [R1+0x1034] ;  /* 0x00103400011c7983 */ /* 0x000ea80000300800 */
[----:B------:R-:W4:Y:S04]  /*20c50*/  LDL.LU R15, [R1+0xc] ;  /* 0x00000c00010f7983 */ /* 0x000f280000300800 */
[----:B------:R-:W5:Y:S04]  /*20c60*/  LDL.LU R2, [R1+0x10] ;  /* 0x0000100001027983 */ /* 0x000f680000300800 */
[----:B------:R-:W2:Y:S01]  /*20c70*/  LDL.LU R3, [R1+0x14] ;  /* 0x0000140001037983 */ /* 0x000ea20000300800 */
[----:B------:R-:W-:-:S02]  /*20c80*/  F2FP.F16.E4M3.UNPACK_B R4, R0 ;  /* 0x00000000ff04723e */ /* 0x000fc400020006ff */
[----:B------:R-:W-:Y:S02]  /*20c90*/  F2FP.F16.E4M3.UNPACK_B R6, R12 ;  /* 0x0000000cff06723e */ /* 0x000fe400020006ff */
[----:B------:R-:W-:Y:S02]  /*20ca0*/  F2FP.F16.E4M3.UNPACK_B R5, R13 ;  /* 0x0000000dff05723e */ /* 0x000fe400020006ff */
[----:B------:R-:W-:Y:S01]  /*20cb0*/  F2FP.F16.E4M3.UNPACK_B R7, R14 ;  /* 0x0000000eff07723e */ /* 0x000fe200020006ff */
[----:B------:R-:W3:Y:S04]  /*20cc0*/  LDL.LU R0, [R1+0x488] ;  /* 0x0004880001007983 */ /* 0x000ee80000300800 */
[----:B------:R-:W3:Y:S04]  /*20cd0*/  LDL.LU R12, [R1+0x4a4] ;  /* 0x0004a400010c7983 */ /* 0x000ee80000300800 */
[----:B------:R-:W3:Y:S04]  /*20ce0*/  LDL.LU R13, [R1+0x49c] ;  /* 0x00049c00010d7983 */ /* 0x000ee80000300800 */
[----:B------:R-:W3:Y:S01]  /*20cf0*/  LDL.LU R14, [R1+0x4b4] ;  /* 0x0004b400010e7983 */ /* 0x000ee20000300800 */
[----:B-----5:R-:W-:-:S02]  /*20d00*/  F2FP.F16.E4M3.UNPACK_B R2, R2.H1 ;  /* 0x00000002ff02723e */ /* 0x020fc400030006ff */
[----:B--2---:R-:W-:-:S07]  /*20d10*/  F2FP.F16.E4M3.UNPACK_B R3, R3.H1 ;  /* 0x00000003ff03723e */ /* 0x004fce00030006ff */
[----:B------:R-:W-:Y:S01]  /*20d20*/  HMMA.16816.F32 R16, R4, R2, R16 ;  /* 0x000000020410723c */ /* 0x000fe20000001810 */
[----:B------:R-:W2:Y:S04]  /*20d30*/  LDL.LU R2, [R1+0x20] ;  /* 0x0000200001027983 */ /* 0x000ea80000300800 */
[----:B------:R-:W5:Y:S01]  /*20d40*/  LDL.LU R3, [R1+0x24] ;  /* 0x0000240001037983 */ /* 0x000f620000300800 */
[----:B--2---:R-:W-:Y:S02]  /*20d50*/  F2FP.F16.E4M3.UNPACK_B R2, R2.H1 ;  /* 0x00000002ff02723e */ /* 0x004fe400030006ff */
[----:B-----5:R-:W-:-:S07]  /*20d60*/  F2FP.F16.E4M3.UNPACK_B R3, R3.H1 ;  /* 0x00000003ff03723e */ /* 0x020fce00030006ff */
[----:B------:R-:W-:Y:S01]  /*20d70*/  HMMA.16816.F32 R20, R4, R2, R20 ;  /* 0x000000020414723c */ /* 0x000fe20000001814 */
[----:B------:R-:W2:Y:S04]  /*20d80*/  LDL.LU R2, [R1] ;  /* 0x0000000001027983 */ /* 0x000ea80000300800 */
[----:B------:R-:W5:Y:S01]  /*20d90*/  LDL.LU R3, [R1+0x4] ;  /* 0x0000040001037983 */ /* 0x000f620000300800 */
[----:B---3--:R-:W-:Y:S01]  /*20da0*/  IMAD R0, R0, 0x100, R28 ;  /* 0x0000010000007824 */ /* 0x008fe200078e021c */
[----:B--2---:R-:W-:Y:S02]  /*20db0*/  F2FP.F16.E4M3.UNPACK_B R2, R2.H1 ;  /* 0x00000002ff02723e */ /* 0x004fe400030006ff */
[----:B-----5:R-:W-:-:S07]  /*20dc0*/  F2FP.F16.E4M3.UNPACK_B R3, R3.H1 ;  /* 0x00000003ff03723e */ /* 0x020fce00030006ff */
[----:B------:R-:W-:Y:S01]  /*20dd0*/  HMMA.16816.F32 R24, R4, R2, R24 ;  /* 0x000000020418723c */ /* 0x000fe20000001818 */
[----:B------:R-:W2:Y:S04]  /*20de0*/  LDL.LU R2, [R1+0x30] ;  /* 0x0000300001027983 */ /* 0x000ea80000300800 */
[----:B------:R-:W3:Y:S04]  /*20df0*/  LDL.LU R3, [R1+0x34] ;  /* 0x0000340001037983 */ /* 0x000ee80000300800 */
[----:B------:R-:W5:Y:S02]  /*20e00*/  LDL.LU R28, [R1+0x1030] ;  /* 0x00103000011c7983 */ /* 0x000f640000300800 */
[----:B-----5:R-:W-:-:S02]  /*20e10*/  IMAD R12, R12, 0x100, R28 ;  /* 0x000001000c0c7824 */ /* 0x020fc400078e021c */
[----:B------:R-:W5:Y:S01]  /*20e20*/  LDL.LU R28, [R1+0x102c] ;  /* 0x00102c00011c7983 */ /* 0x000f620000300800 */
[----:B------:R-:W-:Y:S01]  /*20e30*/  IMAD R14, R29, 0x100, R14 ;  /* 0x000001001d0e7824 */ /* 0x000fe200078e020e */
[----:B--2---:R-:W-:Y:S02]  /*20e40*/  F2FP.F16.E4M3.UNPACK_B R2, R2.H1 ;  /* 0x00000002ff02723e */ /* 0x004fe400030006ff */
[----:B---3--:R-:W-:Y:S01]  /*20e50*/  F2FP.F16.E4M3.UNPACK_B R3, R3.H1 ;  /* 0x00000003ff03723e */ /* 0x008fe200030006ff */
[----:B-----5:R-:W-:Y:S02]  /*20e60*/  IMAD R13, R28, 0x100, R13 ;  /* 0x000001001c0d7824 */ /* 0x020fe400078e020d */
[----:B------:R-:W2:Y:S04]  /*20e70*/  LDL.LU R28, [R1+0x4c0] ;  /* 0x0004c000011c7983 */ /* 0x000ea80000300800 */
[----:B------:R-:W3:Y:S01]  /*20e80*/  LDL.LU R29, [R1+0x4e8] ;  /* 0x0004e800011d7983 */ /* 0x000ee20000300800 */
[----:B------:R-:W-:Y:S03]  /*20e90*/  HMMA.16816.F32 R8, R4, R2, R8 ;  /* 0x000000020408723c */ /* 0x000fe60000001808 */
[----:B---3--:R0:W-:Y:S04]  /*20ea0*/  STL [R1+0xffc], R29 ;  /* 0x000ffc1d01007387 */ /* 0x0081e80000100800 */
[----:B0-----:R-:W2:Y:S04]  /*20eb0*/  LDL.LU R29, [R1+0x4c4] ;  /* 0x0004c400011d7983 */ /* 0x001ea80000300800 */
[----:B------:R-:W3:Y:S04]  /*20ec0*/  LDL R2, [R1+0x18] ;  /* 0x0000180001027983 */ /* 0x000ee80000100800 */
[----:B------:R-:W5:Y:S01]  /*20ed0*/  LDL R3, [R1+0x1c] ;  /* 0x00001c0001037983 */ /* 0x000f620000100800 */
[----:B------:R-:W-:-:S02]  /*20ee0*/  F2FP.F16.E4M3.UNPACK_B R4, R0 ;  /* 0x00000000ff04723e */ /* 0x000fc400020006ff */
[----:B------:R-:W-:Y:S02]  /*20ef0*/  F2FP.F16.E4M3.UNPACK_B R6, R12 ;  /* 0x0000000cff06723e */ /* 0x000fe400020006ff */
[----:B------:R-:W-:Y:S02]  /*20f00*/  F2FP.F16.E4M3.UNPACK_B R5, R13 ;  /* 0x0000000dff05723e */ /* 0x000fe400020006ff */
[----:B------:R-:W-:Y:S01]  /*20f10*/  F2FP.F16.E4M3.UNPACK_B R7, R14 ;  /* 0x0000000eff07723e */ /* 0x000fe200020006ff */
[----:B------:R0:W-:Y:S04]  /*20f20*/  STL [R1+0x1028], R11 ;  /* 0x0010280b01007387 */ /* 0x0001e80000100800 */
[----:B0-----:R-:W2:Y:S04]  /*20f30*/  LDL.LU R11, [R1+0x4d4] ;  /* 0x0004d400010b7983 */ /* 0x001ea80000300800 */
[----:B------:R-:W2:Y:S04]  /*20f40*/  LDL R0, [R1+0x3c] ;  /* 0x00003c0001007983 */ /* 0x000ea80000100800 */
[----:B------:R-:W2:Y:S04]  /*20f50*/  LDL.LU R12, [R1+0x4d0] ;  /* 0x0004d000010c7983 */ /* 0x000ea80000300800 */
[----:B------:R-:W2:Y:S04]  /*20f60*/  LDL.LU R13, [R1+0x4c8] ;  /* 0x0004c800010d7983 */ /* 0x000ea80000300800 */
[----:B------:R-:W2:Y:S01]  /*20f70*/  LDL.LU R14, [R1+0x4d8] ;  /* 0x0004d800010e7983 */ /* 0x000ea20000300800 */
[----:B---3--:R-:W-:-:S02]  /*20f80*/  F2FP.F16.E4M3.UNPACK_B R2, R2 ;  /* 0x00000002ff02723e */ /* 0x008fc400020006ff */
[----:B-----5:R-:W-:-:S07]  /*20f90*/  F2FP.F16.E4M3.UNPACK_B R3, R3 ;  /* 0x00000003ff03723e */ /* 0x020fce00020006ff */
[----:B------:R-:W-:Y:S01]  /*20fa0*/  HMMA.16816.F32 R16, R4, R2, R16 ;  /* 0x000000020410723c */ /* 0x000fe20000001810 */
[----:B------:R-:W3:Y:S04]  /*20fb0*/  LDL R2, [R1+0x28] ;  /* 0x0000280001027983 */ /* 0x000ee80000100800 */
[----:B------:R-:W5:Y:S01]  /*20fc0*/  LDL R3, [R1+0x2c] ;  /* 0x00002c0001037983 */ /* 0x000f620000100800 */
[----:B---3--:R-:W-:Y:S02]  /*20fd0*/  F2FP.F16.E4M3.UNPACK_B R2, R2 ;  /* 0x00000002ff02723e */ /* 0x008fe400020006ff */
[----:B-----5:R-:W-:-:S07]  /*20fe0*/  F2FP.F16.E4M3.UNPACK_B R3, R3 ;  /* 0x00000003ff03723e */ /* 0x020fce00020006ff */
[----:B------:R-:W-:Y:S01]  /*20ff0*/  HMMA.16816.F32 R20, R4, R2, R20 ;  /* 0x000000020414723c */ /* 0x000fe20000001814 */
[----:B------:R-:W3:-:S15]  /*21000*/  LDL R3, [R1+0x8] ;  /* 0x0000080001037983 */ /* 0x000ede0000100800 */
[----:B------:R-:W-:-:S03]  /*21010*/  NOP ;  /* 0x0000000000007918 */ /* 0x000fc60000000000 */
[----:B------:R0:W-:Y:S04]  /*21020*/  STL.64 [R1+0x1020], R22 ;  /* 0x0010201601007387 */ /* 0x0001e80000100a00 */
[----:B0-----:R-:W5:Y:S04]  /*21030*/  LDL.LU R22, [R1+0x18] ;  /* 0x0000180001167983 */ /* 0x001f680000300800 */
[----:B------:R-:W2:Y:S04]  /*21040*/  LDL.LU R23, [R1+0x1c] ;  /* 0x00001c0001177983 */ /* 0x000ea80000300800 */
[----:B------:R0:W-:Y:S04]  /*21050*/  STL.64 [R1+0x1018], R20 ;  /* 0x0010181401007387 */ /* 0x0001e80000100a00 */
[----:B0-----:R-:W2:Y:S04]  /*21060*/  LDL.LU R20, [R1+0x4cc] ;  /* 0x0004cc0001147983 */ /* 0x001ea80000300800 */
[----:B------:R-:W2:Y:S01]  /*21070*/  LDL.LU R21, [R1+0x4dc] ;  /* 0x0004dc0001157983 */ /* 0x000ea20000300800 */
[----:B---3--:R-:W-:-:S02]  /*21080*/  F2FP.F16.E4M3.UNPACK_B R2, R3 ;  /* 0x00000003ff02723e */ /* 0x008fc400020006ff */
[----:B----4-:R-:W-:-:S07]  /*21090*/  F2FP.F16.E4M3.UNPACK_B R3, R15 ;  /* 0x0000000fff03723e */ /* 0x010fce00020006ff */
[----:B------:R-:W-:Y:S01]  /*210a0*/  HMMA.16816.F32 R24, R4, R2, R24 ;  /* 0x000000020418723c */ /* 0x000fe20000001818 */
[----:B------:R-:W3:Y:S02]  /*210b0*/  LDL R3, [R1+0x38] ;  /* 0x0000380001037983 */ /* 0x000ee40000100800 */
[----:B---3--:R-:W-:Y:S02]  /*210c0*/  F2FP.F16.E4M3.UNPACK_B R2, R3 ;  /* 0x00000003ff02723e */ /* 0x008fe400020006ff */
[----:B--2---:R-:W-:Y:S01]  /*210d0*/  F2FP.F16.E4M3.UNPACK_B R3, R0 ;  /* 0x00000000ff03723e */ /* 0x004fe200020006ff */
[----:B------:R-:W-:Y:S02]  /*210e0*/  IMAD R0, R28, 0x100, R29 ;  /* 0x000001001c007824 */ /* 0x000fe400078e021d */
[----:B------:R-:W2:Y:S01]  /*210f0*/  LDL.LU R29, [R1+0x4f4] ;  /* 0x0004f400011d7983 */ /* 0x000ea20000300800 */
[----:B------:R-:W-:-:S03]  /*21100*/  IMAD R12, R12, 0x100, R11 ;  /* 0x000001000c0c7824 */ /* 0x000fc600078e020b */
[----:B--2---:R0:W-:Y:S04]  /*21110*/  STL [R1+0x1000], R29 ;  /* 0x0010001d01007387 */ /* 0x0041e80000100800 */
[----:B0-----:R-:W2:Y:S04]  /*21120*/  LDL.LU R29, [R1+0x4e4] ;  /* 0x0004e400011d7983 */ /* 0x001ea80000300800 */
[----:B------:R-:W3:Y:S04]  /*21130*/  LDL.LU R28, [R1+0x4f0] ;  /* 0x0004f000011c7983 */ /* 0x000ee80000300800 */
[----:B------:R-:W4:Y:S02]  /*21140*/  LDL.LU R11, [R1+0x1028] ;  /* 0x00102800010b7983 */ /* 0x000f240000300800 */
[----:B----4-:R-:W-:-:S15]  /*21150*/  HMMA.16816.F32 R8, R4, R2, R8 ;  /* 0x000000020408723c */ /* 0x010fde0000001808 */
[----:B------:R-:W-:-:S04]  /*21160*/  NOP ;  /* 0x0000000000007918 */ /* 0x000fc80000000000 */
[----:B------:R0:W-:Y:S04]  /*21170*/  STL [R1+0xff8], R11 ;  /* 0x000ff80b01007387 */ /* 0x0001e80000100800 */
[----:B0-----:R-:W4:Y:S04]  /*21180*/  LDL.LU R11, [R1+0x4ec] ;  /* 0x0004ec00010b7983 */ /* 0x001f280000300800 */
[----:B----4-:R0:W-:Y:S04]  /*21190*/  STL.64 [R1+0x1010], R10 ;  /* 0x0010100a01007387 */ /* 0x0101e80000100a00 */
[----:B0-----:R-:W4:Y:S04]  /*211a0*/  LDL.LU R10, [R1+0x8] ;  /* 0x00000800010a7983 */ /* 0x001f280000300800 */
[----:B------:R-:W2:Y:S01]  /*211b0*/  LDL.LU R11, [R1+0x70] ;  /* 0x00007000010b7983 */ /* 0x000ea20000300800 */
[----:B------:R-:W-:-:S02]  /*211c0*/  IMAD R13, R13, 0x100, R20 ;  /* 0x000001000d0d7824 */ /* 0x000fc400078e0214 */
[----:B------:R-:W-:Y:S01]  /*211d0*/  IMAD R14, R14, 0x100, R21 ;  /* 0x000001000e0e7824 */ /* 0x000fe200078e0215 */
[----:B-----5:R-:W-:Y:S02]  /*211e0*/  F2FP.F16.E4M3.UNPACK_B R2, R22.H1 ;  /* 0x00000016ff02723e */ /* 0x020fe400030006ff */
[----:B------:R-:W-:Y:S01]  /*211f0*/  F2FP.F16.E4M3.UNPACK_B R3, R23.H1 ;  /* 0x00000017ff03723e */ /* 0x000fe200030006ff */
[----:B------:R0:W-:Y:S01]  /*21200*/  STL.64 [R1+0x1008], R8 ;  /* 0x0010080801007387 */ /* 0x0001e20000100a00 */
[----:B------:R-:W-:-:S03]  /*21210*/  F2FP.F16.E4M3.UNPACK_B R4, R0 ;  /* 0x00000000ff04723e */ /* 0x000fc600020006ff */
[----:B0-----:R-:W5:Y:S04]  /*21220*/  LDL.LU R8, [R1+0x28] ;  /* 0x0000280001087983 */ /* 0x001f680000300800 */
[----:B------:R-:W3:Y:S04]  /*21230*/  LDL.LU R9, [R1+0x2c] ;  /* 0x00002c0001097983 */ /* 0x000ee80000300800 */
[----:B------:R-:W3:Y:S04]  /*21240*/  LDL.LU R0, [R1+0x4e0] ;  /* 0x0004e00001007983 */ /* 0x000ee80000300800 */
[----:B--2---:R-:W0:Y:S04]  /*21250*/  LDSM.16.M88.4 R20, [R11+UR5+0x80] ;  /* 0x000080050b14783b */ /* 0x004e280008000200 */
[----:B0-----:R-:W-:Y:S04]  /*21260*/  STL.64 [R1+0x10], R20 ;  /* 0x0000101401007387 */ /* 0x001fe80000100a00 */
[----:B------:R-:W-:Y:S04]  /*21270*/  STL.64 [R1+0x18], R22 ;  /* 0x0000181601007387 */ /* 0x000fe80000100a00 */
[----:B------:R-:W0:Y:S04]  /*21280*/  LDSM.16.M88.4 R20, [R11+UR5+0x2080] ;  /* 0x002080050b14783b */ /* 0x000e280008000200 */
[----:B0-----:R-:W-:Y:S04]  /*21290*/  STL.64 [R1+0x40], R20 ;  /* 0x0000401401007387 */ /* 0x001fe80000100a00 */
[----:B------:R0:W-:Y:S04]  /*212a0*/  STL.64 [R1+0x48], R22 ;  /* 0x0000481601007387 */ /* 0x0001e80000100a00 */
[----:B0-----:R-:W2:Y:S04]  /*212b0*/  LDL.LU.64 R22, [R1+0x1020] ;  /* 0x0010200001167983 */ /* 0x001ea80000300a00 */
[----:B------:R-:W2:Y:S01]  /*212c0*/  LDL.LU.64 R20, [R1+0x1018] ;  /* 0x0010180001147983 */ /* 0x000ea20000300a00 */
[----:B------:R-:W-:-:S02]  /*212d0*/  F2FP.F16.E4M3.UNPACK_B R6, R12 ;  /* 0x0000000cff06723e */ /* 0x000fc400020006ff */
[----:B------:R-:W-:Y:S02]  /*212e0*/  F2FP.F16.E4M3.UNPACK_B R5, R13 ;  /* 0x0000000dff05723e */ /* 0x000fe400020006ff */
[----:B------:R-:W-:Y:S02]  /*212f0*/  F2FP.F16.E4M3.UNPACK_B R7, R14 ;  /* 0x0000000eff07723e */ /* 0x000fe400020006ff */
[----:B-----5:R-:W-:Y:S02]  /*21300*/  F2FP.F16.E4M3.UNPACK_B R12, R8.H1 ;  /* 0x00000008ff0c723e */ /* 0x020fe400030006ff */
[----:B---3--:R-:W-:-:S03]  /*21310*/  F2FP.F16.E4M3.UNPACK_B R13, R9.H1 ;  /* 0x00000009ff0d723e */ /* 0x008fc600030006ff */
[----:B------:R-:W-:Y:S01]  /*21320*/  HMMA.16816.F32 R16, R4, R2, R16 ;  /* 0x000000020410723c */ /* 0x000fe20000001810 */
[----:B------:R-:W-:Y:S02]  /*21330*/  F2FP.F16.E4M3.UNPACK_B R3, R15.H1 ;  /* 0x0000000fff03723e */ /* 0x000fe400030006ff */
[----:B----4-:R-:W-:Y:S01]  /*21340*/  F2FP.F16.E4M3.UNPACK_B R2, R10.H1 ;  /* 0x0000000aff02723e */ /* 0x010fe200030006ff */
[----:B------:R-:W-:-:S06]  /*21350*/  IMAD R0, R0, 0x100, R29 ;  /* 0x0000010000007824 */ /* 0x000fcc00078e021d */
[C---:B------:R-:W-:Y:S08]  /*21360*/  HMMA.16816.F32 R24, R4.reuse, R2, R24 ;  /* 0x000000020418723c */ /* 0x040ff00000001818 */
[----:B--2---:R-:W-:Y:S01]  /*21370*/  HMMA.16816.F32 R20, R4, R12, R20 ;  /* 0x0000000c0414723c */ /* 0x004fe20000001814 */
[----:B------:R-:W0:Y:S04]  /*21380*/  LDSM.16.M88.4 R12, [R11+UR5+0x4080] ;  /* 0x004080050b0c783b */ /* 0x000e280008000200 */
[----:B------:R-:W1:Y:S04]  /*21390*/  LDSM.16.M88.4 R8, [R11+UR5+0x6080] ;  /* 0x006080050b08783b */ /* 0x000e680008000200 */
[----:B0-----:R0:W-:Y:S04]  /*213a0*/  STL [R1+0xfdc], R14 ;  /* 0x000fdc0e01007387 */ /* 0x0011e80000100800 */
[----:B0-----:R-:W2:Y:S04]  /*213b0*/  LDL.LU R14, [R1+0x4f8] ;  /* 0x0004f800010e7983 */ /* 0x001ea80000300800 */
[----:B------:R0:W-:Y:S04]  /*213c0*/  STL [R1+0xfd8], R15 ;  /* 0x000fd80f01007387 */ /* 0x0001e80000100800 */
[----:B0-----:R-:W2:Y:S04]  /*213d0*/  LDL.LU R15, [R1+0x4fc] ;  /* 0x0004fc00010f7983 */ /* 0x001ea80000300800 */
[----:B------:R-:W3:Y:S04]  /*213e0*/  LDL.LU R2, [R1+0x38] ;  /* 0x0000380001027983 */ /* 0x000ee80000300800 */
[----:B------:R-:W4:Y:S04]  /*213f0*/  LDL.LU R3, [R1+0x3c] ;  /* 0x00003c0001037983 */ /* 0x000f280000300800 */
[----:B-1----:R-:W-:Y:S04]  /*21400*/  STL.64 [R1+0x20], R8 ;  /* 0x0000200801007387 */ /* 0x002fe80000100a00 */
[----:B------:R0:W-:Y:S04]  /*21410*/  STL.64 [R1+0x28], R10 ;  /* 0x0000280a01007387 */ /* 0x0001e80000100a00 */
[----:B0-----:R-:W5:Y:S04]  /*21420*/  LDL.LU.64 R10, [R1+0x1010] ;  /* 0x00101000010a7983 */ /* 0x001f680000300a00 */
[----:B------:R-:W2:Y:S04]  /*21430*/  LDL.LU.64 R8, [R1+0x1008] ;  /* 0x0010080001087983 */ /* 0x000ea80000300a00 */
[----:B------:R-:W2:Y:S02]  /*21440*/  LDL.LU R29, [R1+0x1000] ;  /* 0x00100000011d7983 */ /* 0x000ea40000300800 */
[----:B--2---:R-:W-:-:S02]  /*21450*/  IMAD R28, R28, 0x100, R29 ;  /* 0x000001001c1c7824 */ /* 0x004fc400078e021d */
[----:B------:R-:W5:Y:S01]  /*21460*/  LDL.LU R29, [R1+0xffc] ;  /* 0x000ffc00011d7983 */ /* 0x000f620000300800 */
[----:B---3--:R-:W-:Y:S02]  /*21470*/  F2FP.F16.E4M3.UNPACK_B R2, R2.H1 ;  /* 0x00000002ff02723e */ /* 0x008fe400030006ff */
[----:B----4-:R-:W-:Y:S01]  /*21480*/  F2FP.F16.E4M3.UNPACK_B R3, R3.H1 ;  /* 0x00000003ff03723e */ /* 0x010fe200030006ff */
[----:B-----5:R-:W-:Y:S02]  /*21490*/  IMAD R29, R29, 0x100, R11 ;  /* 0x000001001d1d7824 */ /* 0x020fe400078e020b */
[----:B------:R-:W2:Y:S04]  /*214a0*/  LDL.LU R11, [R1+0xff8] ;  /* 0x000ff800010b7983 */ /* 0x000ea80000300800 */
[----:B--2---:R-:W-:Y:S01]  /*214b0*/  HMMA.16816.F32 R8, R4, R2, R8 ;  /* 0x000000020408723c */ /* 0x004fe20000001808 */
[----:B------:R-:W2:Y:S04]  /*214c0*/  LDL R2, [R1+0x10] ;  /* 0x0000100001027983 */ /* 0x000ea80000100800 */
[----:B------:R-:W3:-:S14]  /*214d0*/  LDL R3, [R1+0x14] ;  /* 0x0000140001037983 */ /* 0x000edc0000100800 */
[----:B------:R0:W-:Y:S04]  /*214e0*/  STL [R1+0xff0], R8 ;  /* 0x000ff00801007387 */ /* 0x0001e80000100800 */
[----:B0-----:R-:W4:Y:S01]  /*214f0*/  LDL.LU R8, [R1+0x514] ;  /* 0x0005140001087983 */ /* 0x001f220000300800 */
[----:B------:R-:W-:Y:S01]  /*21500*/  IMAD R14, R14, 0x100, R15 ;  /* 0x000001000e0e7824 */ /* 0x000fe200078e020f */
[----:B------:R-:W-:Y:S02]  /*21510*/  F2FP.F16.E4M3.UNPACK_B R4, R0 ;  /* 0x00000000ff04723e */ /* 0x000fe400020006ff */
[----:B------:R-:W-:Y:S02]  /*21520*/  F2FP.F16.E4M3.UNPACK_B R6, R28 ;  /* 0x0000001cff06723e */ /* 0x000fe400020006ff */
[----:B------:R-:W-:-:S02]  /*21530*/  F2FP.F16.E4M3.UNPACK_B R5, R29 ;  /* 0x0000001dff05723e */ /* 0x000fc400020006ff */
[----:B------:R-:W-:Y:S01]  /*21540*/  F2FP.F16.E4M3.UNPACK_B R7, R14 ;  /* 0x0000000eff07723e */ /* 0x000fe200020006ff */
[----:B----4-:R0:W-:Y:S04]  /*21550*/  STL [R1+0xff4], R8 ;  /* 0x000ff40801007387 */ /* 0x0101e80000100800 */
[----:B0-----:R-:W4:Y:S04]  /*21560*/  LDL.LU R8, [R1+0x504] ;  /* 0x0005040001087983 */ /* 0x001f280000300800 */
[----:B------:R0:W-:Y:S04]  /*21570*/  STL [R1+0xfec], R9 ;  /* 0x000fec0901007387 */ /* 0x0001e80000100800 */
[----:B0-----:R-:W5:Y:S04]  /*21580*/  LDL.LU R9, [R1+0x50c] ;  /* 0x00050c0001097983 */ /* 0x001f680000300800 */
[----:B------:R0:W-:Y:S04]  /*21590*/  STL [R1+0xfe8], R10 ;  /* 0x000fe80a01007387 */ /* 0x0001e80000100800 */
[----:B0-----:R-:W4:Y:S04]  /*215a0*/  LDL.LU R10, [R1+0x51c] ;  /* 0x00051c00010a7983 */ /* 0x001f280000300800 */
[----:B------:R0:W-:Y:S04]  /*215b0*/  STL [R1+0xfe4], R11 ;  /* 0x000fe40b01007387 */ /* 0x0001e80000100800 */
[----:B0-----:R-:W4:Y:S04]  /*215c0*/  LDL.LU R11, [R1+0x518] ;  /* 0x00051800010b7983 */ /* 0x001f280000300800 */
[----:B------:R-:W4:Y:S04]  /*215d0*/  LDL.LU R0, [R1+0x500] ;  /* 0x0005000001007983 */ /* 0x000f280000300800 */
[----:B------:R-:W4:Y:S04]  /*215e0*/  LDL.LU R28, [R1+0x510] ;  /* 0x00051000011c7983 */ /* 0x000f280000300800 */
[----:B------:R-:W5:Y:S04]  /*215f0*/  LDL.LU R29, [R1+0x508] ;  /* 0x00050800011d7983 */ /* 0x000f680000300800 */
[----:B------:R-:W4:Y:S01]  /*21600*/  LDL.LU R14, [R1+0x534] ;  /* 0x00053400010e7983 */ /* 0x000f220000300800 */
[----:B--2---:R-:W-:-:S02]  /*21610*/  F2FP.F16.E4M3.UNPACK_B R2, R2 ;  /* 0x00000002ff02723e */ /* 0x004fc400020006ff */
[----:B---3--:R-:W-:-:S07]  /*21620*/  F2FP.F16.E4M3.UNPACK_B R3, R3 ;  /* 0x00000003ff03723e */ /* 0x008fce00020006ff */
[----:B------:R-:W-:Y:S01]  /*21630*/  HMMA.16816.F32 R16, R4, R2, R16 ;  /* 0x000000020410723c */ /* 0x000fe20000001810 */
[----:B----4-:R0:W-:Y:S04]  /*21640*/  STL [R1+0xfe0], R14 ;  /* 0x000fe00e01007387 */ /* 0x0101e80000100800 */
[----:B0-----:R-:W2:Y:S04]  /*21650*/  LDL.LU R14, [R1+0x524] ;  /* 0x00052400010e7983 */ /* 0x001ea80000300800 */
[----:B------:R-:W3:Y:S04]  /*21660*/  LDL.LU R15, [R1+0x52c] ;  /* 0x00052c00010f7983 */ /* 0x000ee80000300800 */
[----:B------:R-:W4:Y:S04]  /*21670*/  LDL R2, [R1+0x40] ;  /* 0x0000400001027983 */ /* 0x000f280000100800 */
[----:B------:R-:W2:Y:S01]  /*21680*/  LDL R3, [R1+0x44] ;  /* 0x0000440001037983 */ /* 0x000ea20000100800 */
[----:B------:R-:W-:Y:S01]  /*21690*/  IMAD R0, R0, 0x100, R8 ;  /* 0x0000010000007824 */ /* 0x000fe200078e0208 */
[----:B----4-:R-:W-:-:S02]  /*216a0*/  F2FP.F16.E4M3.UNPACK_B R2, R2 ;  /* 0x00000002ff02723e */ /* 0x010fc400020006ff */
[----:B--2---:R-:W-:-:S07]  /*216b0*/  F2FP.F16.E4M3.UNPACK_B R3, R3 ;  /* 0x00000003ff03723e */ /* 0x004fce00020006ff */
[----:B------:R-:W-:Y:S01]  /*216c0*/  HMMA.16816.F32 R20, R4, R2, R20 ;  /* 0x000000020414723c */ /* 0x000fe20000001814 */
[----:B------:R-:W-:Y:S02]  /*216d0*/  F2FP.F16.E4M3.UNPACK_B R2, R12 ;  /* 0x0000000cff02723e */ /* 0x000fe400020006ff */
[----:B------:R-:W-:-:S07]  /*216e0*/  F2FP.F16.E4M3.UNPACK_B R3, R13 ;  /* 0x0000000dff03723e */ /* 0x000fce00020006ff */
[----:B------:R-:W-:Y:S01]  /*216f0*/  HMMA.16816.F32 R24, R4, R2, R24 ;  /* 0x000000020418723c */ /* 0x000fe20000001818 */
[----:B------:R-:W2:Y:S04]  /*21700*/  LDL R2, [R1+0x20] ;  /* 0x0000200001027983 */ /* 0x000ea80000100800 */
[----:B------:R-:W4:Y:S04]  /*21710*/  LDL R3, [R1+0x24] ;  /* 0x0000240001037983 */ /* 0x000f280000100800 */
[----:B------:R-:W2:Y:S01]  /*21720*/  LDL.LU R8, [R1+0xff4] ;  /* 0x000ff40001087983 */ /* 0x000ea20000300800 */
[----:B------:R-:W-:-:S02]  /*21730*/  IMAD R11, R11, 0x100, R10 ;  /* 0x000001000b0b7824 */ /* 0x000fc400078e020a */
[----:B-----5:R-:W-:Y:S02]  /*21740*/  IMAD R29, R29, 0x100, R9 ;  /* 0x000001001d1d7824 */ /* 0x020fe400078e0209 */
[----:B--2---:R-:W-:Y:S02]  /*21750*/  IMAD R28, R28, 0x100, R8 ;  /* 0x000001001c1c7824 */ /* 0x004fe400078e0208 */
[----:B------:R-:W2:Y:S04]  /*21760*/  LDL.LU R8, [R1+0xff0] ;  /* 0x000ff00001087983 */ /* 0x000ea80000300800 */
[----:B------:R-:W2:Y:S04]  /*21770*/  LDL.LU R9, [R1+0xfec] ;  /* 0x000fec0001097983 */ /* 0x000ea80000300800 */
[----:B------:R-:W2:Y:S04]  /*21780*/  LDL.LU R10, [R1+0xfe8] ;  /* 0x000fe800010a7983 */ /* 0x000ea80000300800 */
[----:B------:R0:W-:Y:S04]  /*21790*/  STL [R1], R11 ;  /* 0x0000000b01007387 */ /* 0x0001e80000100800 */
[----:B0-----:R-:W2:Y:S01]  /*217a0*/  LDL.LU R11, [R1+0xfe4] ;  /* 0x000fe400010b7983 */ /* 0x001ea20000300800 */
[----:B------:R-:W-:-:S02]  /*217b0*/  F2FP.F16.E4M3.UNPACK_B R2, R2 ;  /* 0x00000002ff02723e */ /* 0x000fc400020006ff */
[----:B----4-:R-:W-:-:S07]  /*217c0*/  F2FP.F16.E4M3.UNPACK_B R3, R3 ;  /* 0x00000003ff03723e */ /* 0x010fce00020006ff */
[----:B--2---:R-:W-:Y:S01]  /*217d0*/  HMMA.16816.F32 R8, R4, R2, R8 ;  /* 0x000000020408723c */ /* 0x004fe20000001808 */
[----:B------:R-:W2:Y:S04]  /*217e0*/  LDL.LU R7, [R1] ;  /* 0x0000000001077983 */ /* 0x000ea80000300800 */
[----:B------:R-:W4:Y:S04]  /*217f0*/  LDL.LU R2, [R1+0x10] ;  /* 0x0000100001027983 */ /* 0x000f280000300800 */
[----:B------:R-:W5:Y:S01]  /*21800*/  LDL.LU R3, [R1+0x14] ;  /* 0x0000140001037983 */ /* 0x000f620000300800 */
[----:B------:R-:W-:-:S02]  /*21810*/  F2FP.F16.E4M3.UNPACK_B R4, R0 ;  /* 0x00000000ff04723e */ /* 0x000fc400020006ff */
[----:B------:R-:W-:Y:S02]  /*21820*/  F2FP.F16.E4M3.UNPACK_B R6, R28 ;  /* 0x0000001cff06723e */ /* 0x000fe400020006ff */
[----:B------:R-:W-:Y:S01]  /*21830*/  F2FP.F16.E4M3.UNPACK_B R5, R29 ;  /* 0x0000001dff05723e */ /* 0x000fe200020006ff */
[----:B------:R-:W3:Y:S04]  /*21840*/  LDL.LU R0, [R1+0x520] ;  /* 0x0005200001007983 */ /* 0x000ee80000300800 */
[----:B------:R-:W3:Y:S04]  /*21850*/  LDL.LU R28, [R1+0x538] ;  /* 0x00053800011c7983 */ /* 0x000ee80000300800 */
[----:B------:R-:W3:Y:S01]  /*21860*/  LDL.LU R29, [R1+0x53c] ;  /* 0x00053c00011d7983 */ /* 0x000ee20000300800 */
[----:B--2---:R-:W-:-:S02]  /*21870*/  F2FP.F16.E4M3.UNPACK_B R7, R7 ;  /* 0x00000007ff07723e */ /* 0x004fc400020006ff */
[----:B----4-:R-:W-:Y:S02]  /*21880*/  F2FP.F16.E4M3.UNPACK_B R2, R2.H1 ;  /* 0x00000002ff02723e */ /* 0x010fe400030006ff */
[----:B-----5:R-:W-:-:S07]  /*21890*/  F2FP.F16.E4M3.UNPACK_B R3, R3.H1 ;  /* 0x00000003ff03723e */ /* 0x020fce00030006ff */
[----:B------:R-:W-:Y:S01]  /*218a0*/  HMMA.16816.F32 R16, R4, R2, R16 ;  /* 0x000000020410723c */ /* 0x000fe20000001810 */
[----:B------:R-:W2:Y:S04]  /*218b0*/  LDL.LU R2, [R1+0x40] ;  /* 0x0000400001027983 */ /* 0x000ea80000300800 */
[----:B------:R-:W4:Y:S01]  /*218c0*/  LDL.LU R3, [R1+0x44] ;  /* 0x0000440001037983 */ /* 0x000f220000300800 */
[----:B---3--:R-:W-:Y:S01]  /*218d0*/  IMAD R0, R0, 0x100, R14 ;  /* 0x0000010000007824 */ /* 0x008fe200078e020e */
[----:B--2---:R-:W-:Y:S02]  /*218e0*/  F2FP.F16.E4M3.UNPACK_B R2, R2.H1 ;  /* 0x00000002ff02723e */ /* 0x004fe400030006ff */
[----:B----4-:R-:W-:-:S07]  /*218f0*/  F2FP.F16.E4M3.UNPACK_B R3, R3.H1 ;  /* 0x00000003ff03723e */ /* 0x010fce00030006ff */
[C---:B------:R-:W-:Y:S01]  /*21900*/  HMMA.16816.F32 R20, R4.reuse, R2, R20 ;  /* 0x000000020414723c */ /* 0x040fe20000001814 */
[----:B------:R-:W-:Y:S02]  /*21910*/  F2FP.F16.E4M3.UNPACK_B R2, R12.H1 ;  /* 0x0000000cff02723e */ /* 0x000fe400030006ff */
[----:B------:R-:W-:Y:S01]  /*21920*/  F2FP.F16.E4M3.UNPACK_B R3, R13.H1 ;  /* 0x0000000dff03723e */ /* 0x000fe200030006ff */
[----:B------:R-:W2:Y:S04]  /*21930*/  LDL.LU R12, [R1+0x530] ;  /* 0x00053000010c7983 */ /* 0x000ea80000300800 */
[----:B------:R-:W3:Y:S02]  /*21940*/  LDL.LU R13, [R1+0x528] ;  /* 0x00052800010d7983 */ /* 0x000ee40000300800 */
[----:B------:R-:W-:Y:S02]  /*21950*/  HMMA.16816.F32 R24, R4, R2, R24 ;  /* 0x000000020418723c */ /* 0x000fe40000001818 */
[----:B------:R-:W4:Y:S04]  /*21960*/  LDL.LU R2, [R1+0x20] ;  /* 0x0000200001027983 */ /* 0x000f280000300800 */
[----:B------:R-:W5:Y:S04]  /*21970*/  LDL.LU R3, [R1+0x24] ;  /* 0x0000240001037983 */ /* 0x000f680000300800 */
[----:B------:R-:W2:Y:S01]  /*21980*/  LDL.LU R14, [R1+0xfe0] ;  /* 0x000fe000010e7983 */ /* 0x000ea20000300800 */
[----:B------:R-:W-:-:S02]  /*21990*/  IMAD R28, R28, 0x100, R29 ;  /* 0x000001001c1c7824 */ /* 0x000fc400078e021d */
[----:B---3--:R-:W-:Y:S02]  /*219a0*/  IMAD R13, R13, 0x100, R15 ;  /* 0x000001000d0d7824 */ /* 0x008fe400078e020f */
[----:B--2---:R-:W-:Y:S02]  /*219b0*/  IMAD R12, R12, 0x100, R14 ;  /* 0x000001000c0c7824 */ /* 0x004fe400078e020e */
[----:B------:R-:W2:Y:S04]  /*219c0*/  LDL.LU R14, [R1+0xfdc] ;  /* 0x000fdc00010e7983 */ /* 0x000ea80000300800 */
[----:B------:R-:W3:Y:S04]  /*219d0*/  LDL.LU R15, [R1+0xfd8] ;  /* 0x000fd800010f7983 */ /* 0x000ee80000300800 */
[----:B------:R-:W2:Y:S01]  /*219e0*/  LDL.LU R29, [R1+0x568] ;  /* 0x00056800011d7983 */ /* 0x000ea20000300800 */
[----:B----4-:R-:W-:-:S02]  /*219f0*/  F2FP.F16.E4M3.UNPACK_B R2, R2.H1 ;  /* 0x00000002ff02723e */ /* 0x010fc400030006ff */
[----:B-----5:R-:W-:-:S07]  /*21a00*/  F2FP.F16.E4M3.UNPACK_B R3, R3.H1 ;  /* 0x00000003ff03723e */ /* 0x020fce00030006ff */
[----:B------:R-:W-:Y:S01]  /*21a10*/  HMMA.16816.F32 R8, R4, R2, R8 ;  /* 0x000000020408723c */ /* 0x000fe20000001808 */
[----:B--2---:R0:W-:Y:S04]  /*21a20*/  STL [R1+0xfb0], R29 ;  /* 0x000fb01d01007387 */ /* 0x0041e80000100800 */
[----:B0-----:R-:W2:Y:S04]  /*21a30*/  LDL.LU R29, [R1+0x550] ;  /* 0x00055000011d7983 */ /* 0x001ea80000300800 */
        /* <DEDUP_REMOVED lines=8> */
[----:B------:R-:W3:Y:S04]  /*21ac0*/  LDL.LU R13, [R1+0x548] ;  /* 0x00054800010d7983 */ /* 0x000ee80000300800 */
[----:B------:R-:W3:Y:S01]  /*21ad0*/  LDL.LU R28, [R1+0x558] ;  /* 0x00055800011c7983 */ /* 0x000ee20000300800 */
[----:B----4-:R-:W-:-:S02]  /*21ae0*/  F2FP.F16.E4M3.UNPACK_B R2, R2 ;  /* 0x00000002ff02723e */ /* 0x010fc400020006ff */
[----:B-----5:R-:W-:-:S07]  /*21af0*/  F2FP.F16.E4M3.UNPACK_B R3, R3 ;  /* 0x00000003ff03723e */ /* 0x020fce00020006ff */
[----:B------:R-:W-:Y:S01]  /*21b00*/  HMMA.16816.F32 R16, R4, R2, R16 ;  /* 0x000000020410723c */ /* 0x000fe20000001810 */
[----:B------:R-:W4:Y:S04]  /*21b10*/  LDL R2, [R1+0x48] ;  /* 0x0000480001027983 */ /* 0x000f280000100800 */
[----:B------:R-:W5:Y:S01]  /*21b20*/  LDL R3, [R1+0x4c] ;  /* 0x00004c0001037983 */ /* 0x000f620000100800 */
[----:B--2---:R-:W-:Y:S01]  /*21b30*/  IMAD R12, R29, 0x100, R12 ;  /* 0x000001001d0c7824 */ /* 0x004fe200078e020c */
[----:B----4-:R-:W-:Y:S02]  /*21b40*/  F2FP.F16.E4M3.UNPACK_B R2, R2 ;  /* 0x00000002ff02723e */ /* 0x010fe400020006ff */
[----:B-----5:R-:W-:-:S07]  /*21b50*/  F2FP.F16.E4M3.UNPACK_B R3, R3 ;  /* 0x00000003ff03723e */ /* 0x020fce00020006ff */
[----:B------:R-:W-:Y:S01]  /*21b60*/  HMMA.16816.F32 R20, R4, R2, R20 ;  /* 0x000000020414723c */ /* 0x000fe20000001814 */
[----:B------:R-:W-:Y:S02]  /*21b70*/  F2FP.F16.E4M3.UNPACK_B R2, R14 ;  /* 0x0000000eff02723e */ /* 0x000fe400020006ff */
[----:B---3--:R-:W-:-:S07]  /*21b80*/  F2FP.F16.E4M3.UNPACK_B R3, R15 ;  /* 0x0000000fff03723e */ /* 0x008fce00020006ff */
[----:B------:R-:W-:Y:S09]  /*21b90*/  HMMA.16816.F32 R24, R4, R2, R24 ;  /* 0x000000020418723c */ /* 0x000ff20000001818 */
[----:B------:R0:W-:Y:S04]  /*21ba0*/  STL.64 [R1+0xfd0], R22 ;  /* 0x000fd01601007387 */ /* 0x0001e80000100a00 */
[----:B0-----:R-:W2:Y:S04]  /*21bb0*/  LDL.LU R22, [R1+0x18] ;  /* 0x0000180001167983 */ /* 0x001ea80000300800 */
[----:B------:R-:W3:Y:S04]  /*21bc0*/  LDL.LU R23, [R1+0x1c] ;  /* 0x00001c0001177983 */ /* 0x000ee80000300800 */
[----:B------:R0:W-:Y:S04]  /*21bd0*/  STL.64 [R1+0xfc8], R20 ;  /* 0x000fc81401007387 */ /* 0x0001e80000100a00 */
[----:B0-----:R-:W4:Y:S04]  /*21be0*/  LDL.LU R20, [R1+0x54c] ;  /* 0x00054c0001147983 */ /* 0x001f280000300800 */
[----:B------:R-:W5:Y:S04]  /*21bf0*/  LDL.LU R21, [R1+0x55c] ;  /* 0x00055c0001157983 */ /* 0x000f680000300800 */
[----:B------:R-:W2:Y:S04]  /*21c00*/  LDL R2, [R1+0x28] ;  /* 0x0000280001027983 */ /* 0x000ea80000100800 */
[----:B------:R-:W3:Y:S04]  /*21c10*/  LDL R3, [R1+0x2c] ;  /* 0x00002c0001037983 */ /* 0x000ee80000100800 */
[----:B------:R0:W-:Y:S04]  /*21c20*/  STL.64 [R1+0xfc0], R26 ;  /* 0x000fc01a01007387 */ /* 0x0001e80000100a00 */
[----:B0-----:R-:W5:Y:S04]  /*21c30*/  LDL.LU R27, [R1+0x50] ;  /* 0x00005000011b7983 */ /* 0x001f680000300800 */
[----:B------:R-:W5:Y:S04]  /*21c40*/  LDL.LU R26, [R1+0x4c] ;  /* 0x00004c00011a7983 */ /* 0x000f680000300800 */
[----:B------:R0:W-:Y:S04]  /*21c50*/  STL.64 [R1+0xfb8], R24 ;  /* 0x000fb81801007387 */ /* 0x0001e80000100a00 */
[----:B0-----:R-:W5:Y:S04]  /*21c60*/  LDL.LU R24, [R1+0x544] ;  /* 0x0005440001187983 */ /* 0x001f680000300800 */
[----:B------:R-:W5:Y:S04]  /*21c70*/  LDL.LU R25, [R1+0x48] ;  /* 0x0000480001197983 */ /* 0x000f680000300800 */
[----:B------:R-:W5:Y:S01]  /*21c80*/  LDL.LU R29, [R1+0x574] ;  /* 0x00057400011d7983 */ /* 0x000f620000300800 */
[----:B--2---:R-:W-:-:S02]  /*21c90*/  F2FP.F16.E4M3.UNPACK_B R2, R2 ;  /* 0x00000002ff02723e */ /* 0x004fc400020006ff */
[----:B---3--:R-:W-:Y:S01]  /*21ca0*/  F2FP.F16.E4M3.UNPACK_B R3, R3 ;  /* 0x00000003ff03723e */ /* 0x008fe200020006ff */
[----:B----4-:R-:W-:Y:S02]  /*21cb0*/  IMAD R13, R13, 0x100, R20 ;  /* 0x000001000d0d7824 */ /* 0x010fe400078e0214 */
[----:B-----5:R-:W-:-:S04]  /*21cc0*/  IMAD R28, R28, 0x100, R21 ;  /* 0x000001001c1c7824 */ /* 0x020fc800078e0215 */
[----:B------:R-:W-:Y:S01]  /*21cd0*/  HMMA.16816.F32 R8, R4, R2, R8 ;  /* 0x000000020408723c */ /* 0x000fe20000001808 */
[----:B------:R-:W-:Y:S02]  /*21ce0*/  F2FP.F16.E4M3.UNPACK_B R2, R22.H1 ;  /* 0x00000016ff02723e */ /* 0x000fe400030006ff */
[----:B------:R-:W-:Y:S02]  /*21cf0*/  F2FP.F16.E4M3.UNPACK_B R3, R23.H1 ;  /* 0x00000017ff03723e */ /* 0x000fe400030006ff */
[----:B------:R-:W0:Y:S01]  /*21d00*/  LDSM.16.M88.4 R20, [R27+UR5+0x80] ;  /* 0x000080051b14783b */ /* 0x000e220008000200 */
[----:B------:R-:W-:Y:S01]  /*21d10*/  F2FP.F16.E4M3.UNPACK_B R7, R28 ;  /* 0x0000001cff07723e */ /* 0x000fe200020006ff */
[----:B------:R-:W-:Y:S02]  /*21d20*/  IMAD R0, R0, 0x100, R24 ;  /* 0x0000010000007824 */ /* 0x000fe400078e0218 */
[----:B------:R1:W-:Y:S03]  /*21d30*/  STL [R1+0xfb4], R29 ;  /* 0x000fb41d01007387 */ /* 0x0003e60000100800 */
[----:B------:R-:W-:Y:S01]  /*21d40*/  F2FP.F16.E4M3.UNPACK_B R4, R0 ;  /* 0x00000000ff04723e */ /* 0x000fe200020006ff */
[----:B-1----:R-:W2:Y:S06]  /*21d50*/  LDL.LU R29, [R1+0x564] ;  /* 0x00056400011d7983 */ /* 0x002eac0000300800 */
[----:B------:R1:W-:Y:S04]  /*21d60*/  STL [R1+0xfac], R11 ;  /* 0x000fac0b01007387 */ /* 0x0003e80000100800 */
[----:B-1----:R-:W3:Y:S04]  /*21d70*/  LDL.LU R11, [R1+0x56c] ;  /* 0x00056c00010b7983 */ /* 0x002ee80000300800 */
[----:B------:R-:W2:Y:S04]  /*21d80*/  LDL.LU R0, [R1+0x560] ;  /* 0x0005600001007983 */ /* 0x000ea80000300800 */
[----:B------:R-:W4:Y:S04]  /*21d90*/  LDL.LU R28, [R1+0x570] ;  /* 0x00057000011c7983 */ /* 0x000f280000300800 */
[----:B0-----:R-:W-:Y:S04]  /*21da0*/  STL.64 [R1+0x30], R20 ;  /* 0x0000301401007387 */ /* 0x001fe80000100a00 */
[----:B------:R-:W-:Y:S04]  /*21db0*/  STL.64 [R1+0x38], R22 ;  /* 0x0000381601007387 */ /* 0x000fe80000100a00 */
[----:B------:R-:W0:Y:S01]  /*21dc0*/  LDSM.16.M88.4 R20, [R27+UR5+0x2080] ;  /* 0x002080051b14783b */ /* 0x000e220008000200 */
[----:B------:R-:W-:-:S02]  /*21dd0*/  F2FP.F16.E4M3.UNPACK_B R6, R12 ;  /* 0x0000000cff06723e */ /* 0x000fc400020006ff */
[----:B------:R-:W-:Y:S02]  /*21de0*/  F2FP.F16.E4M3.UNPACK_B R5, R13 ;  /* 0x0000000dff05723e */ /* 0x000fe400020006ff */
[----:B------:R-:W-:-:S05]  /*21df0*/  F2FP.F16.E4M3.UNPACK_B R12, R25.H1 ;  /* 0x00000019ff0c723e */ /* 0x000fca00030006ff */
[----:B------:R-:W-:Y:S01]  /*21e00*/  HMMA.16816.F32 R16, R4, R2, R16 ;  /* 0x000000020410723c */ /* 0x000fe20000001810 */
[----:B------:R-:W-:Y:S01]  /*21e10*/  F2FP.F16.E4M3.UNPACK_B R2, R14.H1 ;  /* 0x0000000eff02723e */ /* 0x000fe200030006ff */
[----:B------:R-:W-:Y:S01]  /*21e20*/  IMAD.MOV.U32 R14, RZ, RZ, R27 ;  /* 0x000000ffff0e7224 */ /* 0x000fe200078e001b */
[----:B------:R-:W-:-:S04]  /*21e30*/  F2FP.F16.E4M3.UNPACK_B R13, R26.H1 ;  /* 0x0000001aff0d723e */ /* 0x000fc800030006ff */
[----:B------:R-:W1:Y:S04]  /*21e40*/  LDSM.16.M88.4 R24, [R14+UR5+0x4080] ;  /* 0x004080050e18783b */ /* 0x000e680008000200 */
[----:B0-----:R-:W-:Y:S04]  /*21e50*/  STL.64 [R1+0x10], R20 ;  /* 0x0000101401007387 */ /* 0x001fe80000100a00 */
[----:B------:R0:W-:Y:S04]  /*21e60*/  STL.64 [R1+0x18], R22 ;  /* 0x0000181601007387 */ /* 0x0001e80000100a00 */
[----:B0-----:R-:W5:Y:S04]  /*21e70*/  LDL.LU.64 R22, [R1+0xfd0] ;  /* 0x000fd00001167983 */ /* 0x001f680000300a00 */
[----:B------:R-:W5:Y:S04]  /*21e80*/  LDL.LU.64 R20, [R1+0xfc8] ;  /* 0x000fc80001147983 */ /* 0x000f680000300a00 */
[----:B-1----:R-:W-:Y:S04]  /*21e90*/  STL.64 [R1], R24 ;  /* 0x0000001801007387 */ /* 0x002fe80000100a00 */
[----:B------:R0:W-:Y:S04]  /*21ea0*/  STL.64 [R1+0x8], R26 ;  /* 0x0000081a01007387 */ /* 0x0001e80000100a00 */
[----:B0-----:R-:W3:Y:S04]  /*21eb0*/  LDL.LU.64 R26, [R1+0xfc0] ;  /* 0x000fc000011a7983 */ /* 0x001ee80000300a00 */
[----:B------:R-:W3:Y:S01]  /*21ec0*/  LDL.LU.64 R24, [R1+0xfb8] ;  /* 0x000fb80001187983 */ /* 0x000ee20000300a00 */
[----:B------:R-:W-:Y:S01]  /*21ed0*/  F2FP.F16.E4M3.UNPACK_B R3, R15.H1 ;  /* 0x0000000fff03723e */ /* 0x000fe200030006ff */
[----:B--2---:R-:W-:Y:S01]  /*21ee0*/  IMAD R0, R0, 0x100, R29 ;  /* 0x0000010000007824 */ /* 0x004fe200078e021d */
[C---:B-----5:R-:W-:Y:S01]  /*21ef0*/  HMMA.16816.F32 R20, R4.reuse, R12, R20 ;  /* 0x0000000c0414723c */ /* 0x060fe20000001814 */
[----:B------:R-:W0:Y:S07]  /*21f00*/  LDSM.16.M88.4 R12, [R14+UR5+0x6080] ;  /* 0x006080050e0c783b */ /* 0x000e2e0008000200 */
[----:B---3--:R-:W-:Y:S01]  /*21f10*/  HMMA.16816.F32 R24, R4, R2, R24 ;  /* 0x000000020418723c */ /* 0x008fe20000001818 */
[----:B------:R-:W2:Y:S04]  /*21f20*/  LDL.LU R2, [R1+0x28] ;  /* 0x0000280001027983 */ /* 0x000ea80000300800 */
[----:B------:R-:W3:Y:S04]  /*21f30*/  LDL.LU R3, [R1+0x2c] ;  /* 0x00002c0001037983 */ /* 0x000ee80000300800 */
[----:B0-----:R0:W-:Y:S04]  /*21f40*/  STL [R1+0xf8c], R14 ;  /* 0x000f8c0e01007387 */ /* 0x0011e80000100800 */
[----:B0-----:R-:W5:Y:S04]  /*21f50*/  LDL.LU R14, [R1+0x578] ;  /* 0x00057800010e7983 */ /* 0x001f680000300800 */
[----:B------:R0:W-:Y:S04]  /*21f60*/  STL [R1+0xf88], R15 ;  /* 0x000f880f01007387 */ /* 0x0001e80000100800 */
[----:B0-----:R-:W5:Y:S04]  /*21f70*/  LDL.LU R15, [R1+0x57c] ;  /* 0x00057c00010f7983 */ /* 0x001f680000300800 */
[----:B------:R-:W4:Y:S02]  /*21f80*/  LDL.LU R29, [R1+0xfb4] ;  /* 0x000fb400011d7983 */ /* 0x000f240000300800 */
[----:B----4-:R-:W-:-:S02]  /*21f90*/  IMAD R28, R28, 0x100, R29 ;  /* 0x000001001c1c7824 */ /* 0x010fc400078e021d */
[----:B------:R-:W4:Y:S01]  /*21fa0*/  LDL.LU R29, [R1+0xfb0] ;  /* 0x000fb000011d7983 */ /* 0x000f220000300800 */
[----:B--2---:R-:W-:Y:S02]  /*21fb0*/  F2FP.F16.E4M3.UNPACK_B R2, R2.H1 ;  /* 0x00000002ff02723e */ /* 0x004fe400030006ff */
[----:B---3--:R-:W-:Y:S01]  /*21fc0*/  F2FP.F16.E4M3.UNPACK_B R3, R3.H1 ;  /* 0x00000003ff03723e */ /* 0x008fe200030006ff */
[----:B----4-:R-:W-:Y:S02]  /*21fd0*/  IMAD R29, R29, 0x100, R11 ;  /* 0x000001001d1d7824 */ /* 0x010fe400078e020b */
[----:B------:R-:W2:Y:S04]  /*21fe0*/  LDL.LU R11, [R1+0xfac] ;  /* 0x000fac00010b7983 */ /* 0x000ea80000300800 */
[----:B--2---:R-:W-:Y:S01]  /*21ff0*/  HMMA.16816.F32 R8, R4, R2, R8 ;  /* 0x000000020408723c */ /* 0x004fe20000001808 */
[----:B------:R-:W2:Y:S04]  /*22000*/  LDL R2, [R1+0x30] ;  /* 0x0000300001027983 */ /* 0x000ea80000100800 */
[----:B------:R-:W3:-:S14]  /*22010*/  LDL R3, [R1+0x34] ;  /* 0x0000340001037983 */ /* 0x000edc0000100800 */
[----:B------:R0:W-:Y:S04]  /*22020*/  STL [R1+0xfa4], R8 ;  /* 0x000fa40801007387 */ /* 0x0001e80000100800 */
[----:B0-----:R-:W4:Y:S01]  /*22030*/  LDL.LU R8, [R1+0xde8] ;  /* 0x000de80001087983 */ /* 0x001f220000300800 */
[----:B-----5:R-:W-:Y:S01]  /*22040*/  IMAD R14, R14, 0x100, R15 ;  /* 0x000001000e0e7824 */ /* 0x020fe200078e020f */
        /* <DEDUP_REMOVED lines=17> */
[----:B---3--:R-:W-:Y:S01]  /*22160*/  F2FP.F16.E4M3.UNPACK_B R3, R3 ;  /* 0x00000003ff03723e */ /* 0x008fe200020006ff */
[----:B----4-:R0:W-:Y:S04]  /*22170*/  STL [R1+0xf90], R14 ;  /* 0x000f900e01007387 */ /* 0x0101e80000100800 */
[----:B0-----:R-:W2:Y:S02]  /*22180*/  LDL.LU R14, [R1+0xeb4] ;  /* 0x000eb400010e7983 */ /* 0x001ea40000300800 */
[----:B------:R-:W-:Y:S02]  /*22190*/  HMMA.16816.F32 R16, R4, R2, R16 ;  /* 0x000000020410723c */ /* 0x000fe40000001810 */
[----:B--2---:R0:W-:Y:S04]  /*221a0*/  STL [R1+0xf94], R14 ;  /* 0x000f940e01007387 */ /* 0x0041e80000100800 */
        /* <DEDUP_REMOVED lines=8> */
[----:B------:R-:W2:Y:S04]  /*22230*/  LDL R2, [R1] ;  /* 0x0000000001027983 */ /* 0x000ea80000100800 */
        /* <DEDUP_REMOVED lines=8> */
[----:B------:R0:W-:Y:S04]  /*222c0*/  STL [R1+0x20], R11 ;  /* 0x0000200b01007387 */ /* 0x0001e80000100800 */
[----:B0-----:R-:W2:Y:S01]  /*222d0*/  LDL.LU R11, [R1+0xf98] ;  /* 0x000f9800010b7983 */ /* 0x001ea20000300800 */
[----:B------:R-:W-:-:S02]  /*222e0*/  F2FP.F16.E4M3.UNPACK_B R2, R2 ;  /* 0x00000002ff02723e */ /* 0x000fc400020006ff */
[----:B----4-:R-:W-:-:S07]  /*222f0*/  F2FP.F16.E4M3.UNPACK_B R3, R3 ;  /* 0x00000003ff03723e */ /* 0x010fce00020006ff */
[----:B------:R-:W-:Y:S01]  /*22300*/  HMMA.16816.F32 R24, R4, R2, R24 ;  /* 0x000000020418723c */ /* 0x000fe20000001818 */
[----:B------:R-:W-:Y:S02]  /*22310*/  F2FP.F16.E4M3.UNPACK_B R2, R12 ;  /* 0x0000000cff02723e */ /* 0x000fe400020006ff */
[----:B------:R-:W-:-:S07]  /*22320*/  F2FP.F16.E4M3.UNPACK_B R3, R13 ;  /* 0x0000000dff03723e */ /* 0x000fce00020006ff */
[----:B--2---:R-:W-:Y:S01]  /*22330*/  HMMA.16816.F32 R8, R4, R2, R8 ;  /* 0x000000020408723c */ /* 0x004fe20000001808 */
[----:B------:R-:W2:Y:S04]  /*22340*/  LDL.LU R7, [R1+0x20] ;  /* 0x0000200001077983 */ /* 0x000ea80000300800 */
        /* <DEDUP_REMOVED lines=14> */
[----:B--2---:R-:W-:Y:S02]  /*22430*/  F2FP.F16.E4M3.UNPACK_B R2, R2.H1 ;  /* 0x00000002ff02723e */ /* 0x004fe400030006ff */
[----:B----4-:R-:W-:-:S07]  /*22440*/  F2FP.F16.E4M3.UNPACK_B R3, R3.H1 ;  /* 0x00000003ff03723e */ /* 0x010fce00030006ff */
[----:B------:R-:W-:Y:S01]  /*22450*/  HMMA.16816.F32 R20, R4, R2, R20 ;  /* 0x000000020414723c */ /* 0x000fe20000001814 */
[----:B------:R-:W2:Y:S04]  /*22460*/  LDL.LU R2, [R1] ;  /* 0x0000000001027983 */ /* 0x000ea80000300800 */
[----:B------:R-:W4:Y:S01]  /*22470*/  LDL.LU R3, [R1+0x4] ;  /* 0x0000040001037983 */ /* 0x000f220000300800 */
[----:B---3--:R-:W-:Y:S01]  /*22480*/  IMAD R0, R0, 0x100, R14 ;  /* 0x0000010000007824 */ /* 0x008fe200078e020e */
[----:B--2---:R-:W-:Y:S02]  /*22490*/  F2FP.F16.E4M3.UNPACK_B R2, R2.H1 ;  /* 0x00000002ff02723e */ /* 0x004fe400030006ff */
[----:B----4-:R-:W-:-:S07]  /*224a0*/  F2FP.F16.E4M3.UNPACK_B R3, R3.H1 ;  /* 0x00000003ff03723e */ /* 0x010fce00030006ff */
[----:B------:R-:W-:Y:S01]  /*224b0*/  HMMA.16816.F32 R24, R4, R2, R24 ;  /* 0x000000020418723c */ /* 0x000fe20000001818 */
[----:B------:R-:W2:Y:S04]  /*224c0*/  LDL.LU R2, [R1+0xeb0] ;  /* 0x000eb00001027983 */ /* 0x000ea80000300800 */
[----:B------:R-:W3:Y:S04]  /*224d0*/  LDL.LU R3, [R1+0xea8] ;  /* 0x000ea80001037983 */ /* 0x000ee80000300800 */
[----:B------:R-:W2:Y:S01]  /*224e0*/  LDL.LU R14, [R1+0xf94] ;  /* 0x000f9400010e7983 */ /* 0x000ea20000300800 */
[----:B------:R-:W-:-:S02]  /*224f0*/  F2FP.F16.E4M3.UNPACK_B R12, R12.H1 ;  /* 0x0000000cff0c723e */ /* 0x000fc400030006ff */
[----:B------:R-:W-:-:S07]  /*22500*/  F2FP.F16.E4M3.UNPACK_B R13, R13.H1 ;  /* 0x0000000dff0d723e */ /* 0x000fce00030006ff */
[----:B------:R-:W-:Y:S01]  /*22510*/  HMMA.16816.F32 R8, R4, R12, R8 ;  /* 0x0000000c0408723c */ /* 0x000fe20000001808 */
[----:B--2---:R-:W-:Y:S02]  /*22520*/  IMAD R2, R2, 0x100, R14 ;  /* 0x0000010002027824 */ /* 0x004fe400078e020e */
[----:B------:R-:W3:Y:S01]  /*22530*/  LDL.LU R14, [R1+0xf90] ;  /* 0x000f9000010e7983 */ /* 0x000ee20000300800 */
[----:B------:R-:W-:Y:S01]  /*22540*/  IMAD R28, R28, 0x100, R15 ;  /* 0x000001001c1c7824 */ /* 0x000fe200078e020f */
[----:B------:R-:W-:Y:S02]  /*22550*/  F2FP.F16.E4M3.UNPACK_B R4, R0 ;  /* 0x00000000ff04723e */ /* 0x000fe400020006ff */
[----:B------:R-:W-:Y:S01]  /*22560*/  F2FP.F16.E4M3.UNPACK_B R6, R2 ;  /* 0x00000002ff06723e */ /* 0x000fe200020006ff */
[----:B---3--:R-:W-:Y:S02]  /*22570*/  IMAD R3, R3, 0x100, R14 ;  /* 0x0000010003037824 */ /* 0x008fe400078e020e */
[----:B------:R-:W2:Y:S04]  /*22580*/  LDL.LU R14, [R1+0xf8c] ;  /* 0x000f8c00010e7983 */ /* 0x000ea80000300800 */
[----:B------:R-:W3:Y:S05]  /*22590*/  LDL.LU R15, [R1+0xf88] ;  /* 0x000f8800010f7983 */ /* 0x000eea0000300800 */
[----:B------:R0:W-:Y:S01]  /*225a0*/  STL [R1+0xf84], R8 ;  /* 0x000f840801007387 */ /* 0x0001e20000100800 */
[----:B------:R-:W-:-:S03]  /*225b0*/  F2FP.F16.E4M3.UNPACK_B R5, R3 ;  /* 0x00000003ff05723e */ /* 0x000fc600020006ff */
[----:B0-----:R-:W4:Y:S04]  /*225c0*/  LDL.LU R8, [R1+0xec8] ;  /* 0x000ec80001087983 */ /* 0x001f280000300800 */
[----:B------:R0:W-:Y:S04]  /*225d0*/  STL [R1+0xf80], R9 ;  /* 0x000f800901007387 */ /* 0x0001e80000100800 */
[----:B0-----:R-:W5:Y:S04]  /*225e0*/  LDL.LU R9, [R1+0xec0] ;  /* 0x000ec00001097983 */ /* 0x001f680000300800 */
[----:B------:R-:W5:Y:S04]  /*225f0*/  LDL.LU R12, [R1+0xed8] ;  /* 0x000ed800010c7983 */ /* 0x000f680000300800 */
[----:B------:R0:W-:Y:S04]  /*22600*/  STL [R1+0xf7c], R10 ;  /* 0x000f7c0a01007387 */ /* 0x0001e80000100800 */
[----:B0-----:R-:W2:Y:S04]  /*22610*/  LDL.LU R10, [R1+0xed4] ;  /* 0x000ed400010a7983 */ /* 0x001ea80000300800 */
[----:B------:R-:W2:Y:S04]  /*22620*/  LDL.LU R13, [R1+0xed0] ;  /* 0x000ed000010d7983 */ /* 0x000ea80000300800 */
[----:B------:R0:W-:Y:S04]  /*22630*/  STL [R1+0xf78], R11 ;  /* 0x000f780b01007387 */ /* 0x0001e80000100800 */
[----:B0-----:R-:W2:Y:S04]  /*22640*/  LDL.LU R11, [R1+0xedc] ;  /* 0x000edc00010b7983 */ /* 0x001ea80000300800 */
[----:B------:R-:W4:Y:S04]  /*22650*/  LDL.LU R0, [R1+0xec4] ;  /* 0x000ec40001007983 */ /* 0x000f280000300800 */
[----:B------:R-:W2:Y:S04]  /*22660*/  LDL R2, [R1+0x38] ;  /* 0x0000380001027983 */ /* 0x000ea80000100800 */
[----:B------:R-:W3:Y:S01]  /*22670*/  LDL R3, [R1+0x3c] ;  /* 0x00003c0001037983 */ /* 0x000ee20000100800 */
[----:B------:R-:W-:-:S03]  /*22680*/  F2FP.F16.E4M3.UNPACK_B R7, R28 ;  /* 0x0000001cff07723e */ /* 0x000fc600020006ff */
[----:B------:R-:W4:Y:S01]  /*22690*/  LDL.LU R28, [R1+0xecc] ;  /* 0x000ecc00011c7983 */ /* 0x000f220000300800 */
[----:B--2---:R-:W-:Y:S02]  /*226a0*/  F2FP.F16.E4M3.UNPACK_B R2, R2 ;  /* 0x00000002ff02723e */ /* 0x004fe400020006ff */
[----:B---3--:R-:W-:-:S07]  /*226b0*/  F2FP.F16.E4M3.UNPACK_B R3, R3 ;  /* 0x00000003ff03723e */ /* 0x008fce00020006ff */
[----:B------:R-:W-:Y:S01]  /*226c0*/  HMMA.16816.F32 R16, R4, R2, R16 ;  /* 0x000000020410723c */ /* 0x000fe20000001810 */
[----:B------:R-:W2:Y:S04]  /*226d0*/  LDL R2, [R1+0x18] ;  /* 0x0000180001027983 */ /* 0x000ea80000100800 */
[----:B------:R-:W3:Y:S01]  /*226e0*/  LDL R3, [R1+0x1c] ;  /* 0x00001c0001037983 */ /* 0x000ee20000100800 */
[----:B----4-:R-:W-:Y:S02]  /*226f0*/  IMAD R0, R0, 0x100, R8 ;  /* 0x0000010000007824 */ /* 0x010fe400078e0208 */
[----:B-----5:R-:W-:Y:S02]  /*22700*/  IMAD R12, R12, 0x100, R9 ;  /* 0x000001000c0c7824 */ /* 0x020fe400078e0209 */
[----:B------:R-:W-:-:S02]  /*22710*/  IMAD R13, R13, 0x100, R10 ;  /* 0x000001000d0d7824 */ /* 0x000fc400078e020a */
[----:B------:R-:W-:Y:S01]  /*22720*/  IMAD R28, R28, 0x100, R11 ;  /* 0x000001001c1c7824 */ /* 0x000fe200078e020b */
[----:B--2---:R-:W-:Y:S02]  /*22730*/  F2FP.F16.E4M3.UNPACK_B R2, R2 ;  /* 0x00000002ff02723e */ /* 0x004fe400020006ff */
[----:B---3--:R-:W-:-:S07]  /*22740*/  F2FP.F16.E4M3.UNPACK_B R3, R3 ;  /* 0x00000003ff03723e */ /* 0x008fce00020006ff */
[----:B------:R-:W-:Y:S01]  /*22750*/  HMMA.16816.F32 R20, R4, R2, R20 ;  /* 0x000000020414723c */ /* 0x000fe20000001814 */
[----:B------:R-:W2:Y:S04]  /*22760*/  LDL R3, [R1+0x8] ;  /* 0x0000080001037983 */ /* 0x000ea80000100800 */
[----:B------:R-:W3:Y:S04]  /*22770*/  LDL.LU R8, [R1+0xf84] ;  /* 0x000f840001087983 */ /* 0x000ee80000300800 */
[----:B------:R-:W3:Y:S04]  /*22780*/  LDL.LU R9, [R1+0xf80] ;  /* 0x000f800001097983 */ /* 0x000ee80000300800 */
[----:B------:R-:W3:Y:S04]  /*22790*/  LDL.LU R10, [R1+0xf7c] ;  /* 0x000f7c00010a7983 */ /* 0x000ee80000300800 */
[----:B------:R-:W3:Y:S01]  /*227a0*/  LDL.LU R11, [R1+0xf78] ;  /* 0x000f7800010b7983 */ /* 0x000ee20000300800 */
[----:B--2---:R-:W-:-:S02]  /*227b0*/  F2FP.F16.E4M3.UNPACK_B R2, R3 ;  /* 0x00000003ff02723e */ /* 0x004fc400020006ff */
[----:B------:R-:W-:-:S07]  /*227c0*/  F2FP.F16.E4M3.UNPACK_B R3, R29 ;  /* 0x0000001dff03723e */ /* 0x000fce00020006ff */
[----:B------:R-:W-:Y:S01]  /*227d0*/  HMMA.16816.F32 R24, R4, R2, R24 ;  /* 0x000000020418723c */ /* 0x000fe20000001818 */
[----:B------:R-:W-:Y:S02]  /*227e0*/  F2FP.F16.E4M3.UNPACK_B R2, R14 ;  /* 0x0000000eff02723e */ /* 0x000fe400020006ff */
[----:B------:R-:W-:-:S07]  /*227f0*/  F2FP.F16.E4M3.UNPACK_B R3, R15 ;  /* 0x0000000fff03723e */ /* 0x000fce00020006ff */
[----:B---3--:R-:W-:Y:S01]  /*22800*/  HMMA.16816.F32 R8, R4, R2, R8 ;  /* 0x000000020408723c */ /* 0x008fe20000001808 */
[----:B------:R-:W2:Y:S04]  /*22810*/  LDL.LU R2, [R1+0x38] ;  /* 0x0000380001027983 */ /* 0x000ea80000300800 */
[----:B------:R-:W3:Y:S01]  /*22820*/  LDL.LU R3, [R1+0x3c] ;  /* 0x00003c0001037983 */ /* 0x000ee20000300800 */
[----:B------:R-:W-:Y:S02]  /*22830*/  F2FP.F16.E4M3.UNPACK_B R4, R0 ;  /* 0x00000000ff04723e */ /* 0x000fe400020006ff */
[----:B------:R-:W-:Y:S01]  /*22840*/  F2FP.F16.E4M3.UNPACK_B R6, R12 ;  /* 0x0000000cff06723e */ /* 0x000fe200020006ff */
[----:B------:R-:W4:Y:S04]  /*22850*/  LDL.LU R0, [R1+0x8] ;  /* 0x0000080001007983 */ /* 0x000f280000300800 */
[----:B------:R-:W5:Y:S01]  /*22860*/  LDL.LU R12, [R1+0x1c] ;  /* 0x00001c00010c7983 */ /* 0x000f620000300800 */
[----:B------:R-:W-:-:S03]  /*22870*/  F2FP.F16.E4M3.UNPACK_B R5, R13 ;  /* 0x0000000dff05723e */ /* 0x000fc600020006ff */
[----:B------:R-:W4:Y:S01]  /*22880*/  LDL.LU R13, [R1+0x18] ;  /* 0x00001800010d7983 */ /* 0x000f220000300800 */
[----:B------:R-:W-:Y:S02]  /*22890*/  F2FP.F16.E4M3.UNPACK_B R7, R28 ;  /* 0x0000001cff07723e */ /* 0x000fe400020006ff */
[----:B--2---:R-:W-:Y:S02]  /*228a0*/  F2FP.F16.E4M3.UNPACK_B R2, R2.H1 ;  /* 0x00000002ff02723e */ /* 0x004fe400030006ff */
[----:B---3--:R-:W-:-:S07]  /*228b0*/  F2FP.F16.E4M3.UNPACK_B R3, R3.H1 ;  /* 0x00000003ff03723e */ /* 0x008fce00030006ff */
[----:B------:R-:W-:Y:S01]  /*228c0*/  HMMA.16816.F32 R16, R4, R2, R16 ;  /* 0x000000020410723c */ /* 0x000fe20000001810 */
[----:B----4-:R-:W-:Y:S02]  /*228d0*/  F2FP.F16.E4M3.UNPACK_B R2, R13.H1 ;  /* 0x0000000dff02723e */ /* 0x010fe400030006ff */
[----:B-----5:R-:W-:-:S15]  /*228e0*/  F2FP.F16.E4M3.UNPACK_B R3, R12.H1 ;  /* 0x0000000cff03723e */ /* 0x020fde00030006ff */
[----:B------:R-:W-:Y:S01]  /*228f0*/  NOP ;  /* 0x0000000000007918 */ /* 0x000fe20000000000 */
[----:B------:R-:W-:Y:S04]  /*22900*/  STL.64 [R1+0x90], R16 ;  /* 0x0000901001007387 */ /* 0x000fe80000100a00 */
[----:B------:R0:W-:Y:S02]  /*22910*/  STL.64 [R1+0x98], R18 ;  /* 0x0000981201007387 */ /* 0x0001e40000100a00 */
[----:B0-----:R-:W-:Y:S01]  /*22920*/  HMMA.16816.F32 R16, R4, R2, R20 ;  /* 0x000000020410723c */ /* 0x001fe20000001814 */
[----:B------:R-:W-:Y:S02]  /*22930*/  F2FP.F16.E4M3.UNPACK_B R2, R0.H1 ;  /* 0x00000000ff02723e */ /* 0x000fe400030006ff */
[----:B------:R-:W-:-:S07]  /*22940*/  F2FP.F16.E4M3.UNPACK_B R3, R29.H1 ;  /* 0x0000001dff03723e */ /* 0x000fce00030006ff */
[----:B------:R-:W-:Y:S09]  /*22950*/  HMMA.16816.F32 R24, R4, R2, R24 ;  /* 0x000000020418723c */ /* 0x000ff20000001818 */
[----:B------:R0:W-:Y:S04]  /*22960*/  STL.64 [R1+0x80], R16 ;  /* 0x0000801001007387 */ /* 0x0001e80000100a00 */
[----:B------:R1:W-:Y:S04]  /*22970*/  STL.64 [R1+0x88], R18 ;  /* 0x0000881201007387 */ /* 0x0003e80000100a00 */
[----:B------:R-:W2:Y:S04]  /*22980*/  LDL.LU R20, [R1+0x5d0] ;  /* 0x0005d00001147983 */ /* 0x000ea80000300800 */
[----:B------:R-:W3:Y:S04]  /*22990*/  LDL.LU R21, [R1+0xd68] ;  /* 0x000d680001157983 */ /* 0x000ee80000300800 */
[----:B------:R-:W4:Y:S04]  /*229a0*/  LDL.LU R22, [R1+0xe68] ;  /* 0x000e680001167983 */ /* 0x000f280000300800 */
[----:B------:R-:W5:Y:S04]  /*229b0*/  LDL.LU R23, [R1+0xd60] ;  /* 0x000d600001177983 */ /* 0x000f680000300800 */
[----:B0-----:R-:W4:Y:S04]  /*229c0*/  LDL.LU R16, [R1+0xe70] ;  /* 0x000e700001107983 */ /* 0x001f280000300800 */
[----:B------:R-:W4:Y:S04]  /*229d0*/  LDL.LU R17, [R1+0xdd8] ;  /* 0x000dd80001117983 */ /* 0x000f280000300800 */
[----:B-1----:R-:W4:Y:S04]  /*229e0*/  LDL.LU R18, [R1+0xe78] ;  /* 0x000e780001127983 */ /* 0x002f280000300800 */
[----:B------:R-:W4:Y:S04]  /*229f0*/  LDL.LU R19, [R1+0xd58] ;  /* 0x000d580001137983 */ /* 0x000f280000300800 */
[----:B------:R-:W4:Y:S04]  /*22a00*/  LDL.LU R28, [R1+0xe7c] ;  /* 0x000e7c00011c7983 */ /* 0x000f280000300800 */
[----:B------:R-:W4:Y:S04]  /*22a10*/  LDL.LU R13, [R1+0xdc0] ;  /* 0x000dc000010d7983 */ /* 0x000f280000300800 */
[----:B------:R-:W4:Y:S04]  /*22a20*/  LDL.LU R12, [R1+0xd74] ;  /* 0x000d7400010c7983 */ /* 0x000f280000300800 */
[----:B------:R-:W4:Y:S04]  /*22a30*/  LDL.LU R0, [R1+0xd50] ;  /* 0x000d500001007983 */ /* 0x000f280000300800 */
[----:B------:R-:W4:Y:S04]  /*22a40*/  LDL.LU R29, [R1+0xd78] ;  /* 0x000d7800011d7983 */ /* 0x000f280000300800 */
[----:B------:R-:W4:Y:S04]  /*22a50*/  LDL.LU R3, [R1+0xe94] ;  /* 0x000e940001037983 */ /* 0x000f280000300800 */
[----:B------:R0:W-:Y:S04]  /*22a60*/  STL.64 [R1+0x60], R24 ;  /* 0x0000601801007387 */ /* 0x0001e80000100a00 */
[----:B------:R1:W-:Y:S04]  /*22a70*/  STL.64 [R1+0x68], R26 ;  /* 0x0000681a01007387 */ /* 0x0003e80000100a00 */
[----:B0-----:R-:W5:Y:S04]  /*22a80*/  LDL.LU R24, [R1+0xe90] ;  /* 0x000e900001187983 */ /* 0x001f680000300800 */
[----:B------:R-:W5:Y:S04]  /*22a90*/  LDL.LU R25, [R1+0xe8c] ;  /* 0x000e8c0001197983 */ /* 0x000f680000300800 */
[----:B-1----:R-:W5:Y:S04]  /*22aa0*/  LDL.LU R26, [R1+0xe84] ;  /* 0x000e8400011a7983 */ /* 0x002f680000300800 */
[----:B------:R-:W5:Y:S01]  /*22ab0*/  LDL.LU R27, [R1+0xd7c] ;  /* 0x000d7c00011b7983 */ /* 0x000f620000300800 */
[----:B------:R-:W-:-:S02]  /*22ac0*/  F2FP.F16.E4M3.UNPACK_B R14, R14.H1 ;  /* 0x0000000eff0e723e */ /* 0x000fc400030006ff */
[----:B------:R-:W-:-:S07]  /*22ad0*/  F2FP.F16.E4M3.UNPACK_B R15, R15.H1 ;  /* 0x0000000fff0f723e */ /* 0x000fce00030006ff */
[----:B------:R-:W-:Y:S01]  /*22ae0*/  HMMA.16816.F32 R4, R4, R14, R8 ;  /* 0x0000000e0404723c */ /* 0x000fe20000001808 */
[----:B------:R-:W-:Y:S02]  /*22af0*/  USHF.L.U32 UR12, UR16, 0x8, URZ ;  /* 0x00000008100c7899 */ /* 0x000fe400080006ff */
[----:B------:R-:W-:Y:S02]  /*22b00*/  USHF.L.U32 UR7, UR11, 0x8, URZ ;  /* 0x000000080b077899 */ /* 0x000fe400080006ff */
[----:B------:R-:W-:-:S14]  /*22b10*/  USHF.R.S32.HI UR13, URZ, 0x1f, UR12 ;  /* 0x0000001fff0d7899 */ /* 0x000fdc000801140c */
[----:B------:R0:W-:Y:S04]  /*22b20*/  STL.64 [R1+0xa0], R4 ;  /* 0x0000a00401007387 */ /* 0x0001e80000100a00 */
[----:B------:R-:W-:Y:S01]  /*22b30*/  STL.64 [R1+0xa8], R6 ;  /* 0x0000a80601007387 */ /* 0x000fe20000100a00 */
[----:B--2---:R-:W-:Y:S02]  /*22b40*/  IADD3 R20, P6, PT, R20, UR7, RZ ;  /* 0x0000000714147c10 */ /* 0x004fe4000ffde0ff */
[----:B---3--:R-:W-:Y:S02]  /*22b50*/  IADD3 R21, P0, PT, R21, UR7, RZ ;  /* 0x0000000715157c10 */ /* 0x008fe4000ff1e0ff */
[----:B----4-:R-:W-:-:S05]  /*22b60*/  IADD3 R3, P1, PT, R3, UR12, RZ ;  /* 0x0000000c03037c10 */ /* 0x010fca000ff3e0ff */
[----:B------:R-:W-:Y:S01]  /*22b70*/  STL [R1+0xe94], R3 ;  /* 0x000e940301007387 */ /* 0x000fe20000100800 */
[----:B------:R-:W-:Y:S02]  /*22b80*/  IADD3.X R22, PT, PT, R22, UR13, RZ, P1, !PT ;  /* 0x0000000d16167c10 */ /* 0x000fe40008ffe4ff */
[----:B-----5:R-:W-:Y:S02]  /*22b90*/  IADD3 R24, P5, PT, R24, UR12, RZ ;  /* 0x0000000c18187c10 */ /* 0x020fe4000ffbe0ff */
[----:B------:R-:W-:Y:S02]  /*22ba0*/  IADD3 R25, P2, PT, R25, UR12, RZ ;  /* 0x0000000c19197c10 */ /* 0x000fe4000ff5e0ff */
[----:B------:R-:W-:Y:S02]  /*22bb0*/  IADD3 R26, P3, PT, R26, UR12, RZ ;  /* 0x0000000c1a1a7c10 */ /* 0x000fe4000ff7e0ff */
[----:B------:R-:W-:Y:S01]  /*22bc0*/  IADD3 R27, P4, PT, R27, UR7, RZ ;  /* 0x000000071b1b7c10 */ /* 0x000fe2000ff9e0ff */
[----:B------:R-:W-:Y:S04]  /*22bd0*/  STL [R1+0xe90], R24 ;  /* 0x000e901801007387 */ /* 0x000fe80000100800 */
[----:B------:R-:W-:Y:S04]  /*22be0*/  STL [R1+0xe8c], R25 ;  /* 0x000e8c1901007387 */ /* 0x000fe80000100800 */
[----:B------:R-:W-:Y:S01]  /*22bf0*/  STL [R1+0xe84], R26 ;  /* 0x000e841a01007387 */ /* 0x000fe20000100800 */
[----:B------:R-:W-:-:S03]  /*22c00*/  IADD3 R23, P1, PT, R23, UR7, RZ ;  /* 0x0000000717177c10 */ /* 0x000fc6000ff3e0ff */
[----:B------:R-:W-:Y:S01]  /*22c10*/  STL [R1+0xd7c], R27 ;  /* 0x000d7c1b01007387 */ /* 0x000fe20000100800 */
[----:B------:R-:W-:-:S03]  /*22c20*/  IADD3.X R16, PT, PT, R16, UR13, RZ, P5, !PT ;  /* 0x0000000d10107c10 */ /* 0x000fc6000affe4ff */
        /* <DEDUP_REMOVED lines=9> */
[----:B------:R-:W-:-:S03]  /*22cc0*/  IADD3.X R13, PT, PT, R13, UR13, RZ, P5, !PT ;  /* 0x0000000d0d0d7c10 */ /* 0x000fc6000affe4ff */
[----:B------:R-:W-:Y:S04]  /*22cd0*/  STL [R1+0xdd8], R17 ;  /* 0x000dd81101007387 */ /* 0x000fe80000100800 */
[----:B------:R-:W-:Y:S04]  /*22ce0*/  STL [R1+0xe78], R18 ;  /* 0x000e781201007387 */ /* 0x000fe80000100800 */
[----:B------:R-:W-:Y:S04]  /*22cf0*/  STL [R1+0xd58], R19 ;  /* 0x000d581301007387 */ /* 0x000fe80000100800 */
[----:B------:R-:W-:Y:S04]  /*22d00*/  STL [R1+0xe7c], R28 ;  /* 0x000e7c1c01007387 */ /* 0x000fe80000100800 */
[----:B------:R-:W-:Y:S04]  /*22d10*/  STL [R1+0xdc0], R13 ;  /* 0x000dc00d01007387 */ /* 0x000fe80000100800 */
[----:B0-----:R-:W2:Y:S01]  /*22d20*/  LDL.LU R4, [R1+0xd40] ;  /* 0x000d400001047983 */ /* 0x001ea20000300800 */
[----:B------:R-:W-:-:S02]  /*22d30*/  IADD3 R12, P5, PT, R12, UR7, RZ ;  /* 0x000000070c0c7c10 */ /* 0x000fc4000ffbe0ff */
[----:B------:R-:W-:-:S03]  /*22d40*/  IADD3 R0, P3, PT, R0, UR7, RZ ;  /* 0x0000000700007c10 */ /* 0x000fc6000ff7e0ff */
[----:B------:R-:W-:Y:S01]  /*22d50*/  STL [R1+0xd74], R12 ;  /* 0x000d740c01007387 */ /* 0x000fe20000100800 */
[----:B------:R-:W-:-:S04]  /*22d60*/  UIADD3 UR5, UPT, UPT, UR10, 0xff, URZ ;  /* 0x000000ff0a057890 */ /* 0x000fc8000fffe0ff */
[----:B------:R-:W-:Y:S01]  /*22d70*/  USHF.R.S32.HI UR6, URZ, 0x1f, UR5 ;  /* 0x0000001fff067899 */ /* 0x000fe20008011405 */
[----:B--2---:R0:W-:Y:S04]  /*22d80*/  STL [R1+0xf70], R4 ;  /* 0x000f700401007387 */ /* 0x0041e80000100800 */
[----:B------:R-:W-:Y:S04]  /*22d90*/  STL [R1+0xd50], R0 ;  /* 0x000d500001007387 */ /* 0x000fe80000100800 */
[----:B0-----:R-:W2:Y:S01]  /*22da0*/  LDL.LU R4, [R1+0xd70] ;  /* 0x000d700001047983 */ /* 0x001ea20000300800 */
[----:B------:R-:W-:-:S02]  /*22db0*/  ULEA.HI UR6, UR6, UR5, URZ, 0x8 ;  /* 0x0000000506067291 */ /* 0x000fc4000f8f40ff */
[----:B------:R-:W-:-:S06]  /*22dc0*/  USHF.R.S32.HI UR5, URZ, 0x1f, UR7 ;  /* 0x0000001fff057899 */ /* 0x000fcc0008011407 */
[----:B------:R-:W-:-:S05]  /*22dd0*/  IADD3.X R29, PT, PT, R29, UR5, RZ, P4, !PT ;  /* 0x000000051d1d7c10 */ /* 0x000fca000a7fe4ff */
[----:B------:R-:W-:Y:S04]  /*22de0*/  STL [R1+0xd78], R29 ;  /* 0x000d781d01007387 */ /* 0x000fe80000100800 */
        /* <DEDUP_REMOVED lines=30> */
[----:B--2---:R-:W-:-:S05]  /*22fd0*/  IADD3 R4, P4, PT, R4, UR7, RZ ;  /* 0x0000000704047c10 */ /* 0x004fca000ff9e0ff */
[----:B------:R0:W-:Y:S04]  /*22fe0*/  STL [R1+0x5d4], R4 ;  /* 0x0005d40401007387 */ /* 0x0001e80000100800 */
[----:B0-----:R-:W2:Y:S02]  /*22ff0*/  LDL.LU R4, [R1+0xf74] ;  /* 0x000f740001047983 */ /* 0x001ea40000300800 */
[----:B--2---:R-:W-:-:S05]  /*23000*/  IADD3.X R4, PT, PT, R4, UR5, RZ, P5, !PT ;  /* 0x0000000504047c10 */ /* 0x004fca000affe4ff */
[----:B------:R0:W-:Y:S04]  /*23010*/  STL [R1+0xd70], R4 ;  /* 0x000d700401007387 */ /* 0x0001e80000100800 */
[----:B0-----:R-:W2:Y:S01]  /*23020*/  LDL.LU R4, [R1+0xf70] ;  /* 0x000f700001047983 */ /* 0x001ea20000300800 */
[----:B---3--:R-:W-:Y:S02]  /*23030*/  IADD3.X R5, PT, PT, R5, UR5, RZ, P6, !PT ;  /* 0x0000000505057c10 */ /* 0x008fe4000b7fe4ff */
[----:B----4-:R-:W-:Y:S02]  /*23040*/  IADD3 R6, P6, PT, R6, UR7, RZ ;  /* 0x0000000706067c10 */ /* 0x010fe4000ffde0ff */
[----:B-----5:R-:W-:Y:S02]  /*23050*/  IADD3.X R7, PT, PT, R7, UR5, RZ, P4, !PT ;  /* 0x0000000507077c10 */ /* 0x020fe4000a7fe4ff */
[----:B------:R-:W-:-:S02]  /*23060*/  IADD3 R14, P4, PT, R14, UR7, RZ ;  /* 0x000000070e0e7c10 */ /* 0x000fc4000ff9e0ff */
[----:B------:R-:W-:Y:S02]  /*23070*/  IADD3.X R15, PT, PT, R15, UR5, RZ, P0, !PT ;  /* 0x000000050f0f7c10 */ /* 0x000fe400087fe4ff */
[----:B------:R-:W-:Y:S02]  /*23080*/  IADD3 R8, P0, PT, R8, UR7, RZ ;  /* 0x0000000708087c10 */ /* 0x000fe4000ff1e0ff */
[----:B------:R-:W-:Y:S02]  /*23090*/  IADD3.X R9, PT, PT, R9, UR5, RZ, P6, !PT ;  /* 0x0000000509097c10 */ /* 0x000fe4000b7fe4ff */
[----:B------:R-:W-:Y:S02]  /*230a0*/  IADD3 R10, P6, PT, R10, UR7, RZ ;  /* 0x000000070a0a7c10 */ /* 0x000fe4000ffde0ff */
[----:B------:R-:W-:Y:S02]  /*230b0*/  IADD3.X R11, PT, PT, R11, UR5, RZ, P1, !PT ;  /* 0x000000050b0b7c10 */ /* 0x000fe40008ffe4ff */
        /* <DEDUP_REMOVED lines=14> */
[----:B--2---:R-:W-:-:S05]  /*231a0*/  IADD3 R4, P5, PT, R4, UR7, RZ ;  /* 0x0000000704047c10 */ /* 0x004fca000ffbe0ff */
[----:B------:R0:W-:Y:S04]  /*231b0*/  STL [R1+0xd40], R4 ;  /* 0x000d400401007387 */ /* 0x0001e80000100800 */
        /* <DEDUP_REMOVED lines=16> */
[----:B------:R-:W-:-:S03]  /*232c0*/  IADD3.X R17, PT, PT, R17, UR5, RZ, P5, !PT ;  /* 0x0000000511117c10 */ /* 0x000fc6000affe4ff */
[----:B------:R-:W-:Y:S01]  /*232d0*/  STL [R1+0xd4c], R21 ;  /* 0x000d4c1501007387 */ /* 0x000fe20000100800 */
[----:B------:R-:W-:-:S03]  /*232e0*/  IADD3 R18, P5, PT, R18, UR7, RZ ;  /* 0x0000000712127c10 */ /* 0x000fc6000ffbe0ff */
        /* <DEDUP_REMOVED lines=8> */
[----:B0-----:R-:W2:Y:S01]  /*23370*/  LDL.LU R4, [R1+0xd14] ;  /* 0x000d140001047983 */ /* 0x001ea20000300800 */
[----:B------:R-:W-:-:S02]  /*23380*/  IADD3 R12, P4, PT, R12, UR7, RZ ;  /* 0x000000070c0c7c10 */ /* 0x000fc4000ff9e0ff */
[----:B------:R-:W-:-:S03]  /*23390*/  IADD3.X R0, PT, PT, R0, UR5, RZ, P5, !PT ;  /* 0x0000000500007c10 */ /* 0x000fc6000affe4ff */
[----:B------:R-:W-:Y:S04]  /*233a0*/  STL [R1+0xd18], R12 ;  /* 0x000d180c01007387 */ /* 0x000fe80000100800 */
[----:B--2---:R0:W-:Y:S04]  /*233b0*/  STL [R1+0xf68], R4 ;  /* 0x000f680401007387 */ /* 0x0041e80000100800 */
[----:B------:R-:W-:Y:S04]  /*233c0*/  STL [R1+0xd24], R0 ;  /* 0x000d240001007387 */ /* 0x000fe80000100800 */
[----:B0-----:R-:W2:Y:S01]  /*233d0*/  LDL.LU R4, [R1+0xd08] ;  /* 0x000d080001047983 */ /* 0x001ea20000300800 */
[----:B------:R-:W-:-:S05]  /*233e0*/  IADD3 R29, P5, PT, R29, UR7, RZ ;  /* 0x000000071d1d7c10 */ /* 0x000fca000ffbe0ff */
        /* <DEDUP_REMOVED lines=31> */
[----:B--2---:R-:W-:-:S05]  /*235e0*/  IADD3.X R4, PT, PT, R4, UR5, RZ, P6, !PT ;  /* 0x0000000504047c10 */ /* 0x004fca000b7fe4ff */
[----:B------:R0:W-:Y:S04]  /*235f0*/  STL [R1+0xd1c], R4 ;  /* 0x000d1c0401007387 */ /* 0x0001e80000100800 */
[----:B0-----:R-:W2:Y:S02]  /*23600*/  LDL.LU R4, [R1+0xf6c] ;  /* 0x000f6c0001047983 */ /* 0x001ea40000300800 */
[----:B--2---:R-:W-:-:S05]  /*23610*/  IADD3 R4, P6, PT, R4, UR7, RZ ;  /* 0x0000000704047c10 */ /* 0x004fca000ffde0ff */
[----:B------:R0:W-:Y:S04]  /*23620*/  STL [R1+0xd08], R4 ;  /* 0x000d080401007387 */ /* 0x0001e80000100800 */
[----:B0-----:R-:W2:Y:S01]  /*23630*/  LDL.LU R4, [R1+0xf68] ;  /* 0x000f680001047983 */ /* 0x001ea20000300800 */
[----:B----4-:R-:W-:Y:S02]  /*23640*/  IADD3.X R6, PT, PT, R6, UR5, RZ, P0, !PT ;  /* 0x0000000506067c10 */ /* 0x010fe400087fe4ff */
[----:B-----5:R-:W-:Y:S02]  /*23650*/  IADD3 R7, P0, PT, R7, UR7, RZ ;  /* 0x0000000707077c10 */ /* 0x020fe4000ff1e0ff */
[----:B---3--:R-:W-:Y:S02]  /*23660*/  IADD3.X R14, PT, PT, R14, UR5, RZ, P6, !PT ;  /* 0x000000050e0e7c10 */ /* 0x008fe4000b7fe4ff */
        /* <DEDUP_REMOVED lines=19> */
[----:B--2---:R-:W-:Y:S02]  /*237a0*/  IADD3.X R4, PT, PT, R4, UR5, RZ, P4, !PT ;  /* 0x0000000504047c10 */ /* 0x004fe4000a7fe4ff */
[----:B------:R-:W-:-:S03]  /*237b0*/  IADD3 R5, P4, PT, R5, UR7, RZ ;  /* 0x0000000705057c10 */ /* 0x000fc6000ff9e0ff */
        /* <DEDUP_REMOVED lines=29> */
[----:B------:R-:W-:-:S02]  /*23990*/  IADD3.X R12, PT, PT, R12, UR5, RZ, P6, !PT ;  /* 0x000000050c0c7c10 */ /* 0x000fc4000b7fe4ff */
[----:B------:R-:W-:-:S03]  /*239a0*/  IADD3 R0, P6, PT, R0, UR7, RZ ;  /* 0x0000000700007c10 */ /* 0x000fc6000ffde0ff */
[----:B------:R-:W-:Y:S04]  /*239b0*/  STL [R1+0xcac], R12 ;  /* 0x000cac0c01007387 */ /* 0x000fe80000100800 */
[----:B--2---:R0:W-:Y:S04]  /*239c0*/  STL [R1+0xf60], R4 ;  /* 0x000f600401007387 */ /* 0x0041e80000100800 */
[----:B------:R-:W-:Y:S04]  /*239d0*/  STL [R1+0xc98], R0 ;  /* 0x000c980001007387 */ /* 0x000fe80000100800 */
[----:B0-----:R-:W2:Y:S01]  /*239e0*/  LDL.LU R4, [R1+0xc9c] ;  /* 0x000c9c0001047983 */ /* 0x001ea20000300800 */
        /* <DEDUP_REMOVED lines=61> */
[----:B--2---:R-:W-:-:S04]  /*23dc0*/  IADD3 R4, P0, PT, R4, UR7, RZ ;  /* 0x0000000704047c10 */ /* 0x004fc8000ff1e0ff */
[----:B------:R-:W-:Y:S01]  /*23dd0*/  IADD3.X R15, PT, PT, R15, UR5, RZ, P0, !PT ;  /* 0x000000050f0f7c10 */ /* 0x000fe200087fe4ff */
[----:B------:R0:W-:Y:S04]  /*23de0*/  STL [R1+0xc88], R4 ;  /* 0x000c880401007387 */ /* 0x0001e80000100800 */
        /* <DEDUP_REMOVED lines=1445> */
[----:B------:R-:W-:Y:S02]  /*29840*/  IADD3 R17, P6, PT, R17, UR12, RZ ;  /* 0x0000000c11117c10 */ /* 0x000fe4000ffde0ff */
[----:B------:R-:W-:Y:S02]  /*29850*/  IADD3.X R18, PT, PT, R18, UR5, RZ, P0, !PT ;  /* 0x0000000512127c10 */ /* 0x000fe400087fe4ff */
[----:B------:R-:W-:Y:S02]  /*29860*/  IADD3.X R19, PT, PT, R19, UR13, RZ, P2, !PT ;  /* 0x0000000d13137c10 */ /* 0x000fe400097fe4ff */
[----:B------:R-:W-:Y:S02]  /*29870*/  IADD3.X R28, PT, PT, R28, UR13, RZ, P3, !PT ;  /* 0x0000000d1c1c7c10 */ /* 0x000fe40009ffe4ff */
[----:B------:R-:W-:Y:S02]  /*29880*/  IADD3.X R13, PT, PT, R13, UR13, RZ, P4, !PT ;  /* 0x0000000d0d0d7c10 */ /* 0x000fe4000a7fe4ff */
[----:B------:R-:W-:-:S02]  /*29890*/  IADD3.X R29, PT, PT, R29, UR13, RZ, P6, !PT ;  /* 0x0000000d1d1d7c10 */ /* 0x000fc4000b7fe4ff */
[----:B------:R-:W-:Y:S01]  /*298a0*/  IADD3.X R12, PT, PT, R12, UR13, RZ, P5, !PT ;  /* 0x0000000d0c0c7c10 */ /* 0x000fe2000affe4ff */
[----:B------:R-:W-:Y:S02]  /*298b0*/  UIADD3 UR4, UPT, UPT, UR4, 0x1, URZ ;  /* 0x0000000104047890 */ /* 0x000fe4000fffe0ff */
[----:B------:R-:W-:-:S04]  /*298c0*/  USHF.R.S32.HI UR6, URZ, 0x8, UR6 ;  /* 0x00000008ff067899 */ /* 0x000fc80008011406 */
[----:B------:R-:W-:Y:S01]  /*298d0*/  UISETP.NE.U32.AND UP0, UPT, UR4, UR6, UPT ;  /* 0x000000060400728c */ /* 0x000fe2000bf05070 */
[----:B--2---:R-:W-:-:S05]  /*298e0*/  IADD3 R4, P1, PT, R4, UR12, RZ ;  /* 0x0000000c04047c10 */ /* 0x004fca000ff3e0ff */
[----:B------:R0:W-:Y:S04]  /*298f0*/  STL [R1+0xe30], R4 ;  /* 0x000e300401007387 */ /* 0x0001e80000100800 */
[----:B------:R0:W-:Y:S04]  /*29900*/  STL [R1+0xde0], R5 ;  /* 0x000de00501007387 */ /* 0x0001e80000100800 */
[----:B------:R0:W-:Y:S04]  /*29910*/  STL [R1+0xe38], R6 ;  /* 0x000e380601007387 */ /* 0x0001e80000100800 */
[----:B------:R0:W-:Y:S04]  /*29920*/  STL [R1+0xdec], R7 ;  /* 0x000dec0701007387 */ /* 0x0001e80000100800 */
[----:B------:R0:W-:Y:S01]  /*29930*/  STL [R1+0xe40], R14 ;  /* 0x000e400e01007387 */ /* 0x0001e20000100800 */
[----:B------:R-:W-:-:S03]  /*29940*/  IADD3.X R11, PT, PT, R11, UR13, RZ, P1, !PT ;  /* 0x0000000d0b0b7c10 */ /* 0x000fc60008ffe4ff */
[----:B------:R0:W-:Y:S01]  /*29950*/  STL [R1+0xdf4], R15 ;  /* 0x000df40f01007387 */ /* 0x0001e20000100800 */
[----:B------:R-:W-:-:S03]  /*29960*/  IADD3 R2, P1, PT, R2, UR12, RZ ;  /* 0x0000000c02027c10 */ /* 0x000fc6000ff3e0ff */
[----:B------:R0:W-:Y:S04]  /*29970*/  STL [R1+0xe48], R8 ;  /* 0x000e480801007387 */ /* 0x0001e80000100800 */
[----:B------:R0:W-:Y:S04]  /*29980*/  STL [R1+0xdfc], R9 ;  /* 0x000dfc0901007387 */ /* 0x0001e80000100800 */
[----:B------:R0:W-:Y:S04]  /*29990*/  STL [R1+0xe58], R10 ;  /* 0x000e580a01007387 */ /* 0x0001e80000100800 */
[----:B------:R0:W-:Y:S04]  /*299a0*/  STL [R1+0xe04], R11 ;  /* 0x000e040b01007387 */ /* 0x0001e80000100800 */
        /* <DEDUP_REMOVED lines=17> */
[----:B------:R0:W-:Y:S04]  /*29ac0*/  STL [R1+0xe3c], R28 ;  /* 0x000e3c1c01007387 */ /* 0x0001e80000100800 */
[----:B------:R0:W-:Y:S04]  /*29ad0*/  STL [R1+0xe44], R13 ;  /* 0x000e440d01007387 */ /* 0x0001e80000100800 */
[----:B------:R0:W-:Y:S04]  /*29ae0*/  STL [R1+0xe5c], R29 ;  /* 0x000e5c1d01007387 */ /* 0x0001e80000100800 */
[----:B------:R0:W-:Y:S04]  /*29af0*/  STL [R1+0xe50], R12 ;  /* 0x000e500c01007387 */ /* 0x0001e80000100800 */
[----:B------:R0:W-:Y:S01]  /*29b00*/  STL [R1+0xe4c], R0 ;  /* 0x000e4c0001007387 */ /* 0x0001e20000100800 */
[----:B------:R-:W-:Y:S05]  /*29b10*/  BRA.U UP0, `(.L_x_2) ;  /* 0xfffffe7d00907547 */ /* 0x000fea000b83ffff */
.L_x_1:
[----:B0-----:R-:W3:Y:S01]  /*29b20*/  LDL.LU R14, [R1+0xa0] ;  /* 0x0000a000010e7983 */ /* 0x001ee20000300800 */
[----:B------:R-:W0:Y:S01]  /*29b30*/  S2UR UR5, SR_CgaCtaId ;  /* 0x00000000000579c3 */ /* 0x000e220000008800 */
[----:B------:R-:W-:Y:S01]  /*29b40*/  UMOV UR4, 0x400 ;  /* 0x0000040000047882 */ /* 0x000fe20000000000 */
[----:B------:R-:W4:Y:S01]  /*29b50*/  LDCU UR6, c[0x0][0x3b4] ;  /* 0x00007680ff0677ac */ /* 0x000f220008000800 */
[----:B------:R-:W5:Y:S01]  /*29b60*/  LDL.LU R3, [R1+0xa4] ;  /* 0x0000a40001037983 */ /* 0x000f620000300800 */
[----:B------:R-:W1:Y:S03]  /*29b70*/  LDCU.128 UR12, c[0x0][0x390] ;  /* 0x00007200ff0c77ac */ /* 0x000e660008000c00 */
[----:B--2---:R-:W2:Y:S04]  /*29b80*/  LDL.LU R4, [R1+0xa8] ;  /* 0x0000a80001047983 */ /* 0x004ea80000300800 */
[----:B------:R-:W4:Y:S04]  /*29b90*/  LDL.LU R0, [R1+0xac] ;  /* 0x0000ac0001007983 */ /* 0x000f280000300800 */
[----:B------:R-:W4:Y:S04]  /*29ba0*/  LDL.LU R18, [R1+0x90] ;  /* 0x0000900001127983 */ /* 0x000f280000300800 */
[----:B------:R-:W4:Y:S04]  /*29bb0*/  LDL.LU R2, [R1+0x94] ;  /* 0x0000940001027983 */ /* 0x000f280000300800 */
[----:B------:R-:W4:Y:S04]  /*29bc0*/  LDL.LU R17, [R1+0x98] ;  /* 0x0000980001117983 */ /* 0x000f280000300800 */
        /* <DEDUP_REMOVED lines=12> */
[----:B0-----:R-:W-:Y:S01]  /*29c90*/  ULEA UR4, UR5, UR4, 0x18 ;  /* 0x0000000405047291 */ /* 0x001fe2000f8ec0ff */
[----:B------:R-:W0:Y:S01]  /*29ca0*/  LDCU UR5, c[0x0][0x3b8] ;  /* 0x00007700ff0577ac */ /* 0x000e220008000800 */
[----:B------:R-:W-:Y:S01]  /*29cb0*/  BAR.SYNC.DEFER_BLOCKING 0x0 ;  /* 0x0000000000007b1d */ /* 0x000fe20000010000 */
[----:B---3--:R-:W-:-:S05]  /*29cc0*/  IMAD.MOV.U32 R15, RZ, RZ, R14 ;  /* 0x000000ffff0f7224 */ /* 0x008fca00078e000e */
[----:B-----5:R-:W-:Y:S01]  /*29cd0*/  F2FP.SATFINITE.E4M3.F32.PACK_AB_MERGE_C R3, R3, R15, RZ ;  /* 0x0000000f0303723e */ /* 0x020fe200048070ff */
[----:B--2---:R-:W-:Y:S02]  /*29ce0*/  IMAD.MOV.U32 R14, RZ, RZ, R4 ;  /* 0x000000ffff0e7224 */ /* 0x004fe400078e0004 */
[----:B----4-:R-:W-:Y:S02]  /*29cf0*/  IMAD.MOV.U32 R4, RZ, RZ, R0 ;  /* 0x000000ffff047224 */ /* 0x010fe400078e0000 */
[----:B------:R-:W1:Y:S03]  /*29d00*/  S2R R0, SR_TID.X ;  /* 0x0000000000007919 */ /* 0x000e660000002100 */
[----:B------:R-:W-:Y:S02]  /*29d10*/  F2FP.SATFINITE.E4M3.F32.PACK_AB_MERGE_C R4, R4, R14, RZ ;  /* 0x0000000e0404723e */ /* 0x000fe400048070ff */
[----:B------:R-:W-:-:S04]  /*29d20*/  F2FP.SATFINITE.E4M3.F32.PACK_AB_MERGE_C R2, R2, R18, RZ ;  /* 0x000000120202723e */ /* 0x000fc800048070ff */
[----:B------:R-:W-:Y:S02]  /*29d30*/  LOP3.LUT R14, R2, 0xffff, RZ, 0xc0, !PT ;  /* 0x0000ffff020e7812 */ /* 0x000fe400078ec0ff */
[----:B------:R-:W-:Y:S02]  /*29d40*/  F2FP.SATFINITE.E4M3.F32.PACK_AB_MERGE_C R6, R6, R17, RZ ;  /* 0x000000110606723e */ /* 0x000fe400048070ff */
[----:B------:R-:W-:Y:S02]  /*29d50*/  F2FP.SATFINITE.E4M3.F32.PACK_AB_MERGE_C R7, R7, R16, RZ ;  /* 0x000000100707723e */ /* 0x000fe400048070ff */
[----:B------:R-:W-:Y:S01]  /*29d60*/  F2FP.SATFINITE.E4M3.F32.PACK_AB_MERGE_C R11, R11, R13, RZ ;  /* 0x0000000d0b0b723e */ /* 0x000fe200048070ff */
[----:B-1----:R-:W-:Y:S01]  /*29d70*/  IMAD.SHL.U32 R13, R0, 0x4, RZ ;  /* 0x00000004000d7824 */ /* 0x002fe200078e00ff */
[----:B------:R-:W-:Y:S02]  /*29d80*/  F2FP.SATFINITE.E4M3.F32.PACK_AB_MERGE_C R9, R9, R12, RZ ;  /* 0x0000000c0909723e */ /* 0x000fe400048070ff */
[----:B------:R-:W-:Y:S01]  /*29d90*/  F2FP.SATFINITE.E4M3.F32.PACK_AB_MERGE_C R10, R8, R10, RZ ;  /* 0x0000000a080a723e */ /* 0x000fe200048070ff */
[----:B------:R-:W-:Y:S01]  /*29da0*/  IMAD.SHL.U32 R8, R0, 0x20, RZ ;  /* 0x0000002000087824 */ /* 0x000fe200078e00ff */
[----:B------:R-:W-:-:S02]  /*29db0*/  LOP3.LUT R12, R5, 0x600, RZ, 0xc0, !PT ;  /* 0x00000600050c7812 */ /* 0x000fc400078ec0ff */
[----:B------:R-:W-:Y:S02]  /*29dc0*/  LOP3.LUT R5, R0, 0x1c, RZ, 0xc0, !PT ;  /* 0x0000001c00057812 */ /* 0x000fe400078ec0ff */
[----:B------:R-:W-:Y:S02]  /*29dd0*/  LOP3.LUT R7, R7, 0xffff, RZ, 0xc0, !PT ;  /* 0x0000ffff07077812 */ /* 0x000fe400078ec0ff */
[----:B------:R-:W-:Y:S02]  /*29de0*/  LOP3.LUT R8, R5, 0x60, R8, 0xf8, !PT ;  /* 0x0000006005087812 */ /* 0x000fe400078ef808 */
[----:B------:R-:W-:Y:S02]  /*29df0*/  LOP3.LUT R5, R12, 0x7c, R13, 0xf8, !PT ;  /* 0x0000007c0c057812 */ /* 0x000fe400078ef80d */
[----:B------:R-:W-:Y:S02]  /*29e00*/  LOP3.LUT R12, R9, 0xffff, RZ, 0xc0, !PT ;  /* 0x0000ffff090c7812 */ /* 0x000fe400078ec0ff */
[----:B------:R-:W-:-:S02]  /*29e10*/  LOP3.LUT R6, R6, 0xffff, RZ, 0xc0, !PT ;  /* 0x0000ffff06067812 */ /* 0x000fc400078ec0ff */
[----:B------:R-:W-:Y:S02]  /*29e20*/  LOP3.LUT R11, R11, 0xffff, RZ, 0xc0, !PT ;  /* 0x0000ffff0b0b7812 */ /* 0x000fe400078ec0ff */
[----:B------:R-:W-:Y:S02]  /*29e30*/  LOP3.LUT R10, R10, 0xffff, RZ, 0xc0, !PT ;  /* 0x0000ffff0a0a7812 */ /* 0x000fe400078ec0ff */
[----:B------:R-:W-:Y:S02]  /*29e40*/  SHF.R.U32.HI R2, RZ, 0x8, R14 ;  /* 0x00000008ff027819 */ /* 0x000fe4000001160e */
[----:B------:R-:W-:Y:S02]  /*29e50*/  PRMT R9, R14, 0x3340, R7 ;  /* 0x000033400e097816 */ /* 0x000fe40000000007 */
[----:B------:R-:W-:Y:S02]  /*29e60*/  PRMT R14, R12, 0x3340, R1 ;  /* 0x000033400c0e7816 */ /* 0x000fe40000000001 */
[----:B------:R-:W-:-:S02]  /*29e70*/  SHF.R.U32.HI R7, RZ, 0x8, R7 ;  /* 0x00000008ff077819 */ /* 0x000fc40000011607 */
[----:B------:R-:W-:Y:S02]  /*29e80*/  SHF.R.U32.HI R12, RZ, 0x8, R12 ;  /* 0x00000008ff0c7819 */ /* 0x000fe4000001160c */
[----:B------:R-:W-:Y:S02]  /*29e90*/  PRMT R18, R10, 0x3340, R1 ;  /* 0x000033400a127816 */ /* 0x000fe40000000001 */
[--C-:B------:R-:W-:Y:S02]  /*29ea0*/  PRMT R17, R6, 0x3340, R11.reuse ;  /* 0x0000334006117816 */ /* 0x100fe4000000000b */
[----:B------:R-:W-:Y:S02]  /*29eb0*/  SHF.R.U32.HI R11, RZ, 0x8, R11 ;  /* 0x00000008ff0b7819 */ /* 0x000fe4000001160b */
[----:B------:R-:W-:Y:S02]  /*29ec0*/  SHF.R.U32.HI R6, RZ, 0x8, R6 ;  /* 0x00000008ff067819 */ /* 0x000fe40000011606 */
[----:B------:R-:W-:-:S02]  /*29ed0*/  SHF.R.U32.HI R10, RZ, 0x8, R10 ;  /* 0x00000008ff0a7819 */ /* 0x000fc4000001160a */
[----:B------:R-:W-:Y:S02]  /*29ee0*/  LOP3.LUT R15, R7, 0xffff, RZ, 0xc0, !PT ;  /* 0x0000ffff070f7812 */ /* 0x000fe400078ec0ff */
[----:B------:R-:W-:Y:S02]  /*29ef0*/  LOP3.LUT R16, R2, 0xffff, RZ, 0xc0, !PT ;  /* 0x0000ffff02107812 */ /* 0x000fe400078ec0ff */
[----:B------:R-:W-:Y:S02]  /*29f00*/  LOP3.LUT R12, R12, 0xffff, RZ, 0xc0, !PT ;  /* 0x0000ffff0c0c7812 */ /* 0x000fe400078ec0ff */
[----:B------:R-:W-:Y:S02]  /*29f10*/  LOP3.LUT R11, R11, 0xffff, RZ, 0xc0, !PT ;  /* 0x0000ffff0b0b7812 */ /* 0x000fe400078ec0ff */
[----:B------:R-:W-:Y:S02]  /*29f20*/  LOP3.LUT R6, R6, 0xffff, RZ, 0xc0, !PT ;  /* 0x0000ffff06067812 */ /* 0x000fe400078ec0ff */
[----:B------:R-:W-:-:S02]  /*29f30*/  LOP3.LUT R10, R10, 0xffff, RZ, 0xc0, !PT ;  /* 0x0000ffff0a0a7812 */ /* 0x000fc400078ec0ff */
[----:B------:R-:W-:Y:S02]  /*29f40*/  LOP3.LUT R13, R0, 0x60, RZ, 0xc0, !PT ;  /* 0x00000060000d7812 */ /* 0x000fe400078ec0ff */
[----:B------:R-:W-:Y:S02]  /*29f50*/  PRMT R15, R16, 0x3340, R15 ;  /* 0x00003340100f7816 */ /* 0x000fe4000000000f */
[----:B------:R-:W-:Y:S02]  /*29f60*/  PRMT R12, R12, 0x3340, R1 ;  /* 0x000033400c0c7816 */ /* 0x000fe40000000001 */
[----:B------:R-:W-:Y:S02]  /*29f70*/  PRMT R11, R6, 0x3340, R11 ;  /* 0x00003340060b7816 */ /* 0x000fe4000000000b */
[----:B------:R-:W-:Y:S01]  /*29f80*/  PRMT R10, R10, 0x3340, R1 ;  /* 0x000033400a0a7816 */ /* 0x000fe20000000001 */
[----:B------:R-:W-:Y:S01]  /*29f90*/  IMAD R7, R13, 0x4, R8 ;  /* 0x000000040d077824 */ /* 0x000fe200078e0208 */
[----:B------:R-:W-:-:S02]  /*29fa0*/  PRMT R9, R9, 0x5410, R14 ;  /* 0x0000541009097816 */ /* 0x000fc4000000000e */
[----:B------:R-:W-:Y:S02]  /*29fb0*/  PRMT R15, R15, 0x5410, R12 ;  /* 0x000054100f0f7816 */ /* 0x000fe4000000000c */
[----:B------:R-:W-:Y:S02]  /*29fc0*/  LOP3.LUT R6, R3, 0xffff, RZ, 0xc0, !PT ;  /* 0x0000ffff03067812 */ /* 0x000fe400078ec0ff */
[----:B------:R-:W-:Y:S02]  /*29fd0*/  PRMT R2, R17, 0x5410, R18 ;  /* 0x0000541011027816 */ /* 0x000fe40000000012 */
[----:B------:R-:W-:Y:S02]  /*29fe0*/  LOP3.LUT R3, R4, 0xffff, RZ, 0xc0, !PT ;  /* 0x0000ffff04037812 */ /* 0x000fe400078ec0ff */
[----:B------:R-:W-:Y:S02]  /*29ff0*/  PRMT R10, R11, 0x5410, R10 ;  /* 0x000054100b0a7816 */ /* 0x000fe4000000000a */
[----:B------:R-:W-:-:S02]  /*2a000*/  PRMT R12, R9, 0x4210, R6 ;  /* 0x00004210090c7816 */ /* 0x000fc40000000006 */
[----:B------:R-:W-:Y:S02]  /*2a010*/  PRMT R15, R15, 0x5210, R6 ;  /* 0x000052100f0f7816 */ /* 0x000fe40000000006 */
[--C-:B------:R-:W-:Y:S02]  /*2a020*/  PRMT R6, R2, 0x4210, R3.reuse ;  /* 0x0000421002067816 */ /* 0x100fe40000000003 */
[----:B------:R-:W-:Y:S02]  /*2a030*/  PRMT R14, R10, 0x5210, R3 ;  /* 0x000052100a0e7816 */ /* 0x000fe40000000003 */
[C---:B------:R-:W-:Y:S02]  /*2a040*/  LOP3.LUT R2, R7.reuse, 0x40, RZ, 0x3c, !PT ;  /* 0x0000004007027812 */ /* 0x040fe400078e3cff */
[C---:B------:R-:W-:Y:S02]  /*2a050*/  LOP3.LUT R3, R7.reuse, 0x20, RZ, 0x3c, !PT ;  /* 0x0000002007037812 */ /* 0x040fe400078e3cff */
[----:B------:R-:W-:Y:S01]  /*2a060*/  LOP3.LUT R11, R7, 0x60, RZ, 0x3c, !PT ;  /* 0x00000060070b7812 */ /* 0x000fe200078e3cff */
[----:B------:R-:W-:Y:S04]  /*2a070*/  STS [R7+UR4], R12 ;  /* 0x0000000c07007988 */ /* 0x000fe80008000804 */
[----:B------:R-:W-:Y:S04]  /*2a080*/  STS [R2+UR4+0x400], R15 ;  /* 0x0004000f02007988 */ /* 0x000fe80008000804 */
[----:B------:R-:W-:Y:S04]  /*2a090*/  STS [R3+UR4+0x200], R6 ;  /* 0x0002000603007988 */ /* 0x000fe80008000804 */
[----:B------:R1:W-:Y:S01]  /*2a0a0*/  STS [R11+UR4+0x600], R14 ;  /* 0x0006000e0b007988 */ /* 0x0003e20008000804 */
[--C-:B------:R-:W-:Y:S01]  /*2a0b0*/  LOP3.LUT R16, R5, 0x60, R0.reuse, 0x78, !PT ;  /* 0x0000006005107812 */ /* 0x100fe200078e7800 */
[----:B------:R-:W-:Y:S01]  /*2a0c0*/  BAR.SYNC.DEFER_BLOCKING 0x0 ;  /* 0x0000000000007b1d */ /* 0x000fe20000010000 */
[----:B------:R-:W-:-:S05]  /*2a0d0*/  SHF.R.U32.HI R23, RZ, 0x4, R0 ;  /* 0x00000004ff177819 */ /* 0x000fca0000011600 */
[----:B------:R-:W2:Y:S04]  /*2a0e0*/  LDS R10, [R16+UR4] ;  /* 0x00000004100a7984 */ /* 0x000ea80008000800 */
[----:B------:R-:W3:Y:S04]  /*2a0f0*/  LDS R8, [R16+UR4+0x80] ;  /* 0x0000800410087984 */ /* 0x000ee80008000800 */
[----:B------:R-:W4:Y:S04]  /*2a100*/  LDS R5, [R16+UR4+0x100] ;  /* 0x0001000410057984 */ /* 0x000f280008000800 */
[----:B------:R5:W2:Y:S01]  /*2a110*/  LDS R2, [R16+UR4+0x180] ;  /* 0x0001800410027984 */ /* 0x000aa20008000800 */
[----:B------:R-:W-:Y:S01]  /*2a120*/  SGXT.U32 R23, R23, 0x3 ;  /* 0x000000031717781a */ /* 0x000fe20000000000 */
[C---:B------:R-:W-:Y:S01]  /*2a130*/  IMAD R4, R19.reuse, UR6, RZ ;  /* 0x0000000613047c24 */ /* 0x040fe2000f8e02ff */
[----:B------:R-:W-:-:S02]  /*2a140*/  ISETP.GE.AND P0, PT, R19, UR14, PT ;  /* 0x0000000e13007c0c */ /* 0x000fc4000bf06270 */
[C---:B-1----:R-:W-:Y:S02]  /*2a150*/  LOP3.LUT R14, R25.reuse, R23, RZ, 0xfc, !PT ;  /* 0x00000017190e7212 */ /* 0x042fe400078efcff */
[----:B------:R-:W-:Y:S02]  /*2a160*/  IADD3 R9, P1, PT, R4, UR12, RZ ;  /* 0x0000000c04097c10 */ /* 0x000fe4000ff3e0ff */
[----:B------:R-:W-:Y:S01]  /*2a170*/  LOP3.LUT R17, R25, 0x8, R23, 0xfe, !PT ;  /* 0x0000000819117812 */ /* 0x000fe200078efe17 */
[C---:B0-----:R-:W-:Y:S01]  /*2a180*/  IMAD R15, R14.reuse, UR5, RZ ;  /* 0x000000050e0f7c24 */ /* 0x041fe2000f8e02ff */
[----:B------:R-:W-:Y:S02]  /*2a190*/  ISETP.LT.AND P2, PT, R14, UR15, !P0 ;  /* 0x0000000f0e007c0c */ /* 0x000fe4000c741270 */
[C---:B------:R-:W-:Y:S02]  /*2a1a0*/  LEA.HI R18, R0.reuse, 0x78, RZ, 0x1c ;  /* 0x0000007800127811 */ /* 0x040fe400078fe0ff */
[----:B------:R-:W-:-:S02]  /*2a1b0*/  LEA.HI R19, R0, 0x38, RZ, 0x1c ;  /* 0x0000003800137811 */ /* 0x000fc400078fe0ff */
[----:B------:R-:W-:Y:S02]  /*2a1c0*/  LEA.HI.X.SX32 R4, R4, UR13, 0x1, P1 ;  /* 0x0000000d04047c11 */ /* 0x000fe400088f0eff */
[C---:B------:R-:W-:Y:S01]  /*2a1d0*/  ISETP.LT.AND P5, PT, R17.reuse, UR15, !P0 ;  /* 0x0000000f11007c0c */ /* 0x040fe2000c7a1270 */
[----:B------:R-:W-:Y:S01]  /*2a1e0*/  IMAD R17, R17, UR5, RZ ;  /* 0x0000000511117c24 */ /* 0x000fe2000f8e02ff */
[----:B------:R-:W-:Y:S02]  /*2a1f0*/  IADD3 R14, P3, PT, R15, R9, RZ ;  /* 0x000000090f0e7210 */ /* 0x000fe40007f7e0ff */
[C-C-:B------:R-:W-:Y:S02]  /*2a200*/  LOP3.LUT R24, R25.reuse, 0x10, R23.reuse, 0xfe, !PT ;  /* 0x0000001019187812 */ /* 0x140fe400078efe17 */
[C-C-:B------:R-:W-:Y:S02]  /*2a210*/  LOP3.LUT R11, R25.reuse, 0x70, R23.reuse, 0xfe, !PT ;  /* 0x00000070190b7812 */ /* 0x140fe400078efe17 */
[----:B------:R-:W-:-:S02]  /*2a220*/  LOP3.LUT R0, R25, 0x68, R23, 0xfe, !PT ;  /* 0x0000006819007812 */ /* 0x000fc400078efe17 */
[C-C-:B------:R-:W-:Y:S02]  /*2a230*/  LOP3.LUT R7, R25.reuse, 0x60, R23.reuse, 0xfe, !PT ;  /* 0x0000006019077812 */ /* 0x140fe400078efe17 */
[C-C-:B------:R-:W-:Y:S02]  /*2a240*/  LOP3.LUT R3, R25.reuse, 0x58, R23.reuse, 0xfe, !PT ;  /* 0x0000005819037812 */ /* 0x140fe400078efe17 */
[C-C-:B------:R-:W-:Y:S02]  /*2a250*/  LOP3.LUT R6, R25.reuse, 0x50, R23.reuse, 0xfe, !PT ;  /* 0x0000005019067812 */ /* 0x140fe400078efe17 */
[C-C-:B------:R-:W-:Y:S02]  /*2a260*/  LOP3.LUT R12, R25.reuse, 0x48, R23.reuse, 0xfe, !PT ;  /* 0x00000048190c7812 */ /* 0x140fe400078efe17 */
[C-C-:B------:R-:W-:Y:S02]  /*2a270*/  LOP3.LUT R13, R25.reuse, 0x40, R23.reuse, 0xfe, !PT ;  /* 0x00000040190d7812 */ /* 0x140fe400078efe17 */
[----:B------:R-:W-:-:S02]  /*2a280*/  LOP3.LUT R20, R25, 0x30, R23, 0xfe, !PT ;  /* 0x0000003019147812 */ /* 0x000fc400078efe17 */
[C-C-:B------:R-:W-:Y:S02]  /*2a290*/  LOP3.LUT R21, R25.reuse, 0x28, R23.reuse, 0xfe, !PT ;  /* 0x0000002819157812 */ /* 0x140fe400078efe17 */
[C-C-:B------:R-:W-:Y:S02]  /*2a2a0*/  LOP3.LUT R22, R25.reuse, 0x20, R23.reuse, 0xfe, !PT ;  /* 0x0000002019167812 */ /* 0x140fe400078efe17 */
[C---:B------:R-:W-:Y:S02]  /*2a2b0*/  LOP3.LUT R18, R25.reuse, R18, RZ, 0xfc, !PT ;  /* 0x0000001219127212 */ /* 0x040fe400078efcff */
[C---:B------:R-:W-:Y:S02]  /*2a2c0*/  LOP3.LUT R19, R25.reuse, R19, RZ, 0xfc, !PT ;  /* 0x0000001319137212 */ /* 0x040fe400078efcff */
[----:B------:R-:W-:Y:S02]  /*2a2d0*/  LOP3.LUT R23, R25, 0x18, R23, 0xfe, !PT ;  /* 0x0000001819177812 */ /* 0x000fe400078efe17 */
[----:B------:R-:W-:-:S02]  /*2a2e0*/  LEA.HI.X.SX32 R15, R15, R4, 0x1, P3 ;  /* 0x000000040f0f7211 */ /* 0x000fc400018f0eff */
[----:B--2---:R-:W-:Y:S02]  /*2a2f0*/  PRMT R25, R10, 0x7770, RZ ;  /* 0x000077700a197816 */ /* 0x004fe400000000ff */
[C---:B------:R-:W-:Y:S01]  /*2a300*/  ISETP.LT.AND P1, PT, R24.reuse, UR15, !P0 ;  /* 0x0000000f18007c0c */ /* 0x040fe2000c721270 */
[----:B------:R-:W-:Y:S01]  /*2a310*/  IMAD R24, R24, UR5, RZ ;  /* 0x0000000518187c24 */ /* 0x000fe2000f8e02ff */
[CC--:B-----5:R-:W-:Y:S01]  /*2a320*/  IADD3 R16, P4, PT, R17.reuse, R9.reuse, RZ ;  /* 0x0000000911107210 */ /* 0x0e0fe20007f9e0ff */
[----:B------:R0:W-:Y:S01]  /*2a330*/  @P2 STG.E.U8 desc[UR8][R14.64], R25 ;  /* 0x000000190e002986 */ /* 0x0001e2000c101108 */
[----:B---3--:R-:W-:Y:S02]  /*2a340*/  PRMT R27, R8, 0x7770, RZ ;  /* 0x00007770081b7816 */ /* 0x008fe400000000ff */
[----:B------:R-:W-:Y:S02]  /*2a350*/  LEA.HI.X.SX32 R17, R17, R4, 0x1, P4 ;  /* 0x0000000411117211 */ /* 0x000fe400020f0eff */
[C---:B------:R-:W-:Y:S01]  /*2a360*/  ISETP.LT.AND P2, PT, R23.reuse, UR15, !P0 ;  /* 0x0000000f17007c0c */ /* 0x040fe2000c741270 */
[----:B------:R-:W-:Y:S01]  /*2a370*/  IMAD R23, R23, UR5, RZ ;  /* 0x0000000517177c24 */ /* 0x000fe2000f8e02ff */
[----:B----4-:R-:W-:Y:S01]  /*2a380*/  PRMT R29, R5, 0x7770, RZ ;  /* 0x00007770051d7816 */ /* 0x010fe200000000ff */
[----:B------:R1:W-:Y:S01]  /*2a390*/  @P5 STG.E.U8 desc[UR8][R16.64], R27 ;  /* 0x0000001b10005986 */ /* 0x0003e2000c101108 */
[----:B0-----:R-:W-:-:S04]  /*2a3a0*/  IADD3 R14, P3, PT, R24, R9, RZ ;  /* 0x00000009180e7210 */ /* 0x001fc80007f7e0ff */
[----:B------:R-:W-:Y:S02]  /*2a3b0*/  LEA.HI.X.SX32 R15, R24, R4, 0x1, P3 ;  /* 0x00000004180f7211 */ /* 0x000fe400018f0eff */
[----:B-1----:R-:W-:-:S03]  /*2a3c0*/  IADD3 R16, P4, PT, R23, R9, RZ ;  /* 0x0000000917107210 */ /* 0x002fc60007f9e0ff */
[----:B------:R0:W-:Y:S01]  /*2a3d0*/  @P1 STG.E.U8 desc[UR8][R14.64], R29 ;  /* 0x0000001d0e001986 */ /* 0x0001e2000c101108 */
[C---:B------:R-:W-:Y:S02]  /*2a3e0*/  ISETP.LT.AND P3, PT, R22.reuse, UR15, !P0 ;  /* 0x0000000f16007c0c */ /* 0x040fe4000c761270 */
[----:B------:R-:W-:Y:S01]  /*2a3f0*/  LEA.HI.X.SX32 R17, R23, R4, 0x1, P4 ;  /* 0x0000000417117211 */ /* 0x000fe200020f0eff */
[----:B------:R-:W-:Y:S01]  /*2a400*/  IMAD R22, R22, UR5, RZ ;  /* 0x0000000516167c24 */ /* 0x000fe2000f8e02ff */
[C---:B------:R-:W-:Y:S01]  /*2a410*/  ISETP.LT.AND P1, PT, R21.reuse, UR15, !P0 ;  /* 0x0000000f15007c0c */ /* 0x040fe2000c721270 */
[----:B------:R-:W-:Y:S01]  /*2a420*/  IMAD R21, R21, UR5, RZ ;  /* 0x0000000515157c24 */ /* 0x000fe2000f8e02ff */
[----:B------:R-:W-:-:S05]  /*2a430*/  PRMT R23, R2, 0x7770, RZ ;  /* 0x0000777002177816 */ /* 0x000fca00000000ff */
[----:B------:R1:W-:Y:S01]  /*2a440*/  @P2 STG.E.U8 desc[UR8][R16.64], R23 ;  /* 0x0000001710002986 */ /* 0x0003e2000c101108 */
[-C--:B0-----:R-:W-:Y:S02]  /*2a450*/  IADD3 R14, P5, PT, R22, R9.reuse, RZ ;  /* 0x00000009160e7210 */ /* 0x081fe40007fbe0ff */
[----:B------:R-:W-:Y:S02]  /*2a460*/  PRMT R25, R10, 0x7771, RZ ;  /* 0x000077710a197816 */ /* 0x000fe400000000ff */
[----:B------:R-:W-:Y:S02]  /*2a470*/  LEA.HI.X.SX32 R15, R22, R4, 0x1, P5 ;  /* 0x00000004160f7211 */ /* 0x000fe400028f0eff */
[C---:B------:R-:W-:Y:S02]  /*2a480*/  ISETP.LT.AND P2, PT, R20.reuse, UR15, !P0 ;  /* 0x0000000f14007c0c */ /* 0x040fe4000c741270 */
[----:B-1----:R-:W-:Y:S01]  /*2a490*/  IADD3 R16, P4, PT, R21, R9, RZ ;  /* 0x0000000915107210 */ /* 0x002fe20007f9e0ff */
[----:B------:R-:W-:-:S03]  /*2a4a0*/  IMAD R20, R20, UR5, RZ ;  /* 0x0000000514147c24 */ /* 0x000fc6000f8e02ff */
[----:B------:R-:W-:Y:S02]  /*2a4b0*/  LEA.HI.X.SX32 R17, R21, R4, 0x1, P4 ;  /* 0x0000000415117211 */ /* 0x000fe400020f0eff */
[----:B------:R-:W-:Y:S01]  /*2a4c0*/  PRMT R21, R8, 0x7771, RZ ;  /* 0x0000777108157816 */ /* 0x000fe200000000ff */
[----:B------:R-:W-:Y:S01]  /*2a4d0*/  @P3 STG.E.U8 desc[UR8][R14.64], R25 ;  /* 0x000000190e003986 */ /* 0x000fe2000c101108 */
[C---:B------:R-:W-:Y:S01]  /*2a4e0*/  ISETP.LT.AND P3, PT, R19.reuse, UR15, !P0 ;  /* 0x0000000f13007c0c */ /* 0x040fe2000c761270 */
[----:B------:R-:W-:Y:S02]  /*2a4f0*/  IMAD R19, R19, UR5, RZ ;  /* 0x0000000513137c24 */ /* 0x000fe4000f8e02ff */
[----:B------:R0:W-:Y:S01]  /*2a500*/  @P1 STG.E.U8 desc[UR8][R16.64], R21 ;  /* 0x0000001510001986 */ /* 0x0001e2000c101108 */
[C---:B------:R-:W-:Y:S01]  /*2a510*/  ISETP.LT.AND P1, PT, R13.reuse, UR15, !P0 ;  /* 0x0000000f0d007c0c */ /* 0x040fe2000c721270 */
[----:B------:R-:W-:Y:S01]  /*2a520*/  IMAD R13, R13, UR5, RZ ;  /* 0x000000050d0d7c24 */ /* 0x000fe2000f8e02ff */
[----:B------:R-:W-:-:S02]  /*2a530*/  PRMT R23, R5, 0x7771, RZ ;  /* 0x0000777105177816 */ /* 0x000fc400000000ff */
[CC--:B0-----:R-:W-:Y:S02]  /*2a540*/  IADD3 R16, P4, PT, R20.reuse, R9.reuse, RZ ;  /* 0x0000000914107210 */ /* 0x0c1fe40007f9e0ff */
[CC--:B------:R-:W-:Y:S02]  /*2a550*/  IADD3 R14, P5, PT, R19.reuse, R9.reuse, RZ ;  /* 0x00000009130e7210 */ /* 0x0c0fe40007fbe0ff */
[-C--:B------:R-:W-:Y:S01]  /*2a560*/  LEA.HI.X.SX32 R17, R20, R4.reuse, 0x1, P4 ;  /* 0x0000000414117211 */ /* 0x080fe200020f0eff */
[C---:B------:R-:W-:Y:S01]  /*2a570*/  IMAD R20, R12.reuse, UR5, RZ ;  /* 0x000000050c147c24 */ /* 0x040fe2000f8e02ff */
[----:B------:R-:W-:Y:S02]  /*2a580*/  ISETP.LT.AND P4, PT, R12, UR15, !P0 ;  /* 0x0000000f0c007c0c */ /* 0x000fe4000c781270 */
[----:B------:R-:W-:Y:S01]  /*2a590*/  LEA.HI.X.SX32 R15, R19, R4, 0x1, P5 ;  /* 0x00000004130f7211 */ /* 0x000fe200028f0eff */
[----:B------:R0:W-:Y:S01]  /*2a5a0*/  @P2 STG.E.U8 desc[UR8][R16.64], R23 ;  /* 0x0000001710002986 */ /* 0x0001e2000c101108 */
[----:B------:R-:W-:-:S02]  /*2a5b0*/  IADD3 R12, P2, PT, R13, R9, RZ ;  /* 0x000000090d0c7210 */ /* 0x000fc40007f5e0ff */
[----:B------:R-:W-:Y:S02]  /*2a5c0*/  PRMT R25, R2, 0x7771, RZ ;  /* 0x0000777102197816 */ /* 0x000fe400000000ff */
[-C--:B------:R-:W-:Y:S02]  /*2a5d0*/  LEA.HI.X.SX32 R13, R13, R4.reuse, 0x1, P2 ;  /* 0x000000040d0d7211 */ /* 0x080fe400010f0eff */
[----:B------:R-:W-:Y:S02]  /*2a5e0*/  PRMT R27, R10, 0x7772, RZ ;  /* 0x000077720a1b7816 */ /* 0x000fe400000000ff */
[----:B0-----:R-:W-:Y:S02]  /*2a5f0*/  IADD3 R16, P5, PT, R20, R9, RZ ;  /* 0x0000000914107210 */ /* 0x001fe40007fbe0ff */
[----:B------:R-:W-:Y:S02]  /*2a600*/  PRMT R29, R8, 0x7772, RZ ;  /* 0x00007772081d7816 */ /* 0x000fe400000000ff */
[----:B------:R-:W-:Y:S01]  /*2a610*/  LEA.HI.X.SX32 R17, R20, R4, 0x1, P5 ;  /* 0x0000000414117211 */ /* 0x000fe200028f0eff */
[----:B------:R-:W-:Y:S04]  /*2a620*/  @P3 STG.E.U8 desc[UR8][R14.64], R25 ;  /* 0x000000190e003986 */ /* 0x000fe8000c101108 */
[----:B------:R0:W-:Y:S04]  /*2a630*/  @P1 STG.E.U8 desc[UR8][R12.64], R27 ;  /* 0x0000001b0c001986 */ /* 0x0001e8000c101108 */
[----:B------:R1:W-:Y:S01]  /*2a640*/  @P4 STG.E.U8 desc[UR8][R16.64], R29 ;  /* 0x0000001d10004986 */ /* 0x0003e2000c101108 */
[C---:B------:R-:W-:Y:S01]  /*2a650*/  ISETP.LT.AND P4, PT, R3.reuse, UR15, !P0 ;  /* 0x0000000f03007c0c */ /* 0x040fe2000c781270 */
[----:B------:R-:W-:Y:S01]  /*2a660*/  IMAD R3, R3, UR5, RZ ;  /* 0x0000000503037c24 */ /* 0x000fe2000f8e02ff */
[----:B------:R-:W-:Y:S01]  /*2a670*/  ISETP.LT.AND P5, PT, R6, UR15, !P0 ;  /* 0x0000000f06007c0c */ /* 0x000fe2000c7a1270 */
[----:B------:R-:W-:-:S02]  /*2a680*/  IMAD R19, R7, UR5, RZ ;  /* 0x0000000507137c24 */ /* 0x000fc4000f8e02ff */
[----:B------:R-:W-:Y:S02]  /*2a690*/  IMAD R6, R6, UR5, RZ ;  /* 0x0000000506067c24 */ /* 0x000fe4000f8e02ff */
[----:B------:R-:W-:Y:S01]  /*2a6a0*/  IMAD R22, R11, UR5, RZ ;  /* 0x000000050b167c24 */ /* 0x000fe2000f8e02ff */
[-C--:B0-----:R-:W-:Y:S01]  /*2a6b0*/  IADD3 R12, P2, PT, R3, R9.reuse, RZ ;  /* 0x00000009030c7210 */ /* 0x081fe20007f5e0ff */
[C---:B------:R-:W-:Y:S01]  /*2a6c0*/  IMAD R21, R18.reuse, UR5, RZ ;  /* 0x0000000512157c24 */ /* 0x040fe2000f8e02ff */
[----:B------:R-:W-:Y:S01]  /*2a6d0*/  ISETP.LT.AND P1, PT, R18, UR15, !P0 ;  /* 0x0000000f12007c0c */ /* 0x000fe2000c721270 */
[----:B------:R-:W-:Y:S01]  /*2a6e0*/  IMAD R20, R0, UR5, RZ ;  /* 0x0000000500147c24 */ /* 0x000fe2000f8e02ff */
[-C--:B-1----:R-:W-:Y:S02]  /*2a6f0*/  IADD3 R16, P3, PT, R19, R9.reuse, RZ ;  /* 0x0000000913107210 */ /* 0x082fe40007f7e0ff */
[----:B------:R-:W-:Y:S02]  /*2a700*/  LEA.HI.X.SX32 R13, R3, R4, 0x1, P2 ;  /* 0x00000004030d7211 */ /* 0x000fe400010f0eff */
[----:B------:R-:W-:-:S02]  /*2a710*/  IADD3 R14, P6, PT, R6, R9, RZ ;  /* 0x00000009060e7210 */ /* 0x000fc40007fde0ff */
[-C--:B------:R-:W-:Y:S02]  /*2a720*/  IADD3 R18, P2, PT, R22, R9.reuse, RZ ;  /* 0x0000000916127210 */ /* 0x080fe40007f5e0ff */
[-C--:B------:R-:W-:Y:S02]  /*2a730*/  LEA.HI.X.SX32 R17, R19, R4.reuse, 0x1, P3 ;  /* 0x0000000413117211 */ /* 0x080fe400018f0eff */
[-C--:B------:R-:W-:Y:S02]  /*2a740*/  LEA.HI.X.SX32 R15, R6, R4.reuse, 0x1, P6 ;  /* 0x00000004060f7211 */ /* 0x080fe400030f0eff */
[----:B------:R-:W-:Y:S02]  /*2a750*/  ISETP.LT.AND P3, PT, R7, UR15, !P0 ;  /* 0x0000000f07007c0c */ /* 0x000fe4000c761270 */
[----:B------:R-:W-:Y:S02]  /*2a760*/  LEA.HI.X.SX32 R19, R22, R4, 0x1, P2 ;  /* 0x0000000416137211 */ /* 0x000fe400010f0eff */
[----:B------:R-:W-:-:S02]  /*2a770*/  IADD3 R6, P6, PT, R20, R9, RZ ;  /* 0x0000000914067210 */ /* 0x000fc40007fde0ff */
[----:B------:R-:W-:Y:S02]  /*2a780*/  ISETP.LT.AND P2, PT, R0, UR15, !P0 ;  /* 0x0000000f00007c0c */ /* 0x000fe4000c741270 */
[----:B------:R-:W-:Y:S02]  /*2a790*/  ISETP.LT.AND P0, PT, R11, UR15, !P0 ;  /* 0x0000000f0b007c0c */ /* 0x000fe4000c701270 */
[----:B------:R-:W-:Y:S02]  /*2a7a0*/  LEA.HI.X.SX32 R7, R20, R4, 0x1, P6 ;  /* 0x0000000414077211 */ /* 0x000fe400030f0eff */
[----:B------:R-:W-:Y:S02]  /*2a7b0*/  IADD3 R20, P6, PT, R21, R9, RZ ;  /* 0x0000000915147210 */ /* 0x000fe40007fde0ff */
[----:B------:R-:W-:Y:S02]  /*2a7c0*/  PRMT R3, R5, 0x7772, RZ ;  /* 0x0000777205037816 */ /* 0x000fe400000000ff */
[----:B------:R-:W-:-:S02]  /*2a7d0*/  PRMT R9, R2, 0x7772, RZ ;  /* 0x0000777202097816 */ /* 0x000fc400000000ff */
[----:B------:R-:W-:Y:S02]  /*2a7e0*/  PRMT R11, R10, 0x7773, RZ ;  /* 0x000077730a0b7816 */ /* 0x000fe400000000ff */
[----:B------:R-:W-:Y:S01]  /*2a7f0*/  PRMT R23, R8, 0x7773, RZ ;  /* 0x0000777308177816 */ /* 0x000fe200000000ff */
[----:B------:R0:W-:Y:S01]  /*2a800*/  @P5 STG.E.U8 desc[UR8][R14.64], R3 ;  /* 0x000000030e005986 */ /* 0x0001e2000c101108 */
[----:B------:R-:W-:-:S03]  /*2a810*/  PRMT R5, R5, 0x7773, RZ ;  /* 0x0000777305057816 */ /* 0x000fc600000000ff */
[----:B------:R0:W-:Y:S04]  /*2a820*/  @P4 STG.E.U8 desc[UR8][R12.64], R9 ;  /* 0x000000090c004986 */ /* 0x0001e8000c101108 */
[----:B------:R0:W-:Y:S04]  /*2a830*/  @P3 STG.E.U8 desc[UR8][R16.64], R11 ;  /* 0x0000000b10003986 */ /* 0x0001e8000c101108 */
[----:B------:R0:W-:Y:S01]  /*2a840*/  @P2 STG.E.U8 desc[UR8][R6.64], R23 ;  /* 0x0000001706002986 */ /* 0x0001e2000c101108 */
[----:B------:R-:W-:-:S03]  /*2a850*/  LEA.HI.X.SX32 R21, R21, R4, 0x1, P6 ;  /* 0x0000000415157211 */ /* 0x000fc600030f0eff */
[----:B------:R0:W-:Y:S01]  /*2a860*/  @P0 STG.E.U8 desc[UR8][R18.64], R5 ;  /* 0x0000000512000986 */ /* 0x0001e2000c101108 */
[----:B------:R-:W-:Y:S01]  /*2a870*/  PRMT R25, R2, 0x7773, RZ ;  /* 0x0000777302197816 */ /* 0x000fe200000000ff */
[----:B------:R-:W-:Y:S06]  /*2a880*/  @!P1 EXIT ;  /* 0x000000000000994d */ /* 0x000fec0003800000 */
[----:B------:R-:W-:Y:S01]  /*2a890*/  STG.E.U8 desc[UR8][R20.64], R25 ;  /* 0x0000001914007986 */ /* 0x000fe2000c101108 */
[----:B------:R-:W-:Y:S05]  /*2a8a0*/  EXIT ;  /* 0x000000000000794d */ /* 0x000fea0003800000 */
.L_x_3:
[----:B------:R-:W-:-:S00]  /*2a8b0*/  BRA `(.L_x_3) ;  /* 0xfffffffc00fc7947 */ /* 0x000fc0000383ffff */
[----:B------:R-:W-:-:S00]  /*2a8c0*/  NOP ;  /* 0x0000000000007918 */ /* 0x000fc00000000000 */
        /* <DEDUP_REMOVED lines=11> */
.L_x_4:


//--------------------- .nv.shared.matmul_kernel  --------------------------
	.section	.nv.shared.matmul_kernel,"aw",@nobits
	.sectionflags	@""
	.align	16
	.zero		1024


//--------------------- .nv.shared.reserved.0     --------------------------
	.section	.nv.shared.reserved.0,"aw",@nobits
	.weak		__nv_reservedSMEM_offset_0_alias
	.size		__nv_reservedSMEM_offset_0_alias, 0, 64
	.other		__nv_reservedSMEM_offset_0_alias,@"STO_CUDA_RESERVED_SHARED STV_DEFAULT"
__nv_reservedSMEM_offset_0_alias:
	.zero		0
	.zero		64


//--------------------- .nv.constant0.matmul_kernel --------------------------
	.section	.nv.constant0.matmul_kernel,"a",@progbits
	.sectionflags	@""
	.align	4
.nv.constant0.matmul_kernel:
	.zero		976


//--------------------- SYMBOLS --------------------------

	.type		.nv.reservedSmem.offset0,@object
	.size		.nv.reservedSmem.offset0,0x4
	.type		.nv.reservedSmem.cap,@object
	.size		.nv.reservedSmem.cap,0x4
